def attn_fwd(
    Q,
    K,
    V,
    Out,
    Lse,
    sm_scale,
    stride_qz,
    stride_qh,
    stride_qm,
    stride_qk,
    stride_kz,
    stride_kh,
    stride_kn,
    stride_kk,
    stride_vz,
    stride_vh,
    stride_vn,
    stride_vk,
    stride_oz,
    stride_oh,
    stride_om,
    stride_ok,
    seqlen_q,
    seqlen_k,
    BLOCK_M: tl.constexpr,
    BLOCK_N: tl.constexpr,
    HEAD_DIM: tl.constexpr,
    CAUSAL: tl.constexpr,
):
    start_m = tl.program_id(0)
    off_hz = tl.program_id(1)
    q_off = off_hz * stride_qh
    k_off = off_hz * stride_kh
    v_off = off_hz * stride_vh
    offs_m = start_m * BLOCK_M + tl.arange(0, BLOCK_M)
    offs_d = tl.arange(0, HEAD_DIM)
    offs_n = tl.arange(0, BLOCK_N)
    q_ptrs = Q + q_off + offs_m[:, None] * stride_qm + offs_d[None, :] * stride_qk
    k_ptrs = K + k_off + offs_d[:, None] * stride_kk + offs_n[None, :] * stride_kn
    v_ptrs = V + v_off + offs_n[:, None] * stride_vn + offs_d[None, :] * stride_vk
    m_i = tl.full([BLOCK_M], float("-inf"), dtype=tl.float32)
    l_i = tl.zeros([BLOCK_M], dtype=tl.float32) + 1.0
    acc = tl.zeros([BLOCK_M, HEAD_DIM], dtype=tl.float32)
    q = tl.load(q_ptrs)
    acc, l_i, m_i = _attn_fwd_inner(
        acc,
        l_i,
        m_i,
        q,
        k_ptrs,
        v_ptrs,
        sm_scale,
        stride_kn,
        stride_vn,
        start_m,
        seqlen_k,
        BLOCK_M,
        BLOCK_N,
        HEAD_DIM,
        CAUSAL,
    )
    acc = acc / l_i[:, None]
    lse = m_i + tl.math.log2(l_i) / 1.4426950408889634
    o_ptrs = (
        Out
        + off_hz * stride_oh
        + offs_m[:, None] * stride_om
        + offs_d[None, :] * stride_ok
    )
    tl.store(o_ptrs, acc.to(Out.dtype.element_ty))
    tl.store(Lse + off_hz * seqlen_q + offs_m, lse)

# config = {"BLOCK_M": 128, "BLOCK_N": 32, "HEAD_DIM": 512, "arch": "sm_90", "causal": false, "dtype": "fp16", "num_stages": 2, "num_warps": 8}
# arch = sm_90


// ===== COMPILED SASS (sm_90a) =====

	.target	sm_90a

	.elftype	@"ET_EXEC"


//--------------------- .note.nv.tkinfo           --------------------------
	.section	.note.nv.tkinfo,"",@"SHT_NOTE"
	.sectionflags	@"SHF_NOTE_NV_TKINFO"
	.tkinfo
        /*0018*/ 	.word	0x00000002
        /*0030*/ 	.string	""
        /*0030*/ 	.string	"ptxas"
        /*0030*/ 	.string	"Cuda compilation tools, release 13.0, V13.0.88"
        /*0030*/ 	.string	"Build cuda_13.0.r13.0/compiler.36424714_0"
        /*0030*/ 	.string	"-v  -suppress-debug-info  -lineinfo  -arch sm_90a "



//--------------------- .note.nv.cuinfo           --------------------------
	.section	.note.nv.cuinfo,"",@"SHT_NOTE"
	.sectionflags	@"SHF_NOTE_NV_CUINFO"
        /*0018*/ 	.short	0x0002
        /*001a*/ 	.short	0x005a
        /*001c*/ 	.short	0x0082
	.zero		2


//--------------------- .nv.info                  --------------------------
	.section	.nv.info,"",@"SHT_CUDA_INFO"
	.align	4


	//----- nvinfo : EIATTR_REGCOUNT
	.align		4
        /*0000*/ 	.byte	0x04, 0x2f
        /*0002*/ 	.short	(.L_2 - .L_1)
	.align		4
.L_1:
        /*0004*/ 	.word	index@(attn_fwd)
        /*0008*/ 	.word	0x000000ff


	//----- nvinfo : EIATTR_FRAME_SIZE
	.align		4
.L_2:
        /*000c*/ 	.byte	0x04, 0x11
        /*000e*/ 	.short	(.L_4 - .L_3)
	.align		4
.L_3:
        /*0010*/ 	.word	index@(attn_fwd)
        /*0014*/ 	.word	0x00000a88


	//----- nvinfo : EIATTR_MIN_STACK_SIZE
	.align		4
.L_4:
        /*0018*/ 	.byte	0x04, 0x12
        /*001a*/ 	.short	(.L_6 - .L_5)
	.align		4
.L_5:
        /*001c*/ 	.word	index@(attn_fwd)
        /*0020*/ 	.word	0x00000a88
.L_6:


//--------------------- .nv.compat                --------------------------
	.section	.nv.compat,"",@"SHT_CUDA_COMPAT_INFO"
	.align	4
        /*0000*/ 	.byte	0x02, 0x09, 0x01, 0x00, 0x02, 0x02, 0x04, 0x00, 0x02, 0x05, 0x05, 0x00, 0x03, 0x07, 0x01, 0x01
        /*0010*/ 	.byte	0x02, 0x03, 0x00, 0x00, 0x02, 0x06, 0x01, 0x00, 0x04, 0x0b, 0x08, 0x00, 0x00, 0x00, 0x00, 0x00
        /*0020*/ 	.byte	0x00, 0x00, 0x00, 0x00


//--------------------- .nv.info.attn_fwd         --------------------------
	.section	.nv.info.attn_fwd,"",@"SHT_CUDA_INFO"
	.sectionflags	@""
	.align	4


	//----- nvinfo : EIATTR_CUDA_API_VERSION
	.align		4
        /*0000*/ 	.byte	0x04, 0x37
        /*0002*/ 	.short	(.L_8 - .L_7)
.L_7:
        /*0004*/ 	.word	0x00000082


	//----- nvinfo : EIATTR_KPARAM_INFO
	.align		4
.L_8:
        /*0008*/ 	.byte	0x04, 0x17
        /*000a*/ 	.short	(.L_10 - .L_9)
.L_9:
        /*000c*/ 	.word	0x00000000
        /*0010*/ 	.short	0x0019
        /*0012*/ 	.short	0x0080
        /*0014*/ 	.byte	0x00, 0xf4, 0x21, 0x00


	//----- nvinfo : EIATTR_KPARAM_INFO
	.align		4
.L_10:
        /*0018*/ 	.byte	0x04, 0x17
        /*001a*/ 	.short	(.L_12 - .L_11)
.L_11:
        /*001c*/ 	.word	0x00000000
        /*0020*/ 	.short	0x0018
        /*0022*/ 	.short	0x0078
        /*0024*/ 	.byte	0x00, 0xf4, 0x21, 0x00


	//----- nvinfo : EIATTR_KPARAM_INFO
	.align		4
.L_12:
        /*0028*/ 	.byte	0x04, 0x17
        /*002a*/ 	.short	(.L_14 - .L_13)
.L_13:
        /*002c*/ 	.word	0x00000000
        /*0030*/ 	.short	0x0017
        /*0032*/ 	.short	0x0070
        /*0034*/ 	.byte	0x00, 0xf0, 0x11, 0x00


	//----- nvinfo : EIATTR_KPARAM_INFO
	.align		4
.L_14:
        /*0038*/ 	.byte	0x04, 0x17
        /*003a*/ 	.short	(.L_16 - .L_15)
.L_15:
        /*003c*/ 	.word	0x00000000
        /*0040*/ 	.short	0x0016
        /*0042*/ 	.short	0x006c
        /*0044*/ 	.byte	0x00, 0xf0, 0x11, 0x00


	//----- nvinfo : EIATTR_KPARAM_INFO
	.align		4
.L_16:
        /*0048*/ 	.byte	0x04, 0x17
        /*004a*/ 	.short	(.L_18 - .L_17)
.L_17:
        /*004c*/ 	.word	0x00000000
        /*0050*/ 	.short	0x0015
        /*0052*/ 	.short	0x0068
        /*0054*/ 	.byte	0x00, 0xf0, 0x11, 0x00


	//----- nvinfo : EIATTR_KPARAM_INFO
	.align		4
.L_18:
        /*0058*/ 	.byte	0x04, 0x17
        /*005a*/ 	.short	(.L_20 - .L_19)
.L_19:
        /*005c*/ 	.word	0x00000000
        /*0060*/ 	.short	0x0014
        /*0062*/ 	.short	0x0064
        /*0064*/ 	.byte	0x00, 0xf0, 0x11, 0x00


	//----- nvinfo : EIATTR_KPARAM_INFO
	.align		4
.L_20:
        /*0068*/ 	.byte	0x04, 0x17
        /*006a*/ 	.short	(.L_22 - .L_21)
.L_21:
        /*006c*/ 	.word	0x00000000
        /*0070*/ 	.short	0x0013
        /*0072*/ 	.short	0x0060
        /*0074*/ 	.byte	0x00, 0xf0, 0x11, 0x00


	//----- nvinfo : EIATTR_KPARAM_INFO
	.align		4
.L_22:
        /*0078*/ 	.byte	0x04, 0x17
        /*007a*/ 	.short	(.L_24 - .L_23)
.L_23:
        /*007c*/ 	.word	0x00000000
        /*0080*/ 	.short	0x0012
        /*0082*/ 	.short	0x005c
        /*0084*/ 	.byte	0x00, 0xf0, 0x11, 0x00


	//----- nvinfo : EIATTR_KPARAM_INFO
	.align		4
.L_24:
        /*0088*/ 	.byte	0x04, 0x17
        /*008a*/ 	.short	(.L_26 - .L_25)
.L_25:
        /*008c*/ 	.word	0x00000000
        /*0090*/ 	.short	0x0011
        /*0092*/ 	.short	0x0058
        /*0094*/ 	.byte	0x00, 0xf0, 0x11, 0x00


	//----- nvinfo : EIATTR_KPARAM_INFO
	.align		4
.L_26:
        /*0098*/ 	.byte	0x04, 0x17
        /*009a*/ 	.short	(.L_28 - .L_27)
.L_27:
        /*009c*/ 	.word	0x00000000
        /*00a0*/ 	.short	0x0010
        /*00a2*/ 	.short	0x0054
        /*00a4*/ 	.byte	0x00, 0xf0, 0x11, 0x00


	//----- nvinfo : EIATTR_KPARAM_INFO
	.align		4
.L_28:
        /*00a8*/ 	.byte	0x04, 0x17
        /*00aa*/ 	.short	(.L_30 - .L_29)
.L_29:
        /*00ac*/ 	.word	0x00000000
        /*00b0*/ 	.short	0x000f
        /*00b2*/ 	.short	0x0050
        /*00b4*/ 	.byte	0x00, 0xf0, 0x11, 0x00


	//----- nvinfo : EIATTR_KPARAM_INFO
	.align		4
.L_30:
        /*00b8*/ 	.byte	0x04, 0x17
        /*00ba*/ 	.short	(.L_32 - .L_31)
.L_31:
        /*00bc*/ 	.word	0x00000000
        /*00c0*/ 	.short	0x000e
        /*00c2*/ 	.short	0x004c
        /*00c4*/ 	.byte	0x00, 0xf0, 0x11, 0x00


	//----- nvinfo : EIATTR_KPARAM_INFO
	.align		4
.L_32:
        /*00c8*/ 	.byte	0x04, 0x17
        /*00ca*/ 	.short	(.L_34 - .L_33)
.L_33:
        /*00cc*/ 	.word	0x00000000
        /*00d0*/ 	.short	0x000d
        /*00d2*/ 	.short	0x0048
        /*00d4*/ 	.byte	0x00, 0xf0, 0x11, 0x00


	//----- nvinfo : EIATTR_KPARAM_INFO
	.align		4
.L_34:
        /*00d8*/ 	.byte	0x04, 0x17
        /*00da*/ 	.short	(.L_36 - .L_35)
.L_35:
        /*00dc*/ 	.word	0x00000000
        /*00e0*/ 	.short	0x000c
        /*00e2*/ 	.short	0x0044
        /*00e4*/ 	.byte	0x00, 0xf0, 0x11, 0x00


	//----- nvinfo : EIATTR_KPARAM_INFO
	.align		4
.L_36:
        /*00e8*/ 	.byte	0x04, 0x17
        /*00ea*/ 	.short	(.L_38 - .L_37)
.L_37:
        /*00ec*/ 	.word	0x00000000
        /*00f0*/ 	.short	0x000b
        /*00f2*/ 	.short	0x0040
        /*00f4*/ 	.byte	0x00, 0xf0, 0x11, 0x00


	//----- nvinfo : EIATTR_KPARAM_INFO
	.align		4
.L_38:
        /*00f8*/ 	.byte	0x04, 0x17
        /*00fa*/ 	.short	(.L_40 - .L_39)
.L_39:
        /*00fc*/ 	.word	0x00000000
        /*0100*/ 	.short	0x000a
        /*0102*/ 	.short	0x003c
        /*0104*/ 	.byte	0x00, 0xf0, 0x11, 0x00


	//----- nvinfo : EIATTR_KPARAM_INFO
	.align		4
.L_40:
        /*0108*/ 	.byte	0x04, 0x17
        /*010a*/ 	.short	(.L_42 - .L_41)
.L_41:
        /*010c*/ 	.word	0x00000000
        /*0110*/ 	.short	0x0009
        /*0112*/ 	.short	0x0038
        /*0114*/ 	.byte	0x00, 0xf0, 0x11, 0x00


	//----- nvinfo : EIATTR_KPARAM_INFO
	.align		4
.L_42:
        /*0118*/ 	.byte	0x04, 0x17
        /*011a*/ 	.short	(.L_44 - .L_43)
.L_43:
        /*011c*/ 	.word	0x00000000
        /*0120*/ 	.short	0x0008
        /*0122*/ 	.short	0x0034
        /*0124*/ 	.byte	0x00, 0xf0, 0x11, 0x00


	//----- nvinfo : EIATTR_KPARAM_INFO
	.align		4
.L_44:
        /*0128*/ 	.byte	0x04, 0x17
        /*012a*/ 	.short	(.L_46 - .L_45)
.L_45:
        /*012c*/ 	.word	0x00000000
        /*0130*/ 	.short	0x0007
        /*0132*/ 	.short	0x0030
        /*0134*/ 	.byte	0x00, 0xf0, 0x11, 0x00


	//----- nvinfo : EIATTR_KPARAM_INFO
	.align		4
.L_46:
        /*0138*/ 	.byte	0x04, 0x17
        /*013a*/ 	.short	(.L_48 - .L_47)
.L_47:
        /*013c*/ 	.word	0x00000000
        /*0140*/ 	.short	0x0006
        /*0142*/ 	.short	0x002c
        /*0144*/ 	.byte	0x00, 0xf0, 0x11, 0x00


	//----- nvinfo : EIATTR_KPARAM_INFO
	.align		4
.L_48:
        /*0148*/ 	.byte	0x04, 0x17
        /*014a*/ 	.short	(.L_50 - .L_49)
.L_49:
        /*014c*/ 	.word	0x00000000
        /*0150*/ 	.short	0x0005
        /*0152*/ 	.short	0x0028
        /*0154*/ 	.byte	0x00, 0xf0, 0x11, 0x00


	//----- nvinfo : EIATTR_KPARAM_INFO
	.align		4
.L_50:
        /*0158*/ 	.byte	0x04, 0x17
        /*015a*/ 	.short	(.L_52 - .L_51)
.L_51:
        /*015c*/ 	.word	0x00000000
        /*0160*/ 	.short	0x0004
        /*0162*/ 	.short	0x0020
        /*0164*/ 	.byte	0x00, 0xf4, 0x21, 0x00


	//----- nvinfo : EIATTR_KPARAM_INFO
	.align		4
.L_52:
        /*0168*/ 	.byte	0x04, 0x17
        /*016a*/ 	.short	(.L_54 - .L_53)
.L_53:
        /*016c*/ 	.word	0x00000000
        /*0170*/ 	.short	0x0003
        /*0172*/ 	.short	0x0018
        /*0174*/ 	.byte	0x00, 0xf4, 0x21, 0x00


	//----- nvinfo : EIATTR_KPARAM_INFO
	.align		4
.L_54:
        /*0178*/ 	.byte	0x04, 0x17
        /*017a*/ 	.short	(.L_56 - .L_55)
.L_55:
        /*017c*/ 	.word	0x00000000
        /*0180*/ 	.short	0x0002
        /*0182*/ 	.short	0x0010
        /*0184*/ 	.byte	0x00, 0xf4, 0x21, 0x00


	//----- nvinfo : EIATTR_KPARAM_INFO
	.align		4
.L_56:
        /*0188*/ 	.byte	0x04, 0x17
        /*018a*/ 	.short	(.L_58 - .L_57)
.L_57:
        /*018c*/ 	.word	0x00000000
        /*0190*/ 	.short	0x0001
        /*0192*/ 	.short	0x0008
        /*0194*/ 	.byte	0x00, 0xf4, 0x21, 0x00


	//----- nvinfo : EIATTR_KPARAM_INFO
	.align		4
.L_58:
        /*0198*/ 	.byte	0x04, 0x17
        /*019a*/ 	.short	(.L_60 - .L_59)
.L_59:
        /*019c*/ 	.word	0x00000000
        /*01a0*/ 	.short	0x0000
        /*01a2*/ 	.short	0x0000
        /*01a4*/ 	.byte	0x00, 0xf4, 0x21, 0x00


	//----- nvinfo : EIATTR_SPARSE_MMA_MASK
	.align		4
.L_60:
        /*01a8*/ 	.byte	0x03, 0x50
        /*01aa*/ 	.short	0x0000


	//----- nvinfo : EIATTR_MAXREG_COUNT
	.align		4
        /*01ac*/ 	.byte	0x03, 0x1b
        /*01ae*/ 	.short	0x00ff


	//----- nvinfo : EIATTR_NUM_BARRIERS
	.align		4
        /*01b0*/ 	.byte	0x02, 0x4c
        /*01b2*/ 	.byte	0x01
	.zero		1


	//----- nvinfo : EIATTR_ANNOTATIONS
	.align		4
        /*01b4*/ 	.byte	0x04, 0x55
        /*01b6*/ 	.short	(.L_62 - .L_61)


	//   ....[0]....
.L_61:
        /*01b8*/ 	.word	0x00000001
        /*01bc*/ 	.byte	0xd0, 0x04, 0x00, 0x00, 0x01, 0x00, 0x00, 0x00, 0xb0, 0x06, 0x00, 0x00, 0x01, 0x00, 0x00, 0x00
        /* <DEDUP_REMOVED lines=603> */
        /*277c*/ 	.byte	0x80, 0xc8, 0x01, 0x00


	//----- nvinfo : EIATTR_MERCURY_ISA_VERSION
	.align		4
.L_62:
        /*2780*/ 	.byte	0x03, 0x5f
        /*2782*/ 	.short	0x0101


	//----- nvinfo : EIATTR_COOP_GROUP_MASK_REGIDS
	.align		4
        /*2784*/ 	.byte	0x04, 0x29
        /*2786*/ 	.short	(.L_64 - .L_63)


	//   ....[0]....
.L_63:
        /*2788*/ 	.word	0xffffffff


	//   ....[1]....
        /*278c*/ 	.word	0xffffffff


	//   ....[2]....
        /*2790*/ 	.word	0xffffffff


	//   ....[3]....
        /*2794*/ 	.word	0xffffffff


	//   ....[4]....
        /*2798*/ 	.word	0xffffffff


	//   ....[5]....
        /*279c*/ 	.word	0xffffffff


	//   ....[6]....
        /*27a0*/ 	.word	0xffffffff


	//   ....[7]....
        /*27a4*/ 	.word	0xffffffff


	//----- nvinfo : EIATTR_COOP_GROUP_INSTR_OFFSETS
	.align		4
.L_64:
        /*27a8*/ 	.byte	0x04, 0x28
        /*27aa*/ 	.short	(.L_66 - .L_65)


	//   ....[0]....
.L_65:
        /*27ac*/ 	.word	0x0000c0f0


	//   ....[1]....
        /*27b0*/ 	.word	0x0000c1a0


	//   ....[2]....
        /*27b4*/ 	.word	0x0000c1b0


	//   ....[3]....
        /*27b8*/ 	.word	0x0000c1e0


	//   ....[4]....
        /*27bc*/ 	.word	0x0000fda0


	//   ....[5]....
        /*27c0*/ 	.word	0x0000fdb0


	//   ....[6]....
        /*27c4*/ 	.word	0x0000fdf0


	//   ....[7]....
        /*27c8*/ 	.word	0x0000fe00


	//----- nvinfo : EIATTR_EXIT_INSTR_OFFSETS
	.align		4
.L_66:
        /*27cc*/ 	.byte	0x04, 0x1c
        /*27ce*/ 	.short	(.L_68 - .L_67)


	//   ....[0]....
.L_67:
        /*27d0*/ 	.word	0x0001c870


	//   ....[1]....
        /*27d4*/ 	.word	0x0001c930


	//----- nvinfo : EIATTR_REQNTID
	.align		4
.L_68:
        /*27d8*/ 	.byte	0x04, 0x10
        /*27da*/ 	.short	(.L_70 - .L_69)
.L_69:
        /*27dc*/ 	.word	0x00000100
        /*27e0*/ 	.word	0x00000001
        /*27e4*/ 	.word	0x00000001


	//----- nvinfo : EIATTR_CBANK_PARAM_SIZE
	.align		4
.L_70:
        /*27e8*/ 	.byte	0x03, 0x19
        /*27ea*/ 	.short	0x0088


	//----- nvinfo : EIATTR_PARAM_CBANK
	.align		4
        /*27ec*/ 	.byte	0x04, 0x0a
        /*27ee*/ 	.short	(.L_72 - .L_71)
	.align		4
.L_71:
        /*27f0*/ 	.word	index@(.nv.constant0.attn_fwd)
        /*27f4*/ 	.short	0x0210
        /*27f6*/ 	.short	0x0088


	//----- nvinfo : EIATTR_SW_WAR
	.align		4
.L_72:
        /*27f8*/ 	.byte	0x04, 0x36
        /*27fa*/ 	.short	(.L_74 - .L_73)
.L_73:
        /*27fc*/ 	.word	0x00000008
.L_74:


//--------------------- .nv.callgraph             --------------------------
	.section	.nv.callgraph,"",@"SHT_CUDA_CALLGRAPH"
	.align	4
	.sectionentsize	8
	.align		4
        /*0000*/ 	.word	0x00000000
	.align		4
        /*0004*/ 	.word	0xffffffff
	.align		4
        /*0008*/ 	.word	0x00000000
	.align		4
        /*000c*/ 	.word	0xfffffffe
	.align		4
        /*0010*/ 	.word	0x00000000
	.align		4
        /*0014*/ 	.word	0xfffffffd
	.align		4
        /*0018*/ 	.word	0x00000000
	.align		4
        /*001c*/ 	.word	0xfffffffc


//--------------------- .nv.constant4             --------------------------
	.section	.nv.constant4,"a",@progbits
	.align	8
	.align		8
.nv.constant4:
        /*0000*/ 	.dword	_$_str


//--------------------- .text.attn_fwd            --------------------------
	.section	.text.attn_fwd,"ax",@progbits
	.align	128
        .global         attn_fwd
        .type           attn_fwd,@function
        .size           attn_fwd,(.L_x_3 - attn_fwd)
        .other          attn_fwd,@"STO_CUDA_ENTRY STV_DEFAULT"
attn_fwd:
.text.attn_fwd:
[----:B------:R-:W0:Y:S01]  /*0000*/  LDC R1, c[0x0][0x28] ;  /* 0x00000a00ff017b82 */ /* 0x000e220000000800 */
[----:B------:R-:W1:Y:S07]  /*0010*/  S2R R190, SR_TID.X ;  /* 0x0000000000be7919 */ /* 0x000e6e0000002100 */
[----:B------:R-:W2:Y:S01]  /*0020*/  LDC R51, c[0x0][0x248] ;  /* 0x00009200ff337b82 */ /* 0x000ea20000000800 */
[----:B------:R-:W-:Y:S01]  /*0030*/  ULDC.64 UR60, c[0x0][0x208] ;  /* 0x00008200003c7ab9 */ /* 0x000fe20000000a00 */
[----:B0-----:R-:W-:Y:S01]  /*0040*/  VIADD R1, R1, 0xfffff578 ;  /* 0xfffff57801017836 */ /* 0x001fe20000000000 */
[----:B------:R-:W0:Y:S01]  /*0050*/  S2R R3, SR_CTAID.X ;  /* 0x0000000000037919 */ /* 0x000e220000002500 */
[----:B------:R-:W3:Y:S04]  /*0060*/  S2R R7, SR_CTAID.Y ;  /* 0x0000000000077919 */ /* 0x000ee80000002600 */
[----:B------:R-:W3:Y:S08]  /*0070*/  LDC.64 R4, c[0x0][0x240] ;  /* 0x00009000ff047b82 */ /* 0x000ef00000000a00 */
[----:B------:R-:W4:Y:S01]  /*0080*/  LDC.64 R44, c[0x0][0x210] ;  /* 0x00008400ff2c7b82 */ /* 0x000f220000000a00 */
[----:B-1----:R-:W-:-:S04]  /*0090*/  SHF.R.U32.HI R0, RZ, 0x7, R190 ;  /* 0x00000007ff007819 */ /* 0x002fc800000116be */
[----:B------:R-:W-:Y:S02]  /*00a0*/  SGXT.U32 R2, R0, 0x1 ;  /* 0x000000010002781a */ /* 0x000fe40000000000 */
[----:B------:R-:W-:-:S03]  /*00b0*/  LOP3.LUT R0, R190, 0x7f, RZ, 0xc0, !PT ;  /* 0x0000007fbe007812 */ /* 0x000fc600078ec0ff */
[----:B--2---:R-:W-:Y:S02]  /*00c0*/  IMAD R6, R2, R51, RZ ;  /* 0x0000003302067224 */ /* 0x004fe400078e02ff */
[----:B0-----:R-:W-:Y:S02]  /*00d0*/  IMAD R2, R3, 0x80, R0 ;  /* 0x0000008003027824 */ /* 0x001fe400078e0200 */
[----:B---3--:R-:W-:Y:S02]  /*00e0*/  IMAD R0, R7, R4, RZ ;  /* 0x0000000407007224 */ /* 0x008fe400078e02ff */
[----:B------:R-:W-:Y:S02]  /*00f0*/  IMAD R2, R2, R5, RZ ;  /* 0x0000000502027224 */ /* 0x000fe400078e02ff */
[----:B------:R-:W-:Y:S01]  /*0100*/  IMAD R8, R51, 0x2, R6 ;  /* 0x0000000233087824 */ /* 0x000fe200078e0206 */
[----:B------:R-:W-:Y:S01]  /*0110*/  SHF.L.U32 R3, R0, 0x1, RZ ;  /* 0x0000000100037819 */ /* 0x000fe200000006ff */
[----:B------:R-:W-:-:S02]  /*0120*/  IMAD.SHL.U32 R4, R2, 0x2, RZ ;  /* 0x0000000202047824 */ /* 0x000fc400078e00ff */
[----:B------:R-:W-:-:S03]  /*0130*/  IMAD.HI R0, R0, 0x2, RZ ;  /* 0x0000000200007827 */ /* 0x000fc600078e02ff */
[----:B----4-:R-:W-:Y:S01]  /*0140*/  IADD3 R3, P0, P1, R4, R44, R3 ;  /* 0x0000002c04037210 */ /* 0x010fe2000791e003 */
[----:B------:R-:W-:-:S04]  /*0150*/  IMAD.HI R81, R2, 0x2, RZ ;  /* 0x0000000202517827 */ /* 0x000fc800078e02ff */
[----:B------:R-:W-:Y:S01]  /*0160*/  IMAD R10, R51, 0x2, R8 ;  /* 0x00000002330a7824 */ /* 0x000fe200078e0208 */
[----:B------:R-:W-:Y:S02]  /*0170*/  IADD3.X R81, R81, R45, R0, P0, P1 ;  /* 0x0000002d51517210 */ /* 0x000fe400007e2400 */
[-C--:B------:R-:W-:Y:S02]  /*0180*/  LEA R4, P1, R8, R3.reuse, 0x1 ;  /* 0x0000000308047211 */ /* 0x080fe400078208ff */
[----:B------:R-:W-:Y:S02]  /*0190*/  LEA R82, P0, R6, R3, 0x1 ;  /* 0x0000000306527211 */ /* 0x000fe400078008ff */
[-C--:B------:R-:W-:Y:S02]  /*01a0*/  LEA.HI.X.SX32 R5, R8, R81.reuse, 0x1, P1 ;  /* 0x0000005108057211 */ /* 0x080fe400008f0eff */
[C---:B------:R-:W-:Y:S02]  /*01b0*/  LEA R12, R51.reuse, R10, 0x1 ;  /* 0x0000000a330c7211 */ /* 0x040fe400078e08ff */
[----:B------:R-:W-:Y:S01]  /*01c0*/  LEA.HI.X.SX32 R83, R6, R81, 0x1, P0 ;  /* 0x0000005106537211 */ /* 0x000fe200000f0eff */
[----:B------:R0:W2:Y:S01]  /*01d0*/  LDG.E.U16 R0, desc[UR60][R4.64] ;  /* 0x0000003c04007981 */ /* 0x0000a2000c1e1500 */
[----:B------:R-:W-:Y:S01]  /*01e0*/  LEA R6, P0, R10, R3, 0x1 ;  /* 0x000000030a067211 */ /* 0x000fe200078008ff */
[----:B------:R-:W-:-:S02]  /*01f0*/  IMAD R14, R51, 0x2, R12 ;  /* 0x00000002330e7824 */ /* 0x000fc400078e020c */
[----:B------:R-:W3:Y:S01]  /*0200*/  LDG.E.U16 R82, desc[UR60][R82.64] ;  /* 0x0000003c52527981 */ /* 0x000ee2000c1e1500 */
[----:B------:R-:W-:Y:S01]  /*0210*/  LEA.HI.X.SX32 R7, R10, R81, 0x1, P0 ;  /* 0x000000510a077211 */ /* 0x000fe200000f0eff */
[----:B------:R-:W-:Y:S01]  /*0220*/  IMAD R16, R51, 0x2, R14 ;  /* 0x0000000233107824 */ /* 0x000fe200078e020e */
[----:B------:R-:W-:-:S03]  /*0230*/  LEA R8, P0, R12, R3, 0x1 ;  /* 0x000000030c087211 */ /* 0x000fc600078008ff */
[C---:B------:R-:W-:Y:S01]  /*0240*/  IMAD R18, R51.reuse, 0x2, R16 ;  /* 0x0000000233127824 */ /* 0x040fe200078e0210 */
[----:B------:R-:W-:Y:S01]  /*0250*/  LEA.HI.X.SX32 R9, R12, R81, 0x1, P0 ;  /* 0x000000510c097211 */ /* 0x000fe200000f0eff */
[----:B------:R1:W4:Y:S01]  /*0260*/  LDG.E.U16 R25, desc[UR60][R6.64] ;  /* 0x0000003c06197981 */ /* 0x000322000c1e1500 */
[C---:B------:R-:W-:Y:S02]  /*0270*/  LEA R12, P0, R16.reuse, R3, 0x1 ;  /* 0x00000003100c7211 */ /* 0x040fe400078008ff */
[C---:B------:R-:W-:Y:S01]  /*0280*/  LEA R20, R51.reuse, R18, 0x1 ;  /* 0x0000001233147211 */ /* 0x040fe200078e08ff */
[----:B------:R5:W3:Y:S01]  /*0290*/  LDG.E.U16 R23, desc[UR60][R8.64] ;  /* 0x0000003c08177981 */ /* 0x000ae2000c1e1500 */
[----:B------:R-:W-:Y:S02]  /*02a0*/  LEA.HI.X.SX32 R13, R16, R81, 0x1, P0 ;  /* 0x00000051100d7211 */ /* 0x000fe400000f0eff */
[----:B0-----:R-:W-:Y:S01]  /*02b0*/  LEA R4, P0, R18, R3, 0x1 ;  /* 0x0000000312047211 */ /* 0x001fe200078008ff */
[----:B------:R-:W-:-:S02]  /*02c0*/  IMAD R22, R51, 0x2, R20 ;  /* 0x0000000233167824 */ /* 0x000fc400078e0214 */
[----:B------:R-:W3:Y:S01]  /*02d0*/  LDG.E.U16 R21, desc[UR60][R12.64] ;  /* 0x0000003c0c157981 */ /* 0x000ee2000c1e1500 */
[----:B------:R-:W-:Y:S01]  /*02e0*/  LEA.HI.X.SX32 R5, R18, R81, 0x1, P0 ;  /* 0x0000005112057211 */ /* 0x000fe200000f0eff */
[----:B------:R-:W-:Y:S01]  /*02f0*/  IMAD R24, R51, 0x2, R22 ;  /* 0x0000000233187824 */ /* 0x000fe200078e0216 */
[----:B-1----:R-:W-:-:S03]  /*0300*/  LEA R6, P0, R20, R3, 0x1 ;  /* 0x0000000314067211 */ /* 0x002fc600078008ff */
[----:B------:R-:W3:Y:S01]  /*0310*/  LDG.E.U16 R19, desc[UR60][R4.64] ;  /* 0x0000003c04137981 */ /* 0x000ee2000c1e1500 */
[----:B------:R-:W-:Y:S01]  /*0320*/  LEA.HI.X.SX32 R7, R20, R81, 0x1, P0 ;  /* 0x0000005114077211 */ /* 0x000fe200000f0eff */
[----:B------:R-:W-:-:S04]  /*0330*/  IMAD R26, R51, 0x2, R24 ;  /* 0x00000002331a7824 */ /* 0x000fc800078e0218 */
[----:B------:R-:W3:Y:S01]  /*0340*/  LDG.E.U16 R17, desc[UR60][R6.64] ;  /* 0x0000003c06117981 */ /* 0x000ee2000c1e1500 */
[-C--:B------:R-:W-:Y:S02]  /*0350*/  LEA R10, P1, R14, R3.reuse, 0x1 ;  /* 0x000000030e0a7211 */ /* 0x080fe400078208ff */
[----:B-----5:R-:W-:Y:S02]  /*0360*/  LEA R8, P0, R24, R3, 0x1 ;  /* 0x0000000318087211 */ /* 0x020fe400078008ff */
[----:B------:R-:W-:Y:S02]  /*0370*/  LEA.HI.X.SX32 R11, R14, R81, 0x1, P1 ;  /* 0x000000510e0b7211 */ /* 0x000fe400008f0eff */
[----:B------:R-:W-:Y:S02]  /*0380*/  LEA R14, P1, R22, R3, 0x1 ;  /* 0x00000003160e7211 */ /* 0x000fe400078208ff */
[-C--:B------:R-:W-:Y:S01]  /*0390*/  LEA.HI.X.SX32 R9, R24, R81.reuse, 0x1, P0 ;  /* 0x0000005118097211 */ /* 0x080fe200000f0eff */
[----:B------:R0:W5:Y:S01]  /*03a0*/  LDG.E.U16 R49, desc[UR60][R10.64] ;  /* 0x0000003c0a317981 */ /* 0x000162000c1e1500 */
[----:B------:R-:W-:-:S02]  /*03b0*/  LEA.HI.X.SX32 R15, R22, R81, 0x1, P1 ;  /* 0x00000051160f7211 */ /* 0x000fc400008f0eff */
[----:B------:R-:W-:-:S05]  /*03c0*/  LEA R28, R51, R26, 0x1 ;  /* 0x0000001a331c7211 */ /* 0x000fca00078e08ff */
[----:B------:R-:W-:Y:S01]  /*03d0*/  IMAD R30, R51, 0x2, R28 ;  /* 0x00000002331e7824 */ /* 0x000fe200078e021c */
[----:B0-----:R-:W-:-:S03]  /*03e0*/  LEA R10, P0, R26, R3, 0x1 ;  /* 0x000000031a0a7211 */ /* 0x001fc600078008ff */
[----:B------:R-:W-:Y:S01]  /*03f0*/  IMAD R32, R51, 0x2, R30 ;  /* 0x0000000233207824 */ /* 0x000fe200078e021e */
[----:B------:R-:W-:-:S03]  /*0400*/  LEA.HI.X.SX32 R11, R26, R81, 0x1, P0 ;  /* 0x000000511a0b7211 */ /* 0x000fc600000f0eff */
[----:B------:R-:W-:-:S05]  /*0410*/  IMAD R34, R51, 0x2, R32 ;  /* 0x0000000233227824 */ /* 0x000fca00078e0220 */
[----:B------:R-:W-:-:S05]  /*0420*/  LEA R36, R51, R34, 0x1 ;  /* 0x0000002233247211 */ /* 0x000fca00078e08ff */
[----:B------:R-:W-:-:S04]  /*0430*/  IMAD R38, R51, 0x2, R36 ;  /* 0x0000000233267824 */ /* 0x000fc800078e0224 */
[----:B------:R-:W-:-:S04]  /*0440*/  IMAD R40, R51, 0x2, R38 ;  /* 0x0000000233287824 */ /* 0x000fc800078e0226 */
[----:B------:R-:W-:-:S04]  /*0450*/  IMAD R42, R51, 0x2, R40 ;  /* 0x00000002332a7824 */ /* 0x000fc800078e0228 */
[----:B------:R-:W-:-:S05]  /*0460*/  IMAD R2, R51, 0x2, R42 ;  /* 0x0000000233027824 */ /* 0x000fca00078e022a */
[----:B------:R-:W-:-:S05]  /*0470*/  LEA R44, R51, R2, 0x1 ;  /* 0x00000002332c7211 */ /* 0x000fca00078e08ff */
[----:B------:R-:W-:-:S04]  /*0480*/  IMAD R52, R51, 0x2, R44 ;  /* 0x0000000233347824 */ /* 0x000fc800078e022c */
[----:B------:R-:W-:-:S04]  /*0490*/  IMAD R54, R51, 0x2, R52 ;  /* 0x0000000233367824 */ /* 0x000fc800078e0234 */
[----:B------:R-:W-:-:S05]  /*04a0*/  IMAD R56, R51, 0x2, R54 ;  /* 0x0000000233387824 */ /* 0x000fca00078e0236 */
[----:B------:R-:W-:-:S05]  /*04b0*/  LEA R58, R51, R56, 0x1 ;  /* 0x00000038333a7211 */ /* 0x000fca00078e08ff */
[C---:B------:R-:W-:Y:S01]  /*04c0*/  IMAD R60, R51.reuse, 0x2, R58 ;  /* 0x00000002333c7824 */ /* 0x040fe200078e023a */
[----:B--2---:R0:W-:Y:S04]  /*04d0*/  STL [R1+0x30], R0 ;  /* 0x0000300001007387 */ /* 0x0041e80000100800 */
[----:B0-----:R-:W2:Y:S04]  /*04e0*/  LDG.E.U16 R0, desc[UR60][R14.64] ;  /* 0x0000003c0e007981 */ /* 0x001ea8000c1e1500 */
[----:B------:R0:W5:Y:S04]  /*04f0*/  LDG.E.U16 R15, desc[UR60][R8.64] ;  /* 0x0000003c080f7981 */ /* 0x000168000c1e1500 */
[----:B------:R1:W2:Y:S01]  /*0500*/  LDG.E.U16 R14, desc[UR60][R10.64] ;  /* 0x0000003c0a0e7981 */ /* 0x0002a2000c1e1500 */
[----:B------:R-:W-:-:S04]  /*0510*/  IMAD R62, R51, 0x2, R60 ;  /* 0x00000002333e7824 */ /* 0x000fc800078e023c */
[----:B------:R-:W-:-:S05]  /*0520*/  IMAD R64, R51, 0x2, R62 ;  /* 0x0000000233407824 */ /* 0x000fca00078e023e */
[----:B------:R-:W-:-:S05]  /*0530*/  LEA R16, R51, R64, 0x1 ;  /* 0x0000004033107211 */ /* 0x000fca00078e08ff */
[----:B------:R-:W-:-:S04]  /*0540*/  IMAD R18, R51, 0x2, R16 ;  /* 0x0000000233127824 */ /* 0x000fc800078e0210 */
[----:B------:R-:W-:-:S04]  /*0550*/  IMAD R68, R51, 0x2, R18 ;  /* 0x0000000233447824 */ /* 0x000fc800078e0212 */
[----:B------:R-:W-:-:S05]  /*0560*/  IMAD R20, R51, 0x2, R68 ;  /* 0x0000000233147824 */ /* 0x000fca00078e0244 */
[----:B------:R-:W-:-:S05]  /*0570*/  LEA R22, R51, R20, 0x1 ;  /* 0x0000001433167211 */ /* 0x000fca00078e08ff */
[----:B------:R-:W-:-:S04]  /*0580*/  IMAD R24, R51, 0x2, R22 ;  /* 0x0000000233187824 */ /* 0x000fc800078e0216 */
[----:B------:R-:W-:Y:S01]  /*0590*/  IMAD R70, R51, 0x2, R24 ;  /* 0x0000000233467824 */ /* 0x000fe200078e0218 */
[----:B------:R-:W-:-:S03]  /*05a0*/  LEA R4, P0, R28, R3, 0x1 ;  /* 0x000000031c047211 */ /* 0x000fc600078008ff */
[----:B------:R-:W-:Y:S01]  /*05b0*/  IMAD R66, R51, 0x2, R70 ;  /* 0x0000000233427824 */ /* 0x000fe200078e0246 */
[----:B------:R-:W-:-:S04]  /*05c0*/  LEA.HI.X.SX32 R5, R28, R81, 0x1, P0 ;  /* 0x000000511c057211 */ /* 0x000fc800000f0eff */
[C---:B------:R-:W-:Y:S02]  /*05d0*/  LEA R26, R51.reuse, R66, 0x1 ;  /* 0x00000042331a7211 */ /* 0x040fe400078e08ff */
[-C--:B------:R-:W-:Y:S02]  /*05e0*/  LEA R6, P0, R32, R3.reuse, 0x1 ;  /* 0x0000000320067211 */ /* 0x080fe400078008ff */
[----:B------:R-:W-:Y:S01]  /*05f0*/  LEA R12, P1, R30, R3, 0x1 ;  /* 0x000000031e0c7211 */ /* 0x000fe200078208ff */
[C---:B------:R-:W-:Y:S01]  /*0600*/  IMAD R28, R51.reuse, 0x2, R26 ;  /* 0x00000002331c7824 */ /* 0x040fe200078e021a */
[-C--:B------:R-:W-:Y:S02]  /*0610*/  LEA.HI.X.SX32 R7, R32, R81.reuse, 0x1, P0 ;  /* 0x0000005120077211 */ /* 0x080fe400000f0eff */
[----:B------:R-:W-:Y:S01]  /*0620*/  LEA.HI.X.SX32 R13, R30, R81, 0x1, P1 ;  /* 0x000000511e0d7211 */ /* 0x000fe200008f0eff */
[----:B------:R-:W-:Y:S01]  /*0630*/  IMAD R30, R51, 0x2, R28 ;  /* 0x00000002331e7824 */ /* 0x000fe200078e021c */
[----:B0-----:R-:W-:-:S03]  /*0640*/  LEA R8, P0, R34, R3, 0x1 ;  /* 0x0000000322087211 */ /* 0x001fc600078008ff */
[C---:B------:R-:W-:Y:S01]  /*0650*/  IMAD R46, R51.reuse, 0x2, R30 ;  /* 0x00000002332e7824 */ /* 0x040fe200078e021e */
[----:B------:R-:W-:Y:S01]  /*0660*/  LEA.HI.X.SX32 R9, R34, R81, 0x1, P0 ;  /* 0x0000005122097211 */ /* 0x000fe200000f0eff */
[----:B------:R0:W2:Y:S01]  /*0670*/  LDG.E.U16 R50, desc[UR60][R12.64] ;  /* 0x0000003c0c327981 */ /* 0x0000a2000c1e1500 */
[C---:B-1----:R-:W-:Y:S02]  /*0680*/  LEA R10, P0, R36.reuse, R3, 0x1 ;  /* 0x00000003240a7211 */ /* 0x042fe400078008ff */
[----:B------:R-:W-:Y:S02]  /*0690*/  LEA R32, R51, R46, 0x1 ;  /* 0x0000002e33207211 */ /* 0x000fe400078e08ff */
[----:B------:R-:W-:Y:S01]  /*06a0*/  LEA.HI.X.SX32 R11, R36, R81, 0x1, P0 ;  /* 0x00000051240b7211 */ /* 0x000fe200000f0eff */
[----:B----4-:R1:W-:Y:S01]  /*06b0*/  STL [R1+0x2c], R25 ;  /* 0x00002c1901007387 */ /* 0x0103e20000100800 */
[----:B0-----:R-:W-:-:S03]  /*06c0*/  LEA R12, P0, R40, R3, 0x1 ;  /* 0x00000003280c7211 */ /* 0x001fc600078008ff */
[----:B---3--:R0:W-:Y:S01]  /*06d0*/  STL [R1+0x28], R23 ;  /* 0x0000281701007387 */ /* 0x0081e20000100800 */
[C---:B------:R-:W-:Y:S01]  /*06e0*/  IMAD R34, R51.reuse, 0x2, R32 ;  /* 0x0000000233227824 */ /* 0x040fe200078e0220 */
[----:B------:R-:W-:Y:S02]  /*06f0*/  LEA.HI.X.SX32 R13, R40, R81, 0x1, P0 ;  /* 0x00000051280d7211 */ /* 0x000fe400000f0eff */
[----:B------:R3:W-:Y:S04]  /*0700*/  STL [R1+0x24], R21 ;  /* 0x0000241501007387 */ /* 0x0007e80000100800 */
[----:B-1----:R1:W4:Y:S01]  /*0710*/  LDG.E.U16 R25, desc[UR60][R4.64] ;  /* 0x0000003c04197981 */ /* 0x002322000c1e1500 */
[----:B------:R-:W-:-:S03]  /*0720*/  IMAD R36, R51, 0x2, R34 ;  /* 0x0000000233247824 */ /* 0x000fc600078e0222 */
[----:B0-----:R0:W4:Y:S04]  /*0730*/  LDG.E.U16 R23, desc[UR60][R6.64] ;  /* 0x0000003c06177981 */ /* 0x001128000c1e1500 */
[----:B------:R1:W-:Y:S04]  /*0740*/  STL [R1+0x20], R19 ;  /* 0x0000201301007387 */ /* 0x0003e80000100800 */
[----:B---3--:R3:W4:Y:S04]  /*0750*/  LDG.E.U16 R21, desc[UR60][R8.64] ;  /* 0x0000003c08157981 */ /* 0x008728000c1e1500 */
[----:B------:R0:W-:Y:S04]  /*0760*/  STL [R1+0x1c], R17 ;  /* 0x00001c1101007387 */ /* 0x0001e80000100800 */
[----:B-1----:R-:W4:Y:S01]  /*0770*/  LDG.E.U16 R19, desc[UR60][R10.64] ;  /* 0x0000003c0a137981 */ /* 0x002f22000c1e1500 */
[----:B------:R-:W-:-:S03]  /*0780*/  IMAD R47, R51, 0x2, R36 ;  /* 0x00000002332f7824 */ /* 0x000fc600078e0224 */
[----:B0-----:R-:W4:Y:S02]  /*0790*/  LDG.E.U16 R17, desc[UR60][R12.64] ;  /* 0x0000003c0c117981 */ /* 0x001f24000c1e1500 */
[----:B------:R-:W-:Y:S02]  /*07a0*/  LEA R40, R51, R47, 0x1 ;  /* 0x0000002f33287211 */ /* 0x000fe400078e08ff */
[----:B------:R-:W-:-:S03]  /*07b0*/  LEA R4, P1, R38, R3, 0x1 ;  /* 0x0000000326047211 */ /* 0x000fc600078208ff */
[----:B------:R-:W-:Y:S01]  /*07c0*/  IMAD R72, R51, 0x2, R40 ;  /* 0x0000000233487824 */ /* 0x000fe200078e0228 */
[----:B------:R-:W-:-:S03]  /*07d0*/  LEA R6, P0, R42, R3, 0x1 ;  /* 0x000000032a067211 */ /* 0x000fc600078008ff */
[C---:B------:R-:W-:Y:S01]  /*07e0*/  IMAD R74, R51.reuse, 0x2, R72 ;  /* 0x00000002334a7824 */ /* 0x040fe200078e0248 */
[-C--:B------:R-:W-:Y:S02]  /*07f0*/  LEA.HI.X.SX32 R5, R38, R81.reuse, 0x1, P1 ;  /* 0x0000005126057211 */ /* 0x080fe400008f0eff */
[----:B------:R-:W-:Y:S01]  /*0800*/  LEA.HI.X.SX32 R7, R42, R81, 0x1, P0 ;  /* 0x000000512a077211 */ /* 0x000fe200000f0eff */
[C---:B------:R-:W-:Y:S01]  /*0810*/  IMAD R48, R51.reuse, 0x2, R74 ;  /* 0x0000000233307824 */ /* 0x040fe200078e024a */
[C---:B---3--:R-:W-:Y:S01]  /*0820*/  LEA R8, P0, R2.reuse, R3, 0x1 ;  /* 0x0000000302087211 */ /* 0x048fe200078008ff */
[----:B------:R0:W3:Y:S03]  /*0830*/  LDG.E.U16 R65, desc[UR60][R4.64] ;  /* 0x0000003c04417981 */ /* 0x0000e6000c1e1500 */
[----:B------:R-:W-:Y:S01]  /*0840*/  LEA.HI.X.SX32 R9, R2, R81, 0x1, P0 ;  /* 0x0000005102097211 */ /* 0x000fe200000f0eff */
[----:B------:R1:W3:Y:S01]  /*0850*/  LDG.E.U16 R252, desc[UR60][R6.64] ;  /* 0x0000003c06fc7981 */ /* 0x0002e2000c1e1500 */
[----:B------:R-:W-:-:S03]  /*0860*/  LEA R76, R51, R48, 0x1 ;  /* 0x00000030334c7211 */ /* 0x000fc600078e08ff */
[----:B------:R1:W3:Y:S01]  /*0870*/  LDG.E.U16 R251, desc[UR60][R8.64] ;  /* 0x0000003c08fb7981 */ /* 0x0002e2000c1e1500 */
[----:B0-----:R-:W-:-:S04]  /*0880*/  LEA R4, P0, R52, R3, 0x1 ;  /* 0x0000000334047211 */ /* 0x001fc800078008ff */
[----:B------:R-:W-:Y:S01]  /*0890*/  LEA.HI.X.SX32 R5, R52, R81, 0x1, P0 ;  /* 0x0000005134057211 */ /* 0x000fe200000f0eff */
[----:B------:R-:W-:-:S04]  /*08a0*/  IMAD R52, R51, 0x2, R76 ;  /* 0x0000000233347824 */ /* 0x000fc800078e024c */
[C---:B------:R-:W-:Y:S01]  /*08b0*/  IMAD R78, R51.reuse, 0x2, R52 ;  /* 0x00000002334e7824 */ /* 0x040fe200078e0234 */
[C---:B------:R-:W-:Y:S01]  /*08c0*/  LEA R10, P0, R54.reuse, R3, 0x1 ;  /* 0x00000003360a7211 */ /* 0x040fe200078008ff */
[----:B------:R0:W3:Y:S02]  /*08d0*/  LDG.E.U16 R250, desc[UR60][R4.64] ;  /* 0x0000003c04fa7981 */ /* 0x0000e4000c1e1500 */
[C---:B------:R-:W-:Y:S01]  /*08e0*/  IMAD R2, R51.reuse, 0x2, R78 ;  /* 0x0000000233027824 */ /* 0x040fe200078e024e */
[----:B------:R-:W-:Y:S02]  /*08f0*/  LEA.HI.X.SX32 R11, R54, R81, 0x1, P0 ;  /* 0x00000051360b7211 */ /* 0x000fe400000f0eff */
[C---:B-1----:R-:W-:Y:S02]  /*0900*/  LEA R6, P0, R56.reuse, R3, 0x1 ;  /* 0x0000000338067211 */ /* 0x042fe400078008ff */
[----:B------:R-:W-:Y:S01]  /*0910*/  LEA R54, R51, R2, 0x1 ;  /* 0x0000000233367211 */ /* 0x000fe200078e08ff */
[----:B------:R1:W3:Y:S01]  /*0920*/  LDG.E.U16 R249, desc[UR60][R10.64] ;  /* 0x0000003c0af97981 */ /* 0x0002e2000c1e1500 */
[----:B------:R-:W-:-:S03]  /*0930*/  LEA.HI.X.SX32 R7, R56, R81, 0x1, P0 ;  /* 0x0000005138077211 */ /* 0x000fc600000f0eff */
[----:B------:R-:W-:Y:S01]  /*0940*/  IMAD R56, R51, 0x2, R54 ;  /* 0x0000000233387824 */ /* 0x000fe200078e0236 */
[C---:B------:R-:W-:Y:S01]  /*0950*/  LEA R8, P0, R60.reuse, R3, 0x1 ;  /* 0x000000033c087211 */ /* 0x040fe200078008ff */
[----:B------:R2:W3:Y:S03]  /*0960*/  LDG.E.U16 R248, desc[UR60][R6.64] ;  /* 0x0000003c06f87981 */ /* 0x0004e6000c1e1500 */
[----:B------:R-:W-:Y:S02]  /*0970*/  LEA.HI.X.SX32 R9, R60, R81, 0x1, P0 ;  /* 0x000000513c097211 */ /* 0x000fe400000f0eff */
[----:B0-----:R-:W-:-:S03]  /*0980*/  LEA R4, P0, R62, R3, 0x1 ;  /* 0x000000033e047211 */ /* 0x001fc600078008ff */
[----:B------:R-:W3:Y:S01]  /*0990*/  LDG.E.U16 R247, desc[UR60][R8.64] ;  /* 0x0000003c08f77981 */ /* 0x000ee2000c1e1500 */
[----:B------:R-:W-:Y:S02]  /*09a0*/  LEA.HI.X.SX32 R5, R62, R81, 0x1, P0 ;  /* 0x000000513e057211 */ /* 0x000fe400000f0eff */
[----:B-1----:R-:W-:-:S03]  /*09b0*/  LEA R10, P0, R64, R3, 0x1 ;  /* 0x00000003400a7211 */ /* 0x002fc600078008ff */
[----:B------:R-:W3:Y:S01]  /*09c0*/  LDG.E.U16 R246, desc[UR60][R4.64] ;  /* 0x0000003c04f67981 */ /* 0x000ee2000c1e1500 */
[----:B------:R-:W-:-:S05]  /*09d0*/  LEA.HI.X.SX32 R11, R64, R81, 0x1, P0 ;  /* 0x00000051400b7211 */ /* 0x000fca00000f0eff */
[----:B------:R-:W3:Y:S04]  /*09e0*/  LDG.E.U16 R245, desc[UR60][R10.64] ;  /* 0x0000003c0af57981 */ /* 0x000ee8000c1e1500 */
[----:B-----5:R-:W-:Y:S04]  /*09f0*/  STL [R1+0x18], R15 ;  /* 0x0000180f01007387 */ /* 0x020fe80000100800 */
[----:B--2---:R0:W-:Y:S02]  /*0a00*/  STL [R1+0x14], R14 ;  /* 0x0000140e01007387 */ /* 0x0041e40000100800 */
[----:B0-----:R-:W-:-:S04]  /*0a10*/  LEA R14, P1, R44, R3, 0x1 ;  /* 0x000000032c0e7211 */ /* 0x001fc800078208ff */
[----:B------:R-:W-:Y:S02]  /*0a20*/  LEA.HI.X.SX32 R15, R44, R81, 0x1, P1 ;  /* 0x000000512c0f7211 */ /* 0x000fe400008f0eff */
[----:B------:R-:W-:-:S03]  /*0a30*/  LEA R12, P1, R58, R3, 0x1 ;  /* 0x000000033a0c7211 */ /* 0x000fc600078208ff */
[----:B------:R-:W2:Y:S01]  /*0a40*/  LDG.E.U16 R67, desc[UR60][R14.64] ;  /* 0x0000003c0e437981 */ /* 0x000ea2000c1e1500 */
[----:B------:R-:W-:Y:S01]  /*0a50*/  LEA.HI.X.SX32 R13, R58, R81, 0x1, P1 ;  /* 0x000000513a0d7211 */ /* 0x000fe200008f0eff */
[----:B------:R-:W-:-:S04]  /*0a60*/  IMAD R58, R51, 0x2, R56 ;  /* 0x00000002333a7824 */ /* 0x000fc800078e0238 */
[C---:B------:R-:W-:Y:S01]  /*0a70*/  IMAD R42, R51.reuse, 0x2, R58 ;  /* 0x00000002332a7824 */ /* 0x040fe200078e023a */
[----:B------:R-:W-:Y:S01]  /*0a80*/  LEA R6, P1, R16, R3, 0x1 ;  /* 0x0000000310067211 */ /* 0x000fe200078208ff */
[----:B------:R0:W5:Y:S03]  /*0a90*/  LDG.E.U16 R123, desc[UR60][R12.64] ;  /* 0x0000003c0c7b7981 */ /* 0x000166000c1e1500 */
[----:B------:R-:W-:-:S05]  /*0aa0*/  LEA R60, R51, R42, 0x1 ;  /* 0x0000002a333c7211 */ /* 0x000fca00078e08ff */
[----:B------:R-:W-:-:S04]  /*0ab0*/  IMAD R62, R51, 0x2, R60 ;  /* 0x00000002333e7824 */ /* 0x000fc800078e023c */
[----:B------:R-:W-:-:S04]  /*0ac0*/  IMAD R64, R51, 0x2, R62 ;  /* 0x0000000233407824 */ /* 0x000fc800078e023e */
[C---:B------:R-:W-:Y:S01]  /*0ad0*/  IMAD R43, R51.reuse, 0x2, R64 ;  /* 0x00000002332b7824 */ /* 0x040fe200078e0240 */
[----:B------:R-:W-:Y:S02]  /*0ae0*/  LEA.HI.X.SX32 R7, R16, R81, 0x1, P1 ;  /* 0x0000005110077211 */ /* 0x000fe400008f0eff */
[C---:B0-----:R-:W-:Y:S02]  /*0af0*/  LEA R12, P0, R18.reuse, R3, 0x1 ;  /* 0x00000003120c7211 */ /* 0x041fe400078008ff */
[C---:B------:R-:W-:Y:S01]  /*0b00*/  LEA R16, R51.reuse, R43, 0x1 ;  /* 0x0000002b33107211 */ /* 0x040fe200078e08ff */
[----:B------:R0:W5:Y:S01]  /*0b10*/  LDG.E.U16 R122, desc[UR60][R6.64] ;  /* 0x0000003c067a7981 */ /* 0x000162000c1e1500 */
[----:B------:R-:W-:Y:S02]  /*0b20*/  LEA.HI.X.SX32 R13, R18, R81, 0x1, P0 ;  /* 0x00000051120d7211 */ /* 0x000fe400000f0eff */
[-C--:B------:R-:W-:Y:S01]  /*0b30*/  LEA R8, P0, R68, R3.reuse, 0x1 ;  /* 0x0000000344087211 */ /* 0x080fe200078008ff */
[C---:B------:R-:W-:Y:S01]  /*0b40*/  IMAD R18, R51.reuse, 0x2, R16 ;  /* 0x0000000233127824 */ /* 0x040fe200078e0210 */
[----:B------:R-:W-:Y:S01]  /*0b50*/  LEA R14, P1, R22, R3, 0x1 ;  /* 0x00000003160e7211 */ /* 0x000fe200078208ff */
[----:B------:R1:W5:Y:S01]  /*0b60*/  LDG.E.U16 R244, desc[UR60][R12.64] ;  /* 0x0000003c0cf47981 */ /* 0x000362000c1e1500 */
[----:B------:R-:W-:Y:S01]  /*0b70*/  LEA.HI.X.SX32 R9, R68, R81, 0x1, P0 ;  /* 0x0000005144097211 */ /* 0x000fe200000f0eff */
[----:B------:R-:W-:Y:S01]  /*0b80*/  IMAD R68, R51, 0x2, R18 ;  /* 0x0000000233447824 */ /* 0x000fe200078e0212 */
[----:B------:R-:W-:-:S03]  /*0b90*/  LEA R4, P0, R20, R3, 0x1 ;  /* 0x0000000314047211 */ /* 0x000fc600078008ff */
[C---:B------:R-:W-:Y:S01]  /*0ba0*/  IMAD R44, R51.reuse, 0x2, R68 ;  /* 0x00000002332c7824 */ /* 0x040fe200078e0244 */
[-C--:B------:R-:W-:Y:S01]  /*0bb0*/  LEA.HI.X.SX32 R5, R20, R81.reuse, 0x1, P0 ;  /* 0x0000005114057211 */ /* 0x080fe200000f0eff */
[----:B------:R1:W5:Y:S03]  /*0bc0*/  LDG.E.U16 R243, desc[UR60][R8.64] ;  /* 0x0000003c08f37981 */ /* 0x000366000c1e1500 */
[C---:B------:R-:W-:Y:S01]  /*0bd0*/  LEA R20, R51.reuse, R44, 0x1 ;  /* 0x0000002c33147211 */ /* 0x040fe200078e08ff */
[----:B------:R1:W5:Y:S01]  /*0be0*/  LDG.E.U16 R242, desc[UR60][R4.64] ;  /* 0x0000003c04f27981 */ /* 0x000362000c1e1500 */
[----:B------:R-:W-:Y:S02]  /*0bf0*/  LEA.HI.X.SX32 R15, R22, R81, 0x1, P1 ;  /* 0x00000051160f7211 */ /* 0x000fe400008f0eff */
[-C--:B0-----:R-:W-:Y:S01]  /*0c00*/  LEA R6, P0, R24, R3.reuse, 0x1 ;  /* 0x0000000318067211 */ /* 0x081fe200078008ff */
[C---:B------:R-:W-:Y:S01]  /*0c10*/  IMAD R22, R51.reuse, 0x2, R20 ;  /* 0x0000000233167824 */ /* 0x040fe200078e0214 */
[----:B-1----:R-:W-:Y:S01]  /*0c20*/  LEA R12, P1, R28, R3, 0x1 ;  /* 0x000000031c0c7211 */ /* 0x002fe200078208ff */
[----:B------:R-:W5:Y:S01]  /*0c30*/  LDG.E.U16 R121, desc[UR60][R14.64] ;  /* 0x0000003c0e797981 */ /* 0x000f62000c1e1500 */
[----:B------:R-:W-:Y:S01]  /*0c40*/  LEA.HI.X.SX32 R7, R24, R81, 0x1, P0 ;  /* 0x0000005118077211 */ /* 0x000fe200000f0eff */
[----:B------:R-:W-:Y:S01]  /*0c50*/  IMAD R24, R51, 0x2, R22 ;  /* 0x0000000233187824 */ /* 0x000fe200078e0216 */
[----:B------:R-:W-:-:S03]  /*0c60*/  LEA R10, P0, R70, R3, 0x1 ;  /* 0x00000003460a7211 */ /* 0x000fc600078008ff */
[C---:B------:R-:W-:Y:S01]  /*0c70*/  IMAD R45, R51.reuse, 0x2, R24 ;  /* 0x00000002332d7824 */ /* 0x040fe200078e0218 */
[----:B------:R-:W-:Y:S01]  /*0c80*/  LEA.HI.X.SX32 R11, R70, R81, 0x1, P0 ;  /* 0x00000051460b7211 */ /* 0x000fe200000f0eff */
[----:B------:R0:W5:Y:S01]  /*0c90*/  LDG.E.U16 R241, desc[UR60][R6.64] ;  /* 0x0000003c06f17981 */ /* 0x000162000c1e1500 */
[C---:B------:R-:W-:Y:S02]  /*0ca0*/  LEA R8, P0, R26.reuse, R3, 0x1 ;  /* 0x000000031a087211 */ /* 0x040fe400078008ff */
[----:B------:R-:W-:Y:S01]  /*0cb0*/  LEA R70, R51, R45, 0x1 ;  /* 0x0000002d33467211 */ /* 0x000fe200078e08ff */
[----:B------:R-:W5:Y:S01]  /*0cc0*/  LDG.E.U16 R240, desc[UR60][R10.64] ;  /* 0x0000003c0af07981 */ /* 0x000f62000c1e1500 */
[----:B------:R-:W-:-:S03]  /*0cd0*/  LEA.HI.X.SX32 R9, R26, R81, 0x1, P0 ;  /* 0x000000511a097211 */ /* 0x000fc600000f0eff */
[C---:B------:R-:W-:Y:S01]  /*0ce0*/  IMAD R26, R51.reuse, 0x2, R70 ;  /* 0x00000002331a7824 */ /* 0x040fe200078e0246 */
[----:B------:R-:W-:Y:S01]  /*0cf0*/  LEA.HI.X.SX32 R13, R28, R81, 0x1, P1 ;  /* 0x000000511c0d7211 */ /* 0x000fe200008f0eff */
[----:B------:R-:W5:Y:S02]  /*0d00*/  LDG.E.U16 R120, desc[UR60][R8.64] ;  /* 0x0000003c08787981 */ /* 0x000f64000c1e1500 */
[C---:B------:R-:W-:Y:S01]  /*0d10*/  IMAD R28, R51.reuse, 0x2, R26 ;  /* 0x00000002331c7824 */ /* 0x040fe200078e021a */
[C---:B------:R-:W-:Y:S01]  /*0d20*/  LEA R4, P0, R30.reuse, R3, 0x1 ;  /* 0x000000031e047211 */ /* 0x040fe200078008ff */
[----:B------:R1:W5:Y:S02]  /*0d30*/  LDG.E.U16 R239, desc[UR60][R12.64] ;  /* 0x0000003c0cef7981 */ /* 0x000364000c1e1500 */
[----:B------:R-:W-:Y:S01]  /*0d40*/  IMAD R38, R51, 0x2, R28 ;  /* 0x0000000233267824 */ /* 0x000fe200078e021c */
[----:B------:R-:W-:Y:S02]  /*0d50*/  LEA.HI.X.SX32 R5, R30, R81, 0x1, P0 ;  /* 0x000000511e057211 */ /* 0x000fe400000f0eff */
[----:B0-----:R-:W-:-:S02]  /*0d60*/  LEA R6, P0, R32, R3, 0x1 ;  /* 0x0000000320067211 */ /* 0x001fc400078008ff */
[----:B------:R-:W-:Y:S01]  /*0d70*/  LEA R80, R51, R38, 0x1 ;  /* 0x0000002633507211 */ /* 0x000fe200078e08ff */
[----:B------:R0:W5:Y:S01]  /*0d80*/  LDG.E.U16 R238, desc[UR60][R4.64] ;  /* 0x0000003c04ee7981 */ /* 0x000162000c1e1500 */
[----:B------:R-:W-:-:S03]  /*0d90*/  LEA.HI.X.SX32 R7, R32, R81, 0x1, P0 ;  /* 0x0000005120077211 */ /* 0x000fc600000f0eff */
[C---:B------:R-:W-:Y:S01]  /*0da0*/  IMAD R32, R51.reuse, 0x2, R80 ;  /* 0x0000000233207824 */ /* 0x040fe200078e0250 */
[----:B------:R-:W-:Y:S01]  /*0db0*/  LEA R14, P1, R34, R3, 0x1 ;  /* 0x00000003220e7211 */ /* 0x000fe200078208ff */
[----:B------:R-:W5:Y:S02]  /*0dc0*/  LDG.E.U16 R119, desc[UR60][R6.64] ;  /* 0x0000003c06777981 */ /* 0x000f64000c1e1500 */
[----:B------:R-:W-:-:S04]  /*0dd0*/  IMAD R84, R51, 0x2, R32 ;  /* 0x0000000233547824 */ /* 0x000fc800078e0220 */
[C---:B------:R-:W-:Y:S01]  /*0de0*/  IMAD R39, R51.reuse, 0x2, R84 ;  /* 0x0000000233277824 */ /* 0x040fe200078e0254 */
[----:B------:R-:W-:Y:S02]  /*0df0*/  LEA.HI.X.SX32 R15, R34, R81, 0x1, P1 ;  /* 0x00000051220f7211 */ /* 0x000fe400008f0eff */
[----:B-1----:R-:W-:Y:S02]  /*0e00*/  LEA R12, P1, R72, R3, 0x1 ;  /* 0x00000003480c7211 */ /* 0x002fe400078208ff */
[C---:B------:R-:W-:Y:S01]  /*0e10*/  LEA R86, R51.reuse, R39, 0x1 ;  /* 0x0000002733567211 */ /* 0x040fe200078e08ff */
[----:B------:R1:W5:Y:S01]  /*0e20*/  LDG.E.U16 R237, desc[UR60][R14.64] ;  /* 0x0000003c0eed7981 */ /* 0x000362000c1e1500 */
[----:B------:R-:W-:Y:S02]  /*0e30*/  LEA R8, P0, R36, R3, 0x1 ;  /* 0x0000000324087211 */ /* 0x000fe400078008ff */
[-C--:B------:R-:W-:Y:S01]  /*0e40*/  LEA.HI.X.SX32 R13, R72, R81.reuse, 0x1, P1 ;  /* 0x00000051480d7211 */ /* 0x080fe200008f0eff */
[----:B------:R-:W-:Y:S01]  /*0e50*/  IMAD R72, R51, 0x2, R86 ;  /* 0x0000000233487824 */ /* 0x000fe200078e0256 */
[----:B------:R-:W-:-:S02]  /*0e60*/  LEA.HI.X.SX32 R9, R36, R81, 0x1, P0 ;  /* 0x0000005124097211 */ /* 0x000fc400000f0eff */
[C---:B------:R-:W-:Y:S01]  /*0e70*/  LEA R10, P0, R40.reuse, R3, 0x1 ;  /* 0x00000003280a7211 */ /* 0x040fe200078008ff */
[C---:B------:R-:W-:Y:S01]  /*0e80*/  IMAD R88, R51.reuse, 0x2, R72 ;  /* 0x0000000233587824 */ /* 0x040fe200078e0248 */
[----:B------:R-:W5:Y:S02]  /*0e90*/  LDG.E.U16 R235, desc[UR60][R12.64] ;  /* 0x0000003c0ceb7981 */ /* 0x000f64000c1e1500 */
[----:B------:R-:W-:Y:S01]  /*0ea0*/  LEA.HI.X.SX32 R11, R40, R81, 0x1, P0 ;  /* 0x00000051280b7211 */ /* 0x000fe200000f0eff */
[C---:B------:R-:W-:Y:S01]  /*0eb0*/  IMAD R40, R51.reuse, 0x2, R88 ;  /* 0x0000000233287824 */ /* 0x040fe200078e0258 */
[-C--:B0-----:R-:W-:Y:S01]  /*0ec0*/  LEA R4, P0, R74, R3.reuse, 0x1 ;  /* 0x000000034a047211 */ /* 0x081fe200078008ff */
[----:B------:R0:W5:Y:S01]  /*0ed0*/  LDG.E.U16 R236, desc[UR60][R8.64] ;  /* 0x0000003c08ec7981 */ /* 0x000162000c1e1500 */
[----:B-1----:R-:W-:Y:S02]  /*0ee0*/  LEA R14, P1, R52, R3, 0x1 ;  /* 0x00000003340e7211 */ /* 0x002fe400078208ff */
[----:B------:R-:W-:Y:S01]  /*0ef0*/  LEA.HI.X.SX32 R5, R74, R81, 0x1, P0 ;  /* 0x000000514a057211 */ /* 0x000fe200000f0eff */
[----:B------:R1:W5:Y:S01]  /*0f00*/  LDG.E.U16 R118, desc[UR60][R10.64] ;  /* 0x0000003c0a767981 */ /* 0x000362000c1e1500 */
[----:B------:R-:W-:-:S02]  /*0f10*/  LEA R74, R51, R40, 0x1 ;  /* 0x00000028334a7211 */ /* 0x000fc400078e08ff */
[----:B------:R-:W-:Y:S01]  /*0f20*/  LEA R6, P0, R76, R3, 0x1 ;  /* 0x000000034c067211 */ /* 0x000fe200078008ff */
[----:B------:R4:W5:Y:S01]  /*0f30*/  LDG.E.U16 R234, desc[UR60][R4.64] ;  /* 0x0000003c04ea7981 */ /* 0x000962000c1e1500 */
[-C--:B------:R-:W-:Y:S01]  /*0f40*/  LEA.HI.X.SX32 R15, R52, R81.reuse, 0x1, P1 ;  /* 0x00000051340f7211 */ /* 0x080fe200008f0eff */
[----:B------:R-:W-:Y:S01]  /*0f50*/  IMAD R52, R51, 0x2, R74 ;  /* 0x0000000233347824 */ /* 0x000fe200078e024a */
[----:B------:R-:W-:-:S03]  /*0f60*/  LEA.HI.X.SX32 R7, R76, R81, 0x1, P0 ;  /* 0x000000514c077211 */ /* 0x000fc600000f0eff */
[C---:B------:R-:W-:Y:S01]  /*0f70*/  IMAD R76, R51.reuse, 0x2, R52 ;  /* 0x00000002334c7824 */ /* 0x040fe200078e0234 */
[C---:B0-----:R-:W-:Y:S01]  /*0f80*/  LEA R8, P0, R78.reuse, R3, 0x1 ;  /* 0x000000034e087211 */ /* 0x041fe200078008ff */
[----:B------:R0:W5:Y:S02]  /*0f90*/  LDG.E.U16 R117, desc[UR60][R6.64] ;  /* 0x0000003c06757981 */ /* 0x000164000c1e1500 */
[C---:B------:R-:W-:Y:S01]  /*0fa0*/  IMAD R41, R51.reuse, 0x2, R76 ;  /* 0x0000000233297824 */ /* 0x040fe200078e024c */
[----:B------:R-:W-:Y:S01]  /*0fb0*/  LEA.HI.X.SX32 R9, R78, R81, 0x1, P0 ;  /* 0x000000514e097211 */ /* 0x000fe200000f0eff */
[----:B------:R0:W5:Y:S01]  /*0fc0*/  LDG.E.U16 R233, desc[UR60][R14.64] ;  /* 0x0000003c0ee97981 */ /* 0x000162000c1e1500 */
[----:B-1----:R-:W-:Y:S02]  /*0fd0*/  LEA R10, P0, R54, R3, 0x1 ;  /* 0x00000003360a7211 */ /* 0x002fe400078008ff */
[----:B------:R-:W-:Y:S01]  /*0fe0*/  LEA R78, R51, R41, 0x1 ;  /* 0x00000029334e7211 */ /* 0x000fe200078e08ff */
[----:B------:R1:W5:Y:S01]  /*0ff0*/  LDG.E.U16 R231, desc[UR60][R8.64] ;  /* 0x0000003c08e77981 */ /* 0x000362000c1e1500 */
[----:B------:R-:W-:-:S02]  /*1000*/  LEA R12, P1, R56, R3, 0x1 ;  /* 0x00000003380c7211 */ /* 0x000fc400078208ff */
[-C--:B------:R-:W-:Y:S01]  /*1010*/  LEA.HI.X.SX32 R11, R54, R81.reuse, 0x1, P0 ;  /* 0x00000051360b7211 */ /* 0x080fe200000f0eff */
[----:B------:R-:W-:Y:S01]  /*1020*/  IMAD R54, R51, 0x2, R78 ;  /* 0x0000000233367824 */ /* 0x000fe200078e024e */
[----:B------:R-:W-:-:S03]  /*1030*/  LEA.HI.X.SX32 R13, R56, R81, 0x1, P1 ;  /* 0x00000051380d7211 */ /* 0x000fc600008f0eff */
[C---:B------:R-:W-:Y:S01]  /*1040*/  IMAD R56, R51.reuse, 0x2, R54 ;  /* 0x0000000233387824 */ /* 0x040fe200078e0236 */
[C---:B----4-:R-:W-:Y:S01]  /*1050*/  LEA R4, P0, R58.reuse, R3, 0x1 ;  /* 0x000000033a047211 */ /* 0x050fe200078008ff */
[----:B------:R4:W5:Y:S02]  /*1060*/  LDG.E.U16 R116, desc[UR60][R10.64] ;  /* 0x0000003c0a747981 */ /* 0x000964000c1e1500 */
[C---:B------:R-:W-:Y:S01]  /*1070*/  IMAD R34, R51.reuse, 0x2, R56 ;  /* 0x0000000233227824 */ /* 0x040fe200078e0238 */
[----:B------:R-:W-:Y:S01]  /*1080*/  LEA.HI.X.SX32 R5, R58, R81, 0x1, P0 ;  /* 0x000000513a057211 */ /* 0x000fe200000f0eff */
[----:B------:R3:W5:Y:S01]  /*1090*/  LDG.E.U16 R230, desc[UR60][R12.64] ;  /* 0x0000003c0ce67981 */ /* 0x000762000c1e1500 */
[-C--:B0-----:R-:W-:Y:S02]  /*10a0*/  LEA R6, P0, R60, R3.reuse, 0x1 ;  /* 0x000000033c067211 */ /* 0x081fe400078008ff */
[----:B------:R-:W-:Y:S01]  /*10b0*/  LEA R58, R51, R34, 0x1 ;  /* 0x00000022333a7211 */ /* 0x000fe200078e08ff */
[----:B------:R0:W5:Y:S01]  /*10c0*/  LDG.E.U16 R229, desc[UR60][R4.64] ;  /* 0x0000003c04e57981 */ /* 0x000162000c1e1500 */
[----:B------:R-:W-:-:S02]  /*10d0*/  LEA R14, P1, R62, R3, 0x1 ;  /* 0x000000033e0e7211 */ /* 0x000fc400078208ff */
[-C--:B------:R-:W-:Y:S01]  /*10e0*/  LEA.HI.X.SX32 R7, R60, R81.reuse, 0x1, P0 ;  /* 0x000000513c077211 */ /* 0x080fe200000f0eff */
[----:B------:R-:W-:Y:S01]  /*10f0*/  IMAD R60, R51, 0x2, R58 ;  /* 0x00000002333c7824 */ /* 0x000fe200078e023a */
[----:B------:R-:W-:-:S03]  /*1100*/  LEA.HI.X.SX32 R15, R62, R81, 0x1, P1 ;  /* 0x000000513e0f7211 */ /* 0x000fc600008f0eff */
[C---:B------:R-:W-:Y:S01]  /*1110*/  IMAD R62, R51.reuse, 0x2, R60 ;  /* 0x00000002333e7824 */ /* 0x040fe200078e023c */
[C---:B-1----:R-:W-:Y:S01]  /*1120*/  LEA R8, P0, R64.reuse, R3, 0x1 ;  /* 0x0000000340087211 */ /* 0x042fe200078008ff */
[----:B------:R1:W5:Y:S02]  /*1130*/  LDG.E.U16 R228, desc[UR60][R14.64] ;  /* 0x0000003c0ee47981 */ /* 0x000364000c1e1500 */
[C---:B------:R-:W-:Y:S01]  /*1140*/  IMAD R35, R51.reuse, 0x2, R62 ;  /* 0x0000000233237824 */ /* 0x040fe200078e023e */
[----:B------:R-:W-:Y:S01]  /*1150*/  LEA.HI.X.SX32 R9, R64, R81, 0x1, P0 ;  /* 0x0000005140097211 */ /* 0x000fe200000f0eff */
[----:B------:R1:W5:Y:S03]  /*1160*/  LDG.E.U16 R115, desc[UR60][R6.64] ;  /* 0x0000003c06737981 */ /* 0x000366000c1e1500 */
[----:B------:R-:W-:Y:S01]  /*1170*/  LEA R64, R51, R35, 0x1 ;  /* 0x0000002333407211 */ /* 0x000fe200078e08ff */
[----:B------:R1:W5:Y:S01]  /*1180*/  LDG.E.U16 R227, desc[UR60][R8.64] ;  /* 0x0000003c08e37981 */ /* 0x000362000c1e1500 */
[----:B----4-:R-:W-:-:S03]  /*1190*/  LEA R10, P0, R16, R3, 0x1 ;  /* 0x00000003100a7211 */ /* 0x010fc600078008ff */
[----:B------:R-:W-:Y:S01]  /*11a0*/  IMAD R90, R51, 0x2, R64 ;  /* 0x00000002335a7824 */ /* 0x000fe200078e0240 */
[----:B------:R-:W-:-:S03]  /*11b0*/  LEA.HI.X.SX32 R11, R16, R81, 0x1, P0 ;  /* 0x00000051100b7211 */ /* 0x000fc600000f0eff */
[C---:B------:R-:W-:Y:S01]  /*11c0*/  IMAD R92, R51.reuse, 0x2, R90 ;  /* 0x00000002335c7824 */ /* 0x040fe200078e025a */
[-C--:B---3--:R-:W-:Y:S01]  /*11d0*/  LEA R12, P1, R18, R3.reuse, 0x1 ;  /* 0x00000003120c7211 */ /* 0x088fe200078208ff */
[----:B------:R3:W4:Y:S01]  /*11e0*/  LDG.E.U16 R114, desc[UR60][R10.64] ;  /* 0x0000003c0a727981 */ /* 0x000722000c1e1500 */
[----:B0-----:R-:W-:Y:S01]  /*11f0*/  LEA R4, P0, R68, R3, 0x1 ;  /* 0x0000000344047211 */ /* 0x001fe200078008ff */
[C---:B------:R-:W-:Y:S01]  /*1200*/  IMAD R36, R51.reuse, 0x2, R92 ;  /* 0x0000000233247824 */ /* 0x040fe200078e025c */
[-C--:B------:R-:W-:Y:S02]  /*1210*/  LEA.HI.X.SX32 R13, R18, R81.reuse, 0x1, P1 ;  /* 0x00000051120d7211 */ /* 0x080fe400008f0eff */
[----:B------:R-:W-:Y:S02]  /*1220*/  LEA.HI.X.SX32 R5, R68, R81, 0x1, P0 ;  /* 0x0000005144057211 */ /* 0x000fe400000f0eff */
[----:B-1----:R-:W-:Y:S01]  /*1230*/  LEA R14, P1, R22, R3, 0x1 ;  /* 0x00000003160e7211 */ /* 0x002fe200078208ff */
[----:B------:R-:W4:Y:S01]  /*1240*/  LDG.E.U16 R226, desc[UR60][R12.64] ;  /* 0x0000003c0ce27981 */ /* 0x000f22000c1e1500 */
[----:B------:R-:W-:-:S02]  /*1250*/  LEA R68, R51, R36, 0x1 ;  /* 0x0000002433447211 */ /* 0x000fc400078e08ff */
[----:B------:R-:W-:Y:S01]  /*1260*/  LEA.HI.X.SX32 R15, R22, R81, 0x1, P1 ;  /* 0x00000051160f7211 */ /* 0x000fe200008f0eff */
[----:B------:R0:W4:Y:S02]  /*1270*/  LDG.E.U16 R225, desc[UR60][R4.64] ;  /* 0x0000003c04e17981 */ /* 0x000124000c1e1500 */
[C---:B------:R-:W-:Y:S01]  /*1280*/  IMAD R22, R51.reuse, 0x2, R68 ;  /* 0x0000000233167824 */ /* 0x040fe200078e0244 */
[C---:B------:R-:W-:Y:S01]  /*1290*/  LEA R6, P0, R20.reuse, R3, 0x1 ;  /* 0x0000000314067211 */ /* 0x040fe200078008ff */
[----:B------:R-:W4:Y:S02]  /*12a0*/  LDG.E.U16 R224, desc[UR60][R14.64] ;  /* 0x0000003c0ee07981 */ /* 0x000f24000c1e1500 */
[C---:B------:R-:W-:Y:S01]  /*12b0*/  IMAD R94, R51.reuse, 0x2, R22 ;  /* 0x00000002335e7824 */ /* 0x040fe200078e0216 */
[----:B------:R-:W-:Y:S02]  /*12c0*/  LEA.HI.X.SX32 R7, R20, R81, 0x1, P0 ;  /* 0x0000005114077211 */ /* 0x000fe400000f0eff */
[----:B------:R-:W-:Y:S01]  /*12d0*/  LEA R8, P0, R24, R3, 0x1 ;  /* 0x0000000318087211 */ /* 0x000fe200078008ff */
[----:B------:R-:W-:-:S02]  /*12e0*/  IMAD R37, R51, 0x2, R94 ;  /* 0x0000000233257824 */ /* 0x000fc400078e025e */
[----:B------:R1:W4:Y:S01]  /*12f0*/  LDG.E.U16 R113, desc[UR60][R6.64] ;  /* 0x0000003c06717981 */ /* 0x000322000c1e1500 */
[----:B------:R-:W-:Y:S02]  /*1300*/  LEA.HI.X.SX32 R9, R24, R81, 0x1, P0 ;  /* 0x0000005118097211 */ /* 0x000fe400000f0eff */
[C---:B---3--:R-:W-:Y:S02]  /*1310*/  LEA R10, P0, R70.reuse, R3, 0x1 ;  /* 0x00000003460a7211 */ /* 0x048fe400078008ff */
[----:B------:R-:W-:Y:S01]  /*1320*/  LEA R24, R51, R37, 0x1 ;  /* 0x0000002533187211 */ /* 0x000fe200078e08ff */
[----:B------:R3:W4:Y:S01]  /*1330*/  LDG.E.U16 R223, desc[UR60][R8.64] ;  /* 0x0000003c08df7981 */ /* 0x000722000c1e1500 */
[----:B------:R-:W-:-:S03]  /*1340*/  LEA.HI.X.SX32 R11, R70, R81, 0x1, P0 ;  /* 0x00000051460b7211 */ /* 0x000fc600000f0eff */
[C---:B------:R-:W-:Y:S01]  /*1350*/  IMAD R70, R51.reuse, 0x2, R24 ;  /* 0x0000000233467824 */ /* 0x040fe200078e0218 */
[-C--:B0-----:R-:W-:Y:S01]  /*1360*/  LEA R4, P0, R28, R3.reuse, 0x1 ;  /* 0x000000031c047211 */ /* 0x081fe200078008ff */
[----:B------:R-:W-:Y:S02]  /*1370*/  STL [R1+0x10], R25 ;  /* 0x0000101901007387 */ /* 0x000fe40000100800 */
[C---:B------:R-:W-:Y:S01]  /*1380*/  IMAD R96, R51.reuse, 0x2, R70 ;  /* 0x0000000233607824 */ /* 0x040fe200078e0246 */
[----:B------:R-:W-:Y:S01]  /*1390*/  LEA R12, P1, R26, R3, 0x1 ;  /* 0x000000031a0c7211 */ /* 0x000fe200078208ff */
[----:B------:R-:W4:Y:S02]  /*13a0*/  LDG.E.U16 R112, desc[UR60][R10.64] ;  /* 0x0000003c0a707981 */ /* 0x000f24000c1e1500 */
[----:B------:R-:W-:Y:S01]  /*13b0*/  IMAD R30, R51, 0x2, R96 ;  /* 0x00000002331e7824 */ /* 0x000fe200078e0260 */
[----:B------:R-:W-:Y:S02]  /*13c0*/  LEA.HI.X.SX32 R5, R28, R81, 0x1, P0 ;  /* 0x000000511c057211 */ /* 0x000fe400000f0eff */
[----:B-1----:R-:W-:-:S02]  /*13d0*/  LEA R6, P0, R80, R3, 0x1 ;  /* 0x0000000350067211 */ /* 0x002fc400078008ff */
[----:B------:R-:W-:Y:S01]  /*13e0*/  LEA R98, R51, R30, 0x1 ;  /* 0x0000001e33627211 */ /* 0x000fe200078e08ff */
[----:B------:R-:W-:Y:S01]  /*13f0*/  STL [R1+0xc], R23 ;  /* 0x00000c1701007387 */ /* 0x000fe20000100800 */
[----:B------:R-:W-:-:S03]  /*1400*/  LEA.HI.X.SX32 R7, R80, R81, 0x1, P0 ;  /* 0x0000005150077211 */ /* 0x000fc600000f0eff */
[C---:B------:R-:W-:Y:S01]  /*1410*/  IMAD R80, R51.reuse, 0x2, R98 ;  /* 0x0000000233507824 */ /* 0x040fe200078e0262 */
[----:B------:R-:W-:Y:S01]  /*1420*/  LEA.HI.X.SX32 R13, R26, R81, 0x1, P1 ;  /* 0x000000511a0d7211 */ /* 0x000fe200008f0eff */
[----:B------:R-:W-:Y:S02]  /*1430*/  STL [R1+0x8], R21 ;  /* 0x0000081501007387 */ /* 0x000fe40000100800 */
[C---:B------:R-:W-:Y:S01]  /*1440*/  IMAD R100, R51.reuse, 0x2, R80 ;  /* 0x0000000233647824 */ /* 0x040fe200078e0250 */
[-C--:B------:R-:W-:Y:S01]  /*1450*/  LEA R14, P1, R32, R3.reuse, 0x1 ;  /* 0x00000003200e7211 */ /* 0x080fe200078208ff */
[----:B------:R0:W4:Y:S01]  /*1460*/  LDG.E.U16 R222, desc[UR60][R12.64] ;  /* 0x0000003c0cde7981 */ /* 0x000122000c1e1500 */
[----:B---3--:R-:W-:Y:S01]  /*1470*/  LEA R8, P0, R84, R3, 0x1 ;  /* 0x0000000354087211 */ /* 0x008fe200078008ff */
[----:B------:R-:W-:Y:S01]  /*1480*/  IMAD R31, R51, 0x2, R100 ;  /* 0x00000002331f7824 */ /* 0x000fe200078e0264 */
[-C--:B------:R-:W-:Y:S01]  /*1490*/  LEA.HI.X.SX32 R15, R32, R81.reuse, 0x1, P1 ;  /* 0x00000051200f7211 */ /* 0x080fe200008f0eff */
[----:B------:R1:W3:Y:S01]  /*14a0*/  LDG.E.U16 R221, desc[UR60][R4.64] ;  /* 0x0000003c04dd7981 */ /* 0x0002e2000c1e1500 */
[----:B------:R-:W-:-:S02]  /*14b0*/  LEA.HI.X.SX32 R9, R84, R81, 0x1, P0 ;  /* 0x0000005154097211 */ /* 0x000fc400000f0eff */
[----:B------:R-:W-:Y:S01]  /*14c0*/  LEA R16, P1, R72, R3, 0x1 ;  /* 0x0000000348107211 */ /* 0x000fe200078208ff */
[----:B------:R-:W-:Y:S01]  /*14d0*/  STL [R1+0x4], R19 ;  /* 0x0000041301007387 */ /* 0x000fe20000100800 */
[C---:B------:R-:W-:Y:S02]  /*14e0*/  LEA R84, R51.reuse, R31, 0x1 ;  /* 0x0000001f33547211 */ /* 0x040fe400078e08ff */
[C---:B0-----:R-:W-:Y:S01]  /*14f0*/  LEA R12, P0, R86.reuse, R3, 0x1 ;  /* 0x00000003560c7211 */ /* 0x041fe200078008ff */
[----:B------:R0:W-:Y:S03]  /*1500*/  STL [R1], R17 ;  /* 0x0000001101007387 */ /* 0x0001e60000100800 */
[-C--:B------:R-:W-:Y:S01]  /*1510*/  LEA.HI.X.SX32 R13, R86, R81.reuse, 0x1, P0 ;  /* 0x00000051560d7211 */ /* 0x080fe200000f0eff */
[----:B------:R-:W3:Y:S04]  /*1520*/  LDG.E.U16 R220, desc[UR60][R14.64] ;  /* 0x0000003c0edc7981 */ /* 0x000ee8000c1e1500 */
[----:B------:R-:W3:Y:S01]  /*1530*/  LDG.E.U16 R219, desc[UR60][R8.64] ;  /* 0x0000003c08db7981 */ /* 0x000ee2000c1e1500 */
[----:B0-----:R-:W-:Y:S01]  /*1540*/  LEA.HI.X.SX32 R17, R72, R81, 0x1, P1 ;  /* 0x0000005148117211 */ /* 0x001fe200008f0eff */
[C---:B------:R-:W-:Y:S01]  /*1550*/  IMAD R72, R51.reuse, 0x2, R84 ;  /* 0x0000000233487824 */ /* 0x040fe200078e0254 */
[-C--:B------:R-:W-:Y:S01]  /*1560*/  LEA R18, P0, R88, R3.reuse, 0x1 ;  /* 0x0000000358127211 */ /* 0x080fe200078008ff */
[----:B------:R-:W3:Y:S02]  /*1570*/  LDG.E.U16 R110, desc[UR60][R12.64] ;  /* 0x0000003c0c6e7981 */ /* 0x000ee4000c1e1500 */
[C---:B------:R-:W-:Y:S01]  /*1580*/  IMAD R86, R51.reuse, 0x2, R72 ;  /* 0x0000000233567824 */ /* 0x040fe200078e0248 */
[----:B------:R-:W-:Y:S01]  /*1590*/  LEA R10, P1, R52, R3, 0x1 ;  /* 0x00000003340a7211 */ /* 0x000fe200078208ff */
[----:B------:R0:W3:Y:S02]  /*15a0*/  LDG.E.U16 R111, desc[UR60][R6.64] ;  /* 0x0000003c066f7981 */ /* 0x0000e4000c1e1500 */
[C---:B------:R-:W-:Y:S01]  /*15b0*/  IMAD R32, R51.reuse, 0x2, R86 ;  /* 0x0000000233207824 */ /* 0x040fe200078e0256 */
[----:B------:R-:W-:Y:S01]  /*15c0*/  LEA.HI.X.SX32 R19, R88, R81, 0x1, P0 ;  /* 0x0000005158137211 */ /* 0x000fe200000f0eff */
[----:B------:R-:W3:Y:S03]  /*15d0*/  LDG.E.U16 R218, desc[UR60][R16.64] ;  /* 0x0000003c10da7981 */ /* 0x000ee6000c1e1500 */
[----:B------:R-:W-:Y:S01]  /*15e0*/  LEA R88, R51, R32, 0x1 ;  /* 0x0000002033587211 */ /* 0x000fe200078e08ff */
[----:B------:R0:W3:Y:S01]  /*15f0*/  LDG.E.U16 R217, desc[UR60][R18.64] ;  /* 0x0000003c12d97981 */ /* 0x0000e2000c1e1500 */
[----:B------:R-:W-:-:S02]  /*1600*/  LEA R20, P0, R74, R3, 0x1 ;  /* 0x000000034a147211 */ /* 0x000fc400078008ff */
[-C--:B------:R-:W-:Y:S01]  /*1610*/  LEA.HI.X.SX32 R11, R52, R81.reuse, 0x1, P1 ;  /* 0x00000051340b7211 */ /* 0x080fe200008f0eff */
[----:B------:R-:W-:Y:S01]  /*1620*/  IMAD R52, R51, 0x2, R88 ;  /* 0x0000000233347824 */ /* 0x000fe200078e0258 */
[----:B------:R-:W-:-:S03]  /*1630*/  LEA.HI.X.SX32 R21, R74, R81, 0x1, P0 ;  /* 0x000000514a157211 */ /* 0x000fc600000f0eff */
[C---:B------:R-:W-:Y:S01]  /*1640*/  IMAD R74, R51.reuse, 0x2, R52 ;  /* 0x00000002334a7824 */ /* 0x040fe200078e0234 */
[-C--:B-1----:R-:W-:Y:S01]  /*1650*/  LEA R4, P0, R76, R3.reuse, 0x1 ;  /* 0x000000034c047211 */ /* 0x082fe200078008ff */
[----:B------:R1:W3:Y:S02]  /*1660*/  LDG.E.U16 R109, desc[UR60][R20.64] ;  /* 0x0000003c146d7981 */ /* 0x0002e4000c1e1500 */
[C---:B------:R-:W-:Y:S01]  /*1670*/  IMAD R33, R51.reuse, 0x2, R74 ;  /* 0x0000000233217824 */ /* 0x040fe200078e024a */
[----:B0-----:R-:W-:Y:S01]  /*1680*/  LEA R6, P1, R54, R3, 0x1 ;  /* 0x0000000336067211 */ /* 0x001fe200078208ff */
[----:B------:R-:W3:Y:S03]  /*1690*/  LDG.E.U16 R216, desc[UR60][R10.64] ;  /* 0x0000003c0ad87981 */ /* 0x000ee6000c1e1500 */
[----:B------:R-:W-:Y:S02]  /*16a0*/  LEA R18, R51, R33, 0x1 ;  /* 0x0000002133127211 */ /* 0x000fe400078e08ff */
[----:B------:R-:W-:-:S03]  /*16b0*/  LEA.HI.X.SX32 R5, R76, R81, 0x1, P0 ;  /* 0x000000514c057211 */ /* 0x000fc600000f0eff */
[C---:B-1----:R-:W-:Y:S01]  /*16c0*/  IMAD R20, R51.reuse, 0x2, R18 ;  /* 0x0000000233147824 */ /* 0x042fe200078e0212 */
[C---:B------:R-:W-:Y:S01]  /*16d0*/  LEA R14, P0, R78.reuse, R3, 0x1 ;  /* 0x000000034e0e7211 */ /* 0x040fe200078008ff */
[----:B------:R0:W3:Y:S02]  /*16e0*/  LDG.E.U16 R215, desc[UR60][R4.64] ;  /* 0x0000003c04d77981 */ /* 0x0000e4000c1e1500 */
[C---:B------:R-:W-:Y:S01]  /*16f0*/  IMAD R76, R51.reuse, 0x2, R20 ;  /* 0x00000002334c7824 */ /* 0x040fe200078e0214 */
[----:B------:R-:W-:Y:S02]  /*1700*/  LEA.HI.X.SX32 R15, R78, R81, 0x1, P0 ;  /* 0x000000514e0f7211 */ /* 0x000fe400000f0eff */
[C---:B------:R-:W-:Y:S01]  /*1710*/  LEA R8, P0, R56.reuse, R3, 0x1 ;  /* 0x0000000338087211 */ /* 0x040fe200078008ff */
[----:B------:R-:W-:Y:S02]  /*1720*/  IMAD R26, R51, 0x2, R76 ;  /* 0x00000002331a7824 */ /* 0x000fe400078e024c */
[----:B------:R1:W3:Y:S01]  /*1730*/  LDG.E.U16 R108, desc[UR60][R14.64] ;  /* 0x0000003c0e6c7981 */ /* 0x0002e2000c1e1500 */
[----:B------:R-:W-:-:S02]  /*1740*/  LEA.HI.X.SX32 R9, R56, R81, 0x1, P0 ;  /* 0x0000005138097211 */ /* 0x000fc400000f0eff */
[C---:B------:R-:W-:Y:S02]  /*1750*/  LEA R12, P0, R58.reuse, R3, 0x1 ;  /* 0x000000033a0c7211 */ /* 0x040fe400078008ff */
[----:B------:R-:W-:Y:S01]  /*1760*/  LEA R56, R51, R26, 0x1 ;  /* 0x0000001a33387211 */ /* 0x000fe200078e08ff */
[----:B------:R2:W3:Y:S01]  /*1770*/  LDG.E.U16 R213, desc[UR60][R8.64] ;  /* 0x0000003c08d57981 */ /* 0x0004e2000c1e1500 */
[----:B------:R-:W-:-:S03]  /*1780*/  LEA.HI.X.SX32 R13, R58, R81, 0x1, P0 ;  /* 0x000000513a0d7211 */ /* 0x000fc600000f0eff */
[C---:B------:R-:W-:Y:S01]  /*1790*/  IMAD R58, R51.reuse, 0x2, R56 ;  /* 0x00000002333a7824 */ /* 0x040fe200078e0238 */
[----:B0-----:R-:W-:Y:S01]  /*17a0*/  LEA R4, P0, R62, R3, 0x1 ;  /* 0x000000033e047211 */ /* 0x001fe200078008ff */
[----:B------:R0:W3:Y:S02]  /*17b0*/  LDG.E.U16 R107, desc[UR60][R12.64] ;  /* 0x0000003c0c6b7981 */ /* 0x0000e4000c1e1500 */
[----:B------:R-:W-:-:S04]  /*17c0*/  IMAD R124, R51, 0x2, R58 ;  /* 0x00000002337c7824 */ /* 0x000fc800078e023a */
[----:B------:R-:W-:-:S05]  /*17d0*/  IMAD R27, R51, 0x2, R124 ;  /* 0x00000002331b7824 */ /* 0x000fca00078e027c */
[----:B------:R-:W-:-:S05]  /*17e0*/  LEA R128, R51, R27, 0x1 ;  /* 0x0000001b33807211 */ /* 0x000fca00078e08ff */
[----:B------:R-:W-:-:S04]  /*17f0*/  IMAD R130, R51, 0x2, R128 ;  /* 0x0000000233827824 */ /* 0x000fc800078e0280 */
[----:B------:R-:W-:Y:S01]  /*1800*/  IMAD R132, R51, 0x2, R130 ;  /* 0x0000000233847824 */ /* 0x000fe200078e0282 */
[----:B------:R-:W-:-:S03]  /*1810*/  LEA.HI.X.SX32 R5, R62, R81, 0x1, P0 ;  /* 0x000000513e057211 */ /* 0x000fc600000f0eff */
[C---:B------:R-:W-:Y:S01]  /*1820*/  IMAD R28, R51.reuse, 0x2, R132 ;  /* 0x00000002331c7824 */ /* 0x040fe200078e0284 */
[C---:B-1----:R-:W-:Y:S01]  /*1830*/  LEA R14, P0, R64.reuse, R3, 0x1 ;  /* 0x00000003400e7211 */ /* 0x042fe200078008ff */
[----:B------:R1:W3:Y:S03]  /*1840*/  LDG.E.U16 R211, desc[UR60][R4.64] ;  /* 0x0000003c04d37981 */ /* 0x0002e6000c1e1500 */
[C---:B------:R-:W-:Y:S02]  /*1850*/  LEA R134, R51.reuse, R28, 0x1 ;  /* 0x0000001c33867211 */ /* 0x040fe400078e08ff */
[----:B------:R-:W-:Y:S02]  /*1860*/  LEA.HI.X.SX32 R15, R64, R81, 0x1, P0 ;  /* 0x00000051400f7211 */ /* 0x000fe400000f0eff */
[----:B--2---:R-:W-:Y:S01]  /*1870*/  LEA R8, P0, R92, R3, 0x1 ;  /* 0x000000035c087211 */ /* 0x004fe200078008ff */
[C---:B------:R-:W-:Y:S01]  /*1880*/  IMAD R136, R51.reuse, 0x2, R134 ;  /* 0x0000000233887824 */ /* 0x040fe200078e0286 */
[-C--:B------:R-:W-:Y:S01]  /*1890*/  LEA.HI.X.SX32 R7, R54, R81.reuse, 0x1, P1 ;  /* 0x0000005136077211 */ /* 0x080fe200008f0eff */
[----:B------:R-:W2:Y:S01]  /*18a0*/  LDG.E.U16 R106, desc[UR60][R14.64] ;  /* 0x0000003c0e6a7981 */ /* 0x000ea2000c1e1500 */
[----:B------:R-:W-:Y:S01]  /*18b0*/  LEA.HI.X.SX32 R9, R92, R81, 0x1, P0 ;  /* 0x000000515c097211 */ /* 0x000fe200000f0eff */
[C---:B------:R-:W-:Y:S01]  /*18c0*/  IMAD R138, R51.reuse, 0x2, R136 ;  /* 0x00000002338a7824 */ /* 0x040fe200078e0288 */
[C---:B0-----:R-:W-:Y:S01]  /*18d0*/  LEA R12, P0, R68.reuse, R3, 0x1 ;  /* 0x00000003440c7211 */ /* 0x041fe200078008ff */
[----:B------:R0:W2:Y:S02]  /*18e0*/  LDG.E.U16 R214, desc[UR60][R6.64] ;  /* 0x0000003c06d67981 */ /* 0x0000a4000c1e1500 */
[----:B------:R-:W-:Y:S01]  /*18f0*/  IMAD R29, R51, 0x2, R138 ;  /* 0x00000002331d7824 */ /* 0x000fe200078e028a */
[----:B------:R-:W-:Y:S01]  /*1900*/  LEA.HI.X.SX32 R13, R68, R81, 0x1, P0 ;  /* 0x00000051440d7211 */ /* 0x000fe200000f0eff */
[----:B------:R-:W2:Y:S01]  /*1910*/  LDG.E.U16 R209, desc[UR60][R8.64] ;  /* 0x0000003c08d17981 */ /* 0x000ea2000c1e1500 */
[----:B-1----:R-:W-:-:S02]  /*1920*/  LEA R4, P0, R94, R3, 0x1 ;  /* 0x000000035e047211 */ /* 0x002fc400078008ff */
[----:B------:R-:W-:Y:S01]  /*1930*/  LEA R10, P1, R60, R3, 0x1 ;  /* 0x000000033c0a7211 */ /* 0x000fe200078208ff */
[----:B------:R-:W2:Y:S01]  /*1940*/  LDG.E.U16 R105, desc[UR60][R12.64] ;  /* 0x0000003c0c697981 */ /* 0x000ea2000c1e1500 */
[----:B------:R-:W-:Y:S02]  /*1950*/  LEA.HI.X.SX32 R5, R94, R81, 0x1, P0 ;  /* 0x000000515e057211 */ /* 0x000fe400000f0eff */
[C---:B------:R-:W-:Y:S02]  /*1960*/  LEA R94, R51.reuse, R29, 0x1 ;  /* 0x0000001d335e7211 */ /* 0x040fe400078e08ff */
[----:B------:R-:W-:Y:S01]  /*1970*/  LEA.HI.X.SX32 R11, R60, R81, 0x1, P1 ;  /* 0x000000513c0b7211 */ /* 0x000fe200008f0eff */
[----:B------:R-:W2:Y:S01]  /*1980*/  LDG.E.U16 R207, desc[UR60][R4.64] ;  /* 0x0000003c04cf7981 */ /* 0x000ea2000c1e1500 */
[C---:B0-----:R-:W-:Y:S01]  /*1990*/  LEA R6, P1, R90.reuse, R3, 0x1 ;  /* 0x000000035a067211 */ /* 0x041fe200078208ff */
[C---:B------:R-:W-:Y:S02]  /*19a0*/  IMAD R140, R51.reuse, 0x2, R94 ;  /* 0x00000002338c7824 */ /* 0x040fe400078e025e */
[----:B------:R0:W2:Y:S01]  /*19b0*/  LDG.E.U16 R212, desc[UR60][R10.64] ;  /* 0x0000003c0ad47981 */ /* 0x0000a2000c1e1500 */
[----:B------:R-:W-:Y:S01]  /*19c0*/  LEA.HI.X.SX32 R7, R90, R81, 0x1, P1 ;  /* 0x000000515a077211 */ /* 0x000fe200008f0eff */
[----:B------:R-:W-:-:S04]  /*19d0*/  IMAD R142, R51, 0x2, R140 ;  /* 0x00000002338e7824 */ /* 0x000fc800078e028c */
[----:B------:R1:W2:Y:S01]  /*19e0*/  LDG.E.U16 R210, desc[UR60][R6.64] ;  /* 0x0000003c06d27981 */ /* 0x0002a2000c1e1500 */
[----:B0-----:R-:W-:-:S04]  /*19f0*/  LEA R10, P1, R22, R3, 0x1 ;  /* 0x00000003160a7211 */ /* 0x001fc800078208ff */
[----:B------:R-:W-:Y:S01]  /*1a00*/  LEA.HI.X.SX32 R11, R22, R81, 0x1, P1 ;  /* 0x00000051160b7211 */ /* 0x000fe200008f0eff */
[C---:B------:R-:W-:Y:S01]  /*1a10*/  IMAD R22, R51.reuse, 0x2, R142 ;  /* 0x0000000233167824 */ /* 0x040fe200078e028e */
[-C--:B-1----:R-:W-:Y:S02]  /*1a20*/  LEA R6, P1, R70, R3.reuse, 0x1 ;  /* 0x0000000346067211 */ /* 0x082fe400078208ff */
[----:B------:R-:W-:Y:S01]  /*1a30*/  LEA R16, P0, R24, R3, 0x1 ;  /* 0x0000000318107211 */ /* 0x000fe200078008ff */
[----:B------:R-:W2:Y:S01]  /*1a40*/  LDG.E.U16 R208, desc[UR60][R10.64] ;  /* 0x0000003c0ad07981 */ /* 0x000ea2000c1e1500 */
[C---:B------:R-:W-:Y:S02]  /*1a50*/  LEA R64, R51.reuse, R22, 0x1 ;  /* 0x0000001633407211 */ /* 0x040fe400078e08ff */
[----:B------:R-:W-:Y:S02]  /*1a60*/  LEA.HI.X.SX32 R7, R70, R81, 0x1, P1 ;  /* 0x0000005146077211 */ /* 0x000fe400008f0eff */
[----:B------:R-:W-:Y:S01]  /*1a70*/  LEA R12, P1, R80, R3, 0x1 ;  /* 0x00000003500c7211 */ /* 0x000fe200078208ff */
[C---:B------:R-:W-:Y:S01]  /*1a80*/  IMAD R144, R51.reuse, 0x2, R64 ;  /* 0x0000000233907824 */ /* 0x040fe200078e0240 */
[-C--:B------:R-:W-:Y:S01]  /*1a90*/  LEA.HI.X.SX32 R17, R24, R81.reuse, 0x1, P0 ;  /* 0x0000005118117211 */ /* 0x080fe200000f0eff */
[----:B------:R-:W2:Y:S01]  /*1aa0*/  LDG.E.U16 R206, desc[UR60][R6.64] ;  /* 0x0000003c06ce7981 */ /* 0x000ea2000c1e1500 */
[----:B------:R-:W-:Y:S01]  /*1ab0*/  LEA.HI.X.SX32 R13, R80, R81, 0x1, P1 ;  /* 0x00000051500d7211 */ /* 0x000fe200008f0eff */
[----:B------:R-:W-:-:S02]  /*1ac0*/  IMAD R80, R51, 0x2, R144 ;  /* 0x0000000233507824 */ /* 0x000fc400078e0290 */
[----:B------:R0:W2:Y:S02]  /*1ad0*/  LDG.E.U16 R104, desc[UR60][R16.64] ;  /* 0x0000003c10687981 */ /* 0x0000a4000c1e1500 */
[C---:B------:R-:W-:Y:S01]  /*1ae0*/  IMAD R23, R51.reuse, 0x2, R80 ;  /* 0x0000000233177824 */ /* 0x040fe200078e0250 */
[----:B------:R-:W-:Y:S01]  /*1af0*/  LEA R8, P0, R96, R3, 0x1 ;  /* 0x0000000360087211 */ /* 0x000fe200078008ff */
[----:B------:R-:W2:Y:S03]  /*1b00*/  LDG.E.U16 R204, desc[UR60][R12.64] ;  /* 0x0000003c0ccc7981 */ /* 0x000ea6000c1e1500 */
[----:B0-----:R-:W-:-:S05]  /*1b10*/  LEA R16, R51, R23, 0x1 ;  /* 0x0000001733107211 */ /* 0x001fca00078e08ff */
[----:B------:R-:W-:-:S04]  /*1b20*/  IMAD R68, R51, 0x2, R16 ;  /* 0x0000000233447824 */ /* 0x000fc800078e0210 */
[C---:B------:R-:W-:Y:S01]  /*1b30*/  IMAD R54, R51.reuse, 0x2, R68 ;  /* 0x0000000233367824 */ /* 0x040fe200078e0244 */
[----:B------:R-:W-:Y:S02]  /*1b40*/  LEA.HI.X.SX32 R9, R96, R81, 0x1, P0 ;  /* 0x0000005160097211 */ /* 0x000fe400000f0eff */
[C---:B------:R-:W-:Y:S01]  /*1b50*/  LEA R14, P0, R98.reuse, R3, 0x1 ;  /* 0x00000003620e7211 */ /* 0x040fe200078008ff */
[C---:B------:R-:W-:Y:S02]  /*1b60*/  IMAD R24, R51.reuse, 0x2, R54 ;  /* 0x0000000233187824 */ /* 0x040fe400078e0236 */
[----:B------:R0:W2:Y:S01]  /*1b70*/  LDG.E.U16 R205, desc[UR60][R8.64] ;  /* 0x0000003c08cd7981 */ /* 0x0000a2000c1e1500 */
[----:B------:R-:W-:Y:S02]  /*1b80*/  LEA.HI.X.SX32 R15, R98, R81, 0x1, P0 ;  /* 0x00000051620f7211 */ /* 0x000fe400000f0eff */
[C---:B------:R-:W-:Y:S02]  /*1b90*/  LEA R62, R51.reuse, R24, 0x1 ;  /* 0x00000018333e7211 */ /* 0x040fe400078e08ff */
[C---:B------:R-:W-:Y:S01]  /*1ba0*/  LEA R10, P0, R100.reuse, R3, 0x1 ;  /* 0x00000003640a7211 */ /* 0x040fe200078008ff */
[----:B------:R-:W2:Y:S02]  /*1bb0*/  LDG.E.U16 R103, desc[UR60][R14.64] ;  /* 0x0000003c0e677981 */ /* 0x000ea4000c1e1500 */
[----:B------:R-:W-:Y:S01]  /*1bc0*/  IMAD R70, R51, 0x2, R62 ;  /* 0x0000000233467824 */ /* 0x000fe200078e023e */
[----:B------:R-:W-:-:S02]  /*1bd0*/  LEA.HI.X.SX32 R11, R100, R81, 0x1, P0 ;  /* 0x00000051640b7211 */ /* 0x000fc400000f0eff */
[C---:B------:R-:W-:Y:S01]  /*1be0*/  LEA R6, P0, R84.reuse, R3, 0x1 ;  /* 0x0000000354067211 */ /* 0x040fe200078008ff */
[C---:B------:R-:W-:Y:S02]  /*1bf0*/  IMAD R78, R51.reuse, 0x2, R70 ;  /* 0x00000002334e7824 */ /* 0x040fe400078e0246 */
[----:B------:R1:W2:Y:S01]  /*1c00*/  LDG.E.U16 R203, desc[UR60][R10.64] ;  /* 0x0000003c0acb7981 */ /* 0x0002a2000c1e1500 */
[----:B------:R-:W-:Y:S02]  /*1c10*/  LEA.HI.X.SX32 R7, R84, R81, 0x1, P0 ;  /* 0x0000005154077211 */ /* 0x000fe400000f0eff */
[C---:B0-----:R-:W-:Y:S01]  /*1c20*/  LEA R8, P0, R86.reuse, R3, 0x1 ;  /* 0x0000000356087211 */ /* 0x041fe200078008ff */
[----:B------:R-:W-:Y:S02]  /*1c30*/  IMAD R25, R51, 0x2, R78 ;  /* 0x0000000233197824 */ /* 0x000fe400078e024e */
[----:B------:R0:W2:Y:S01]  /*1c40*/  LDG.E.U16 R102, desc[UR60][R6.64] ;  /* 0x0000003c06667981 */ /* 0x0000a2000c1e1500 */
[----:B------:R-:W-:-:S02]  /*1c50*/  LEA.HI.X.SX32 R9, R86, R81, 0x1, P0 ;  /* 0x0000005156097211 */ /* 0x000fc400000f0eff */
[----:B-1----:R-:W-:-:S03]  /*1c60*/  LEA R10, R51, R25, 0x1 ;  /* 0x00000019330a7211 */ /* 0x002fc600078e08ff */
[----:B------:R1:W2:Y:S01]  /*1c70*/  LDG.E.U16 R201, desc[UR60][R8.64] ;  /* 0x0000003c08c97981 */ /* 0x0002a2000c1e1500 */
[----:B0-----:R-:W-:Y:S01]  /*1c80*/  LEA R6, P0, R88, R3, 0x1 ;  /* 0x0000000358067211 */ /* 0x001fe200078008ff */
[----:B------:R-:W-:-:S03]  /*1c90*/  IMAD R92, R51, 0x2, R10 ;  /* 0x00000002335c7824 */ /* 0x000fc600078e020a */
[----:B------:R-:W-:Y:S02]  /*1ca0*/  LEA.HI.X.SX32 R7, R88, R81, 0x1, P0 ;  /* 0x0000005158077211 */ /* 0x000fe400000f0eff */
[C---:B-1----:R-:W-:Y:S01]  /*1cb0*/  LEA R8, P0, R74.reuse, R3, 0x1 ;  /* 0x000000034a087211 */ /* 0x042fe200078008ff */
[----:B------:R-:W-:Y:S02]  /*1cc0*/  IMAD R126, R51, 0x2, R92 ;  /* 0x00000002337e7824 */ /* 0x000fe400078e025c */
[----:B------:R0:W2:Y:S01]  /*1cd0*/  LDG.E.U16 R101, desc[UR60][R6.64] ;  /* 0x0000003c06657981 */ /* 0x0000a2000c1e1500 */
[----:B------:R-:W-:Y:S02]  /*1ce0*/  LEA.HI.X.SX32 R9, R74, R81, 0x1, P0 ;  /* 0x000000514a097211 */ /* 0x000fe400000f0eff */
[----:B------:R-:W-:-:S03]  /*1cf0*/  LEA R4, P1, R72, R3, 0x1 ;  /* 0x0000000348047211 */ /* 0x000fc600078208ff */
[----:B------:R1:W2:Y:S01]  /*1d00*/  LDG.E.U16 R199, desc[UR60][R8.64] ;  /* 0x0000003c08c77981 */ /* 0x0002a2000c1e1500 */
[----:B0-----:R-:W-:-:S04]  /*1d10*/  LEA R6, P0, R18, R3, 0x1 ;  /* 0x0000000312067211 */ /* 0x001fc800078008ff */
[----:B------:R-:W-:Y:S01]  /*1d20*/  LEA.HI.X.SX32 R7, R18, R81, 0x1, P0 ;  /* 0x0000005112077211 */ /* 0x000fe200000f0eff */
[C---:B------:R-:W-:Y:S01]  /*1d30*/  IMAD R18, R51.reuse, 0x2, R126 ;  /* 0x0000000233127824 */ /* 0x040fe200078e027e */
[----:B-1----:R-:W-:Y:S02]  /*1d40*/  LEA R8, P0, R76, R3, 0x1 ;  /* 0x000000034c087211 */ /* 0x002fe400078008ff */
[-C--:B------:R-:W-:Y:S01]  /*1d50*/  LEA.HI.X.SX32 R5, R72, R81.reuse, 0x1, P1 ;  /* 0x0000005148057211 */ /* 0x080fe200008f0eff */
[----:B------:R-:W2:Y:S01]  /*1d60*/  LDG.E.U16 R100, desc[UR60][R6.64] ;  /* 0x0000003c06647981 */ /* 0x000ea2000c1e1500 */
[C---:B------:R-:W-:Y:S02]  /*1d70*/  LEA R60, R51.reuse, R18, 0x1 ;  /* 0x00000012333c7211 */ /* 0x040fe400078e08ff */
[----:B------:R-:W-:Y:S01]  /*1d80*/  LEA.HI.X.SX32 R9, R76, R81, 0x1, P0 ;  /* 0x000000514c097211 */ /* 0x000fe200000f0eff */
[----:B------:R0:W2:Y:S02]  /*1d90*/  LDG.E.U16 R202, desc[UR60][R4.64] ;  /* 0x0000003c04ca7981 */ /* 0x0000a4000c1e1500 */
[----:B------:R-:W-:-:S02]  /*1da0*/  IMAD R90, R51, 0x2, R60 ;  /* 0x00000002335a7824 */ /* 0x000fc400078e023c */
[----:B------:R-:W2:Y:S02]  /*1db0*/  LDG.E.U16 R197, desc[UR60][R8.64] ;  /* 0x0000003c08c57981 */ /* 0x000ea4000c1e1500 */
[----:B------:R-:W-:Y:S01]  /*1dc0*/  IMAD R76, R51, 0x2, R90 ;  /* 0x00000002334c7824 */ /* 0x000fe200078e025a */
[----:B0-----:R-:W-:-:S03]  /*1dd0*/  LEA R4, P1, R52, R3, 0x1 ;  /* 0x0000000334047211 */ /* 0x001fc600078208ff */
[----:B------:R-:W-:Y:S01]  /*1de0*/  IMAD R19, R51, 0x2, R76 ;  /* 0x0000000233137824 */ /* 0x000fe200078e024c */
[----:B------:R-:W-:-:S04]  /*1df0*/  LEA.HI.X.SX32 R5, R52, R81, 0x1, P1 ;  /* 0x0000005134057211 */ /* 0x000fc800008f0eff */
[C---:B------:R-:W-:Y:S01]  /*1e00*/  LEA R86, R51.reuse, R19, 0x1 ;  /* 0x0000001333567211 */ /* 0x040fe200078e08ff */
[----:B------:R0:W2:Y:S04]  /*1e10*/  LDG.E.U16 R200, desc[UR60][R4.64] ;  /* 0x0000003c04c87981 */ /* 0x0000a8000c1e1500 */
[----:B------:R-:W-:Y:S01]  /*1e20*/  IMAD R88, R51, 0x2, R86 ;  /* 0x0000000233587824 */ /* 0x000fe200078e0256 */
[----:B0-----:R-:W-:-:S03]  /*1e30*/  LEA R4, P1, R20, R3, 0x1 ;  /* 0x0000000314047211 */ /* 0x001fc600078208ff */
[----:B------:R-:W-:Y:S01]  /*1e40*/  IMAD R12, R51, 0x2, R88 ;  /* 0x00000002330c7824 */ /* 0x000fe200078e0258 */
[----:B------:R-:W-:-:S03]  /*1e50*/  LEA.HI.X.SX32 R5, R20, R81, 0x1, P1 ;  /* 0x0000005114057211 */ /* 0x000fc600008f0eff */
[----:B------:R-:W-:Y:S02]  /*1e60*/  IMAD R20, R51, 0x2, R12 ;  /* 0x0000000233147824 */ /* 0x000fe400078e020c */
[----:B------:R0:W2:Y:S02]  /*1e70*/  LDG.E.U16 R198, desc[UR60][R4.64] ;  /* 0x0000003c04c67981 */ /* 0x0000a4000c1e1500 */
[----:B0-----:R-:W-:-:S04]  /*1e80*/  LEA R4, P1, R58, R3, 0x1 ;  /* 0x000000033a047211 */ /* 0x001fc800078208ff */
[----:B------:R-:W-:Y:S02]  /*1e90*/  LEA.HI.X.SX32 R5, R58, R81, 0x1, P1 ;  /* 0x000000513a057211 */ /* 0x000fe400008f0eff */
[C---:B------:R-:W-:Y:S02]  /*1ea0*/  LEA R58, R51.reuse, R20, 0x1 ;  /* 0x00000014333a7211 */ /* 0x040fe400078e08ff */
[C---:B------:R-:W-:Y:S01]  /*1eb0*/  LEA R6, P0, R56.reuse, R3, 0x1 ;  /* 0x0000000338067211 */ /* 0x040fe200078008ff */
[----:B------:R0:W2:Y:S02]  /*1ec0*/  LDG.E.U16 R196, desc[UR60][R4.64] ;  /* 0x0000003c04c47981 */ /* 0x0000a4000c1e1500 */
[----:B------:R-:W-:Y:S01]  /*1ed0*/  IMAD R74, R51, 0x2, R58 ;  /* 0x00000002334a7824 */ /* 0x000fe200078e023a */
[----:B------:R-:W-:-:S03]  /*1ee0*/  LEA.HI.X.SX32 R7, R56, R81, 0x1, P0 ;  /* 0x0000005138077211 */ /* 0x000fc600000f0eff */
[C---:B------:R-:W-:Y:S01]  /*1ef0*/  IMAD R13, R51.reuse, 0x2, R74 ;  /* 0x00000002330d7824 */ /* 0x040fe200078e024a */
[C---:B------:R-:W-:Y:S01]  /*1f00*/  LEA R8, P0, R124.reuse, R3, 0x1 ;  /* 0x000000037c087211 */ /* 0x040fe200078008ff */
[----:B------:R1:W2:Y:S02]  /*1f10*/  LDG.E.U16 R99, desc[UR60][R6.64] ;  /* 0x0000003c06637981 */ /* 0x0002a4000c1e1500 */
[C---:B------:R-:W-:Y:S01]  /*1f20*/  IMAD R21, R51.reuse, 0x2, R13 ;  /* 0x0000000233157824 */ /* 0x040fe200078e020d */
[----:B------:R-:W-:Y:S02]  /*1f30*/  LEA.HI.X.SX32 R9, R124, R81, 0x1, P0 ;  /* 0x000000517c097211 */ /* 0x000fe400000f0eff */
[----:B0-----:R-:W-:Y:S02]  /*1f40*/  LEA R4, P1, R130, R3, 0x1 ;  /* 0x0000000382047211 */ /* 0x001fe400078208ff */
[----:B------:R-:W-:Y:S01]  /*1f50*/  LEA R52, R51, R21, 0x1 ;  /* 0x0000001533347211 */ /* 0x000fe200078e08ff */
[----:B------:R0:W2:Y:S01]  /*1f60*/  LDG.E.U16 R195, desc[UR60][R8.64] ;  /* 0x0000003c08c37981 */ /* 0x0000a2000c1e1500 */
[----:B-1----:R-:W-:-:S02]  /*1f70*/  LEA R6, P0, R128, R3, 0x1 ;  /* 0x0000000380067211 */ /* 0x002fc400078008ff */
[-C--:B------:R-:W-:Y:S02]  /*1f80*/  LEA.HI.X.SX32 R5, R130, R81.reuse, 0x1, P1 ;  /* 0x0000005182057211 */ /* 0x080fe400008f0eff */
[----:B------:R-:W-:Y:S01]  /*1f90*/  LEA.HI.X.SX32 R7, R128, R81, 0x1, P0 ;  /* 0x0000005180077211 */ /* 0x000fe200000f0eff */
[C---:B------:R-:W-:Y:S02]  /*1fa0*/  IMAD R73, R51.reuse, 0x2, R52 ;  /* 0x0000000233497824 */ /* 0x040fe400078e0234 */
[----:B------:R1:W2:Y:S01]  /*1fb0*/  LDG.E.U16 R194, desc[UR60][R4.64] ;  /* 0x0000003c04c27981 */ /* 0x0002a2000c1e1500 */
[C---:B0-----:R-:W-:Y:S01]  /*1fc0*/  LEA R8, P0, R132.reuse, R3, 0x1 ;  /* 0x0000000384087211 */ /* 0x041fe200078008ff */
[C---:B------:R-:W-:Y:S02]  /*1fd0*/  IMAD R53, R51.reuse, 0x2, R73 ;  /* 0x0000000233357824 */ /* 0x040fe400078e0249 */
[----:B------:R0:W2:Y:S01]  /*1fe0*/  LDG.E.U16 R98, desc[UR60][R6.64] ;  /* 0x0000003c06627981 */ /* 0x0000a2000c1e1500 */
[----:B------:R-:W-:Y:S01]  /*1ff0*/  LEA.HI.X.SX32 R9, R132, R81, 0x1, P0 ;  /* 0x0000005184097211 */ /* 0x000fe200000f0eff */
[----:B------:R-:W-:Y:S01]  /*2000*/  IMAD R14, R51, 0x2, R53 ;  /* 0x00000002330e7824 */ /* 0x000fe200078e0235 */
[----:B-1----:R-:W-:-:S03]  /*2010*/  LEA R4, P1, R136, R3, 0x1 ;  /* 0x0000000388047211 */ /* 0x002fc600078208ff */
[----:B------:R1:W2:Y:S01]  /*2020*/  LDG.E.U16 R193, desc[UR60][R8.64] ;  /* 0x0000003c08c17981 */ /* 0x0002a2000c1e1500 */
[----:B0-----:R-:W-:Y:S02]  /*2030*/  LEA R6, P0, R134, R3, 0x1 ;  /* 0x0000000386067211 */ /* 0x001fe400078008ff */
[-C--:B------:R-:W-:Y:S02]  /*2040*/  LEA.HI.X.SX32 R5, R136, R81.reuse, 0x1, P1 ;  /* 0x0000005188057211 */ /* 0x080fe400008f0eff */
[----:B------:R-:W-:Y:S02]  /*2050*/  LEA.HI.X.SX32 R7, R134, R81, 0x1, P0 ;  /* 0x0000005186077211 */ /* 0x000fe400000f0eff */
[C---:B-1----:R-:W-:Y:S01]  /*2060*/  LEA R8, P0, R138.reuse, R3, 0x1 ;  /* 0x000000038a087211 */ /* 0x042fe200078008ff */
[----:B------:R0:W2:Y:S01]  /*2070*/  LDG.E.U16 R192, desc[UR60][R4.64] ;  /* 0x0000003c04c07981 */ /* 0x0000a2000c1e1500 */
[C---:B------:R-:W-:Y:S02]  /*2080*/  LEA R56, R51.reuse, R14, 0x1 ;  /* 0x0000000e33387211 */ /* 0x040fe400078e08ff */
[----:B------:R-:W-:Y:S01]  /*2090*/  LEA.HI.X.SX32 R9, R138, R81, 0x1, P0 ;  /* 0x000000518a097211 */ /* 0x000fe200000f0eff */
[----:B------:R1:W2:Y:S02]  /*20a0*/  LDG.E.U16 R97, desc[UR60][R6.64] ;  /* 0x0000003c06617981 */ /* 0x0002a4000c1e1500 */
[----:B------:R-:W-:-:S02]  /*20b0*/  IMAD R72, R51, 0x2, R56 ;  /* 0x0000000233487824 */ /* 0x000fc400078e0238 */
[----:B------:R5:W2:Y:S01]  /*20c0*/  LDG.E.U16 R187, desc[UR60][R8.64] ;  /* 0x0000003c08bb7981 */ /* 0x000aa2000c1e1500 */
[-C--:B0-----:R-:W-:Y:S02]  /*20d0*/  LEA R4, P1, R140, R3.reuse, 0x1 ;  /* 0x000000038c047211 */ /* 0x081fe400078208ff */
[----:B-1----:R-:W-:Y:S02]  /*20e0*/  LEA R6, P0, R94, R3, 0x1 ;  /* 0x000000035e067211 */ /* 0x002fe400078008ff */
[-C--:B------:R-:W-:Y:S02]  /*20f0*/  LEA.HI.X.SX32 R5, R140, R81.reuse, 0x1, P1 ;  /* 0x000000518c057211 */ /* 0x080fe400008f0eff */
[----:B------:R-:W-:Y:S02]  /*2100*/  LEA.HI.X.SX32 R7, R94, R81, 0x1, P0 ;  /* 0x000000515e077211 */ /* 0x000fe400000f0eff */
[C---:B-----5:R-:W-:Y:S01]  /*2110*/  LEA R8, P0, R142.reuse, R3, 0x1 ;  /* 0x000000038e087211 */ /* 0x060fe200078008ff */
[----:B------:R-:W-:Y:S01]  /*2120*/  IMAD R71, R51, 0x2, R72 ;  /* 0x0000000233477824 */ /* 0x000fe200078e0248 */
[----:B------:R0:W5:Y:S02]  /*2130*/  LDG.E.U16 R186, desc[UR60][R4.64] ;  /* 0x0000003c04ba7981 */ /* 0x000164000c1e1500 */
[----:B------:R-:W-:-:S02]  /*2140*/  LEA.HI.X.SX32 R9, R142, R81, 0x1, P0 ;  /* 0x000000518e097211 */ /* 0x000fc400000f0eff */
[----:B------:R1:W5:Y:S01]  /*2150*/  LDG.E.U16 R96, desc[UR60][R6.64] ;  /* 0x0000003c06607981 */ /* 0x000362000c1e1500 */
[C---:B------:R-:W-:Y:S01]  /*2160*/  IMAD R15, R51.reuse, 0x2, R71 ;  /* 0x00000002330f7824 */ /* 0x040fe200078e0247 */
[-C--:B0-----:R-:W-:Y:S02]  /*2170*/  LEA R4, P1, R144, R3.reuse, 0x1 ;  /* 0x0000000390047211 */ /* 0x081fe400078208ff */
[----:B-1----:R-:W-:Y:S02]  /*2180*/  LEA R6, P0, R64, R3, 0x1 ;  /* 0x0000000340067211 */ /* 0x002fe400078008ff */
[-C--:B------:R-:W-:Y:S02]  /*2190*/  LEA.HI.X.SX32 R5, R144, R81.reuse, 0x1, P1 ;  /* 0x0000005190057211 */ /* 0x080fe400008f0eff */
[----:B------:R-:W-:Y:S02]  /*21a0*/  LEA.HI.X.SX32 R7, R64, R81, 0x1, P0 ;  /* 0x0000005140077211 */ /* 0x000fe400000f0eff */
[----:B------:R0:W5:Y:S01]  /*21b0*/  LDG.E.U16 R64, desc[UR60][R8.64] ;  /* 0x0000003c08407981 */ /* 0x000162000c1e1500 */
[----:B------:R-:W-:-:S03]  /*21c0*/  LEA R55, R51, R15, 0x1 ;  /* 0x0000000f33377211 */ /* 0x000fc600078e08ff */
[----:B------:R1:W5:Y:S01]  /*21d0*/  LDG.E.U16 R95, desc[UR60][R6.64] ;  /* 0x0000003c065f7981 */ /* 0x000362000c1e1500 */
[----:B0-----:R-:W-:Y:S01]  /*21e0*/  LEA R8, P0, R80, R3, 0x1 ;  /* 0x0000000350087211 */ /* 0x001fe200078008ff */
[----:B------:R-:W-:-:S03]  /*21f0*/  IMAD R69, R51, 0x2, R55 ;  /* 0x0000000233457824 */ /* 0x000fc600078e0237 */
[----:B------:R-:W-:Y:S02]  /*2200*/  LEA.HI.X.SX32 R9, R80, R81, 0x1, P0 ;  /* 0x0000005150097211 */ /* 0x000fe400000f0eff */
[----:B------:R0:W5:Y:S01]  /*2210*/  LDG.E.U16 R80, desc[UR60][R4.64] ;  /* 0x0000003c04507981 */ /* 0x000162000c1e1500 */
[----:B-1----:R-:W-:-:S03]  /*2220*/  LEA R6, P0, R16, R3, 0x1 ;  /* 0x0000000310067211 */ /* 0x002fc600078008ff */
[----:B------:R1:W5:Y:S01]  /*2230*/  LDG.E.U16 R63, desc[UR60][R8.64] ;  /* 0x0000003c083f7981 */ /* 0x000362000c1e1500 */
[----:B0-----:R-:W-:-:S04]  /*2240*/  LEA R4, P1, R68, R3, 0x1 ;  /* 0x0000000344047211 */ /* 0x001fc800078208ff */
[-C--:B------:R-:W-:Y:S01]  /*2250*/  LEA.HI.X.SX32 R5, R68, R81.reuse, 0x1, P1 ;  /* 0x0000005144057211 */ /* 0x080fe200008f0eff */
[C---:B------:R-:W-:Y:S01]  /*2260*/  IMAD R68, R51.reuse, 0x2, R69 ;  /* 0x0000000233447824 */ /* 0x040fe200078e0245 */
[----:B------:R-:W-:Y:S02]  /*2270*/  LEA.HI.X.SX32 R7, R16, R81, 0x1, P0 ;  /* 0x0000005110077211 */ /* 0x000fe400000f0eff */
[C---:B-1----:R-:W-:Y:S01]  /*2280*/  LEA R8, P0, R54.reuse, R3, 0x1 ;  /* 0x0000000336087211 */ /* 0x042fe200078008ff */
[C---:B------:R-:W-:Y:S01]  /*2290*/  IMAD R16, R51.reuse, 0x2, R68 ;  /* 0x0000000233107824 */ /* 0x040fe200078e0244 */
[----:B------:R0:W5:Y:S02]  /*22a0*/  LDG.E.U16 R79, desc[UR60][R4.64] ;  /* 0x0000003c044f7981 */ /* 0x000164000c1e1500 */
[----:B------:R-:W-:Y:S02]  /*22b0*/  LEA.HI.X.SX32 R9, R54, R81, 0x1, P0 ;  /* 0x0000005136097211 */ /* 0x000fe400000f0eff */
[C---:B------:R-:W-:Y:S01]  /*22c0*/  LEA R54, R51.reuse, R16, 0x1 ;  /* 0x0000001033367211 */ /* 0x040fe200078e08ff */
[----:B------:R1:W5:Y:S04]  /*22d0*/  LDG.E.U16 R94, desc[UR60][R6.64] ;  /* 0x0000003c065e7981 */ /* 0x000368000c1e1500 */
[----:B------:R-:W-:Y:S01]  /*22e0*/  IMAD R85, R51, 0x2, R54 ;  /* 0x0000000233557824 */ /* 0x000fe200078e0236 */
[----:B0-----:R-:W-:-:S04]  /*22f0*/  LEA R4, P1, R70, R3, 0x1 ;  /* 0x0000000346047211 */ /* 0x001fc800078208ff */
[----:B------:R-:W-:Y:S01]  /*2300*/  LEA.HI.X.SX32 R5, R70, R81, 0x1, P1 ;  /* 0x0000005146057211 */ /* 0x000fe200008f0eff */
[----:B------:R-:W-:Y:S01]  /*2310*/  IMAD R70, R51, 0x2, R85 ;  /* 0x0000000233467824 */ /* 0x000fe200078e0255 */
[----:B-1----:R-:W-:-:S03]  /*2320*/  LEA R6, P0, R62, R3, 0x1 ;  /* 0x000000033e067211 */ /* 0x002fc600078008ff */
[C---:B------:R-:W-:Y:S01]  /*2330*/  IMAD R17, R51.reuse, 0x2, R70 ;  /* 0x0000000233117824 */ /* 0x040fe200078e0246 */
[----:B------:R-:W-:Y:S02]  /*2340*/  LEA.HI.X.SX32 R7, R62, R81, 0x1, P0 ;  /* 0x000000513e077211 */ /* 0x000fe400000f0eff */
[----:B------:R0:W5:Y:S02]  /*2350*/  LDG.E.U16 R62, desc[UR60][R8.64] ;  /* 0x0000003c083e7981 */ /* 0x000164000c1e1500 */
[C---:B------:R-:W-:Y:S02]  /*2360*/  LEA R84, R51.reuse, R17, 0x1 ;  /* 0x0000001133547211 */ /* 0x040fe400078e08ff */
[----:B------:R1:W5:Y:S03]  /*2370*/  LDG.E.U16 R93, desc[UR60][R6.64] ;  /* 0x0000003c065d7981 */ /* 0x000366000c1e1500 */
[----:B------:R-:W-:Y:S01]  /*2380*/  IMAD R124, R51, 0x2, R84 ;  /* 0x00000002337c7824 */ /* 0x000fe200078e0254 */
[----:B0-----:R-:W-:-:S03]  /*2390*/  LEA R8, P0, R78, R3, 0x1 ;  /* 0x000000034e087211 */ /* 0x001fc600078008ff */
[C---:B------:R-:W-:Y:S01]  /*23a0*/  IMAD R125, R51.reuse, 0x2, R124 ;  /* 0x00000002337d7824 */ /* 0x040fe200078e027c */
[----:B------:R-:W-:Y:S02]  /*23b0*/  LEA.HI.X.SX32 R9, R78, R81, 0x1, P0 ;  /* 0x000000514e097211 */ /* 0x000fe400000f0eff */
[C---:B-1----:R-:W-:Y:S01]  /*23c0*/  LEA R6, P0, R10.reuse, R3, 0x1 ;  /* 0x000000030a067211 */ /* 0x042fe200078008ff */
[----:B------:R0:W5:Y:S03]  /*23d0*/  LDG.E.U16 R78, desc[UR60][R4.64] ;  /* 0x0000003c044e7981 */ /* 0x000166000c1e1500 */
[----:B------:R-:W-:Y:S01]  /*23e0*/  LEA.HI.X.SX32 R7, R10, R81, 0x1, P0 ;  /* 0x000000510a077211 */ /* 0x000fe200000f0eff */
[C---:B------:R-:W-:Y:S01]  /*23f0*/  IMAD R10, R51.reuse, 0x2, R125 ;  /* 0x00000002330a7824 */ /* 0x040fe200078e027d */
[----:B------:R1:W5:Y:S04]  /*2400*/  LDG.E.U16 R61, desc[UR60][R8.64] ;  /* 0x0000003c083d7981 */ /* 0x000368000c1e1500 */
[----:B------:R-:W-:-:S02]  /*2410*/  LEA R83, R51, R10, 0x1 ;  /* 0x0000000a33537211 */ /* 0x000fc400078e08ff */
[----:B0-----:R-:W-:-:S03]  /*2420*/  LEA R4, P1, R92, R3, 0x1 ;  /* 0x000000035c047211 */ /* 0x001fc600078208ff */
[C---:B------:R-:W-:Y:S01]  /*2430*/  IMAD R127, R51.reuse, 0x2, R83 ;  /* 0x00000002337f7824 */ /* 0x040fe200078e0253 */
[----:B-1----:R-:W-:Y:S02]  /*2440*/  LEA R8, P0, R126, R3, 0x1 ;  /* 0x000000037e087211 */ /* 0x002fe400078008ff */
[-C--:B------:R-:W-:Y:S01]  /*2450*/  LEA.HI.X.SX32 R5, R92, R81.reuse, 0x1, P1 ;  /* 0x000000515c057211 */ /* 0x080fe200008f0eff */
[C---:B------:R-:W-:Y:S01]  /*2460*/  IMAD R133, R51.reuse, 0x2, R127 ;  /* 0x0000000233857824 */ /* 0x040fe200078e027f */
[----:B------:R0:W5:Y:S01]  /*2470*/  LDG.E.U16 R92, desc[UR60][R6.64] ;  /* 0x0000003c065c7981 */ /* 0x000162000c1e1500 */
[----:B------:R-:W-:Y:S02]  /*2480*/  LEA.HI.X.SX32 R9, R126, R81, 0x1, P0 ;  /* 0x000000517e097211 */ /* 0x000fe400000f0eff */
[----:B------:R-:W-:Y:S01]  /*2490*/  IMAD R11, R51, 0x2, R133 ;  /* 0x00000002330b7824 */ /* 0x000fe200078e0285 */
[----:B------:R-:W5:Y:S01]  /*24a0*/  LDG.E.U16 R77, desc[UR60][R4.64] ;  /* 0x0000003c044d7981 */ /* 0x000f62000c1e1500 */
[----:B0-----:R-:W-:-:S04]  /*24b0*/  LEA R6, P0, R60, R3, 0x1 ;  /* 0x000000033c067211 */ /* 0x001fc800078008ff */
[----:B------:R-:W-:Y:S02]  /*24c0*/  LEA.HI.X.SX32 R7, R60, R81, 0x1, P0 ;  /* 0x000000513c077211 */ /* 0x000fe400000f0eff */
[----:B------:R0:W5:Y:S01]  /*24d0*/  LDG.E.U16 R60, desc[UR60][R8.64] ;  /* 0x0000003c083c7981 */ /* 0x000162000c1e1500 */
[----:B------:R-:W-:-:S03]  /*24e0*/  LEA R130, R51, R11, 0x1 ;  /* 0x0000000b33827211 */ /* 0x000fc600078e08ff */
[----:B------:R1:W5:Y:S01]  /*24f0*/  LDG.E.U16 R91, desc[UR60][R6.64] ;  /* 0x0000003c065b7981 */ /* 0x000362000c1e1500 */
[----:B0-----:R-:W-:Y:S01]  /*2500*/  LEA R8, P0, R76, R3, 0x1 ;  /* 0x000000034c087211 */ /* 0x001fe200078008ff */
[----:B------:R-:W-:-:S03]  /*2510*/  IMAD R131, R51, 0x2, R130 ;  /* 0x0000000233837824 */ /* 0x000fc600078e0282 */
[----:B------:R-:W-:Y:S02]  /*2520*/  LEA.HI.X.SX32 R9, R76, R81, 0x1, P0 ;  /* 0x000000514c097211 */ /* 0x000fe400000f0eff */
[C---:B-1----:R-:W-:Y:S01]  /*2530*/  LEA R6, P0, R86.reuse, R3, 0x1 ;  /* 0x0000000356067211 */ /* 0x042fe200078008ff */
[----:B------:R-:W-:Y:S02]  /*2540*/  IMAD R132, R51, 0x2, R131 ;  /* 0x0000000233847824 */ /* 0x000fe400078e0283 */
[----:B------:R0:W5:Y:S01]  /*2550*/  LDG.E.U16 R59, desc[UR60][R8.64] ;  /* 0x0000003c083b7981 */ /* 0x000162000c1e1500 */
[----:B------:R-:W-:Y:S02]  /*2560*/  LEA.HI.X.SX32 R7, R86, R81, 0x1, P0 ;  /* 0x0000005156077211 */ /* 0x000fe400000f0eff */
[-C--:B------:R-:W-:Y:S02]  /*2570*/  LEA R4, P1, R90, R3.reuse, 0x1 ;  /* 0x000000035a047211 */ /* 0x080fe400078208ff */
[----:B0-----:R-:W-:-:S04]  /*2580*/  LEA R8, P0, R12, R3, 0x1 ;  /* 0x000000030c087211 */ /* 0x001fc800078008ff */
[-C--:B------:R-:W-:Y:S01]  /*2590*/  LEA.HI.X.SX32 R9, R12, R81.reuse, 0x1, P0 ;  /* 0x000000510c097211 */ /* 0x080fe200000f0eff */
[C---:B------:R-:W-:Y:S01]  /*25a0*/  IMAD R12, R51.reuse, 0x2, R132 ;  /* 0x00000002330c7824 */ /* 0x040fe200078e0284 */
[----:B------:R-:W-:Y:S02]  /*25b0*/  LEA.HI.X.SX32 R5, R90, R81, 0x1, P1 ;  /* 0x000000515a057211 */ /* 0x000fe400008f0eff */
[----:B------:R0:W5:Y:S02]  /*25c0*/  LDG.E.U16 R90, desc[UR60][R6.64] ;  /* 0x0000003c065a7981 */ /* 0x000164000c1e1500 */
[C---:B------:R-:W-:Y:S02]  /*25d0*/  LEA R134, R51.reuse, R12, 0x1 ;  /* 0x0000000c33867211 */ /* 0x040fe400078e08ff */
[----:B------:R-:W5:Y:S03]  /*25e0*/  LDG.E.U16 R76, desc[UR60][R4.64] ;  /* 0x0000003c044c7981 */ /* 0x000f66000c1e1500 */
[----:B------:R-:W-:Y:S01]  /*25f0*/  IMAD R135, R51, 0x2, R134 ;  /* 0x0000000233877824 */ /* 0x000fe200078e0286 */
[----:B0-----:R-:W-:-:S03]  /*2600*/  LEA R6, P0, R58, R3, 0x1 ;  /* 0x000000033a067211 */ /* 0x001fc600078008ff */
[----:B------:R-:W-:Y:S01]  /*2610*/  IMAD R136, R51, 0x2, R135 ;  /* 0x0000000233887824 */ /* 0x000fe200078e0287 */
[----:B------:R-:W-:Y:S02]  /*2620*/  LEA.HI.X.SX32 R7, R58, R81, 0x1, P0 ;  /* 0x000000513a077211 */ /* 0x000fe400000f0eff */
[----:B------:R0:W5:Y:S04]  /*2630*/  LDG.E.U16 R58, desc[UR60][R8.64] ;  /* 0x0000003c083a7981 */ /* 0x000168000c1e1500 */
[----:B------:R1:W5:Y:S01]  /*2640*/  LDG.E.U16 R89, desc[UR60][R6.64] ;  /* 0x0000003c06597981 */ /* 0x000362000c1e1500 */
[----:B0-----:R-:W-:-:S04]  /*2650*/  LEA R8, P0, R13, R3, 0x1 ;  /* 0x000000030d087211 */ /* 0x001fc800078008ff */
[----:B------:R-:W-:Y:S01]  /*2660*/  LEA.HI.X.SX32 R9, R13, R81, 0x1, P0 ;  /* 0x000000510d097211 */ /* 0x000fe200000f0eff */
[C---:B------:R-:W-:Y:S01]  /*2670*/  IMAD R13, R51.reuse, 0x2, R136 ;  /* 0x00000002330d7824 */ /* 0x040fe200078e0288 */
[-C--:B-1----:R-:W-:Y:S02]  /*2680*/  LEA R6, P0, R52, R3.reuse, 0x1 ;  /* 0x0000000334067211 */ /* 0x082fe400078008ff */
[----:B------:R-:W-:Y:S01]  /*2690*/  LEA R4, P1, R88, R3, 0x1 ;  /* 0x0000000358047211 */ /* 0x000fe200078208ff */
[----:B------:R-:W5:Y:S01]  /*26a0*/  LDG.E.U16 R57, desc[UR60][R8.64] ;  /* 0x0000003c08397981 */ /* 0x000f62000c1e1500 */
[----:B------:R-:W-:Y:S02]  /*26b0*/  LEA R138, R51, R13, 0x1 ;  /* 0x0000000d338a7211 */ /* 0x000fe400078e08ff */
[----:B------:R-:W-:-:S03]  /*26c0*/  LEA.HI.X.SX32 R7, R52, R81, 0x1, P0 ;  /* 0x0000005134077211 */ /* 0x000fc600000f0eff */
[C---:B------:R-:W-:Y:S01]  /*26d0*/  IMAD R152, R51.reuse, 0x2, R138 ;  /* 0x0000000233987824 */ /* 0x040fe200078e028a */
[----:B------:R-:W-:Y:S02]  /*26e0*/  LEA.HI.X.SX32 R5, R88, R81, 0x1, P1 ;  /* 0x0000005158057211 */ /* 0x000fe400008f0eff */
[----:B------:R0:W5:Y:S01]  /*26f0*/  LDG.E.U16 R88, desc[UR60][R6.64] ;  /* 0x0000003c06587981 */ /* 0x000162000c1e1500 */
[----:B------:R-:W-:Y:S01]  /*2700*/  IMAD R153, R51, 0x2, R152 ;  /* 0x0000000233997824 */ /* 0x000fe200078e0298 */
[----:B------:R-:W-:Y:S02]  /*2710*/  LEA R52, P0, R53, R3, 0x1 ;  /* 0x0000000335347211 */ /* 0x000fe400078008ff */
[----:B------:R1:W5:Y:S01]  /*2720*/  LDG.E.U16 R75, desc[UR60][R4.64] ;  /* 0x0000003c044b7981 */ /* 0x000362000c1e1500 */
[----:B0-----:R-:W-:-:S05]  /*2730*/  IMAD R6, R51, 0x2, R153 ;  /* 0x0000000233067824 */ /* 0x001fca00078e0299 */
[----:B------:R-:W-:Y:S02]  /*2740*/  LEA R139, R51, R6, 0x1 ;  /* 0x00000006338b7211 */ /* 0x000fe400078e08ff */
[----:B-1----:R-:W-:-:S03]  /*2750*/  LEA R4, P1, R74, R3, 0x1 ;  /* 0x000000034a047211 */ /* 0x002fc600078208ff */
[----:B------:R-:W-:Y:S01]  /*2760*/  IMAD R154, R51, 0x2, R139 ;  /* 0x00000002339a7824 */ /* 0x000fe200078e028b */
[----:B------:R-:W-:Y:S02]  /*2770*/  LEA.HI.X.SX32 R53, R53, R81, 0x1, P0 ;  /* 0x0000005135357211 */ /* 0x000fe400000f0eff */
[----:B------:R-:W-:Y:S01]  /*2780*/  LEA R8, P0, R56, R3, 0x1 ;  /* 0x0000000338087211 */ /* 0x000fe200078008ff */
[C---:B------:R-:W-:Y:S01]  /*2790*/  IMAD R155, R51.reuse, 0x2, R154 ;  /* 0x00000002339b7824 */ /* 0x040fe200078e029a */
[-C--:B------:R-:W-:Y:S02]  /*27a0*/  LEA.HI.X.SX32 R5, R74, R81.reuse, 0x1, P1 ;  /* 0x000000514a057211 */ /* 0x080fe400008f0eff */
[----:B------:R-:W-:Y:S01]  /*27b0*/  LEA.HI.X.SX32 R9, R56, R81, 0x1, P0 ;  /* 0x0000005138097211 */ /* 0x000fe200000f0eff */
[C---:B------:R-:W-:Y:S01]  /*27c0*/  IMAD R7, R51.reuse, 0x2, R155 ;  /* 0x0000000233077824 */ /* 0x040fe200078e029b */
[----:B------:R0:W5:Y:S04]  /*27d0*/  LDG.E.U16 R56, desc[UR60][R52.64] ;  /* 0x0000003c34387981 */ /* 0x000168000c1e1500 */
[----:B------:R1:W5:Y:S01]  /*27e0*/  LDG.E.U16 R74, desc[UR60][R4.64] ;  /* 0x0000003c044a7981 */ /* 0x000362000c1e1500 */
[----:B------:R-:W-:-:S03]  /*27f0*/  LEA R140, R51, R7, 0x1 ;  /* 0x00000007338c7211 */ /* 0x000fc600078e08ff */
[----:B------:R4:W5:Y:S01]  /*2800*/  LDG.E.U16 R87, desc[UR60][R8.64] ;  /* 0x0000003c08577981 */ /* 0x000962000c1e1500 */
[-C--:B0-----:R-:W-:Y:S02]  /*2810*/  LEA R52, P0, R71, R3.reuse, 0x1 ;  /* 0x0000000347347211 */ /* 0x081fe400078008ff */
[----:B-1----:R-:W-:Y:S02]  /*2820*/  LEA R4, P1, R73, R3, 0x1 ;  /* 0x0000000349047211 */ /* 0x002fe400078208ff */
[-C--:B------:R-:W-:Y:S02]  /*2830*/  LEA.HI.X.SX32 R53, R71, R81.reuse, 0x1, P0 ;  /* 0x0000005147357211 */ /* 0x080fe400000f0eff */
[----:B------:R-:W-:Y:S02]  /*2840*/  LEA.HI.X.SX32 R5, R73, R81, 0x1, P1 ;  /* 0x0000005149057211 */ /* 0x000fe400008f0eff */
[----:B----4-:R-:W-:Y:S01]  /*2850*/  LEA R8, P0, R55, R3, 0x1 ;  /* 0x0000000337087211 */ /* 0x010fe200078008ff */
[----:B------:R-:W-:-:S02]  /*2860*/  IMAD R156, R51, 0x2, R140 ;  /* 0x00000002339c7824 */ /* 0x000fc400078e028c */
[----:B------:R0:W4:Y:S01]  /*2870*/  LDG.E.U16 R73, desc[UR60][R4.64] ;  /* 0x0000003c04497981 */ /* 0x000122000c1e1500 */
[----:B------:R-:W-:Y:S01]  /*2880*/  LEA.HI.X.SX32 R9, R55, R81, 0x1, P0 ;  /* 0x0000005137097211 */ /* 0x000fe200000f0eff */
[----:B------:R-:W-:Y:S02]  /*2890*/  IMAD R157, R51, 0x2, R156 ;  /* 0x00000002339d7824 */ /* 0x000fe400078e029c */
[----:B------:R-:W4:Y:S04]  /*28a0*/  LDG.E.U16 R55, desc[UR60][R52.64] ;  /* 0x0000003c34377981 */ /* 0x000f28000c1e1500 */
[----:B------:R1:W4:Y:S01]  /*28b0*/  LDG.E.U16 R86, desc[UR60][R8.64] ;  /* 0x0000003c08567981 */ /* 0x000322000c1e1500 */
[----:B0-----:R-:W-:-:S04]  /*28c0*/  LEA R4, P1, R72, R3, 0x1 ;  /* 0x0000000348047211 */ /* 0x001fc800078208ff */
[----:B------:R-:W-:Y:S01]  /*28d0*/  LEA.HI.X.SX32 R5, R72, R81, 0x1, P1 ;  /* 0x0000005148057211 */ /* 0x000fe200008f0eff */
[----:B-1----:R-:W-:-:S04]  /*28e0*/  IMAD R8, R51, 0x2, R157 ;  /* 0x0000000233087824 */ /* 0x002fc800078e029d */
[----:B------:R0:W4:Y:S01]  /*28f0*/  LDG.E.U16 R72, desc[UR60][R4.64] ;  /* 0x0000003c04487981 */ /* 0x000122000c1e1500 */
[----:B------:R-:W-:Y:S02]  /*2900*/  LEA R142, R51, R8, 0x1 ;  /* 0x00000008338e7211 */ /* 0x000fe400078e08ff */
[-C--:B------:R-:W-:Y:S02]  /*2910*/  LEA R52, P0, R68, R3.reuse, 0x1 ;  /* 0x0000000344347211 */ /* 0x080fe400078008ff */
[----:B0-----:R-:W-:Y:S01]  /*2920*/  LEA R4, P1, R69, R3, 0x1 ;  /* 0x0000000345047211 */ /* 0x001fe200078208ff */
[----:B------:R-:W-:-:S03]  /*2930*/  IMAD R158, R51, 0x2, R142 ;  /* 0x00000002339e7824 */ /* 0x000fc600078e028e */
[-C--:B------:R-:W-:Y:S01]  /*2940*/  LEA.HI.X.SX32 R5, R69, R81.reuse, 0x1, P1 ;  /* 0x0000005145057211 */ /* 0x080fe200008f0eff */
[C---:B------:R-:W-:Y:S01]  /*2950*/  IMAD R159, R51.reuse, 0x2, R158 ;  /* 0x00000002339f7824 */ /* 0x040fe200078e029e */
[----:B------:R-:W-:Y:S02]  /*2960*/  LEA.HI.X.SX32 R53, R68, R81, 0x1, P0 ;  /* 0x0000005144357211 */ /* 0x000fe400000f0eff */
[C---:B------:R-:W-:Y:S01]  /*2970*/  LEA R68, P0, R54.reuse, R3, 0x1 ;  /* 0x0000000336447211 */ /* 0x040fe200078008ff */
[----:B------:R0:W4:Y:S01]  /*2980*/  LDG.E.U16 R71, desc[UR60][R4.64] ;  /* 0x0000003c04477981 */ /* 0x000122000c1e1500 */
[----:B------:R-:W-:Y:S02]  /*2990*/  IMAD R9, R51, 0x2, R159 ;  /* 0x0000000233097824 */ /* 0x000fe400078e029f */
[----:B------:R-:W-:Y:S02]  /*29a0*/  LEA.HI.X.SX32 R69, R54, R81, 0x1, P0 ;  /* 0x0000005136457211 */ /* 0x000fe400000f0eff */
[----:B------:R1:W4:Y:S01]  /*29b0*/  LDG.E.U16 R54, desc[UR60][R52.64] ;  /* 0x0000003c34367981 */ /* 0x000322000c1e1500 */
[----:B0-----:R-:W-:-:S04]  /*29c0*/  LEA R4, P1, R85, R3, 0x1 ;  /* 0x0000000355047211 */ /* 0x001fc800078208ff */
[----:B------:R-:W-:Y:S02]  /*29d0*/  LEA.HI.X.SX32 R5, R85, R81, 0x1, P1 ;  /* 0x0000005155057211 */ /* 0x000fe400008f0eff */
[C---:B-1----:R-:W-:Y:S01]  /*29e0*/  LEA R52, P0, R70.reuse, R3, 0x1 ;  /* 0x0000000346347211 */ /* 0x042fe200078008ff */
[----:B------:R0:W4:Y:S01]  /*29f0*/  LDG.E.U16 R85, desc[UR60][R68.64] ;  /* 0x0000003c44557981 */ /* 0x000122000c1e1500 */
[C---:B------:R-:W-:Y:S02]  /*2a00*/  LEA R143, R51.reuse, R9, 0x1 ;  /* 0x00000009338f7211 */ /* 0x040fe400078e08ff */
[----:B------:R-:W-:Y:S02]  /*2a10*/  LEA.HI.X.SX32 R53, R70, R81, 0x1, P0 ;  /* 0x0000005146357211 */ /* 0x000fe400000f0eff */
[----:B------:R1:W4:Y:S01]  /*2a20*/  LDG.E.U16 R70, desc[UR60][R4.64] ;  /* 0x0000003c04467981 */ /* 0x000322000c1e1500 */
[----:B------:R-:W-:-:S03]  /*2a30*/  IMAD R160, R51, 0x2, R143 ;  /* 0x0000000233a07824 */ /* 0x000fc600078e028f */
[----:B------:R-:W4:Y:S01]  /*2a40*/  LDG.E.U16 R53, desc[UR60][R52.64] ;  /* 0x0000003c34357981 */ /* 0x000f22000c1e1500 */
[-C--:B0-----:R-:W-:Y:S02]  /*2a50*/  LEA R68, P0, R84, R3.reuse, 0x1 ;  /* 0x0000000354447211 */ /* 0x081fe400078008ff */
[----:B-1----:R-:W-:Y:S02]  /*2a60*/  LEA R4, P1, R124, R3, 0x1 ;  /* 0x000000037c047211 */ /* 0x002fe400078208ff */
[-C--:B------:R-:W-:Y:S02]  /*2a70*/  LEA.HI.X.SX32 R69, R84, R81.reuse, 0x1, P0 ;  /* 0x0000005154457211 */ /* 0x080fe400000f0eff */
[----:B------:R-:W-:Y:S01]  /*2a80*/  LEA.HI.X.SX32 R5, R124, R81, 0x1, P1 ;  /* 0x000000517c057211 */ /* 0x000fe200008f0eff */
[C---:B------:R-:W-:Y:S02]  /*2a90*/  IMAD R161, R51.reuse, 0x2, R160 ;  /* 0x0000000233a17824 */ /* 0x040fe400078e02a0 */
[----:B------:R-:W4:Y:S04]  /*2aa0*/  LDG.E.U16 R84, desc[UR60][R68.64] ;  /* 0x0000003c44547981 */ /* 0x000f28000c1e1500 */
[----:B------:R0:W4:Y:S02]  /*2ab0*/  LDG.E.U16 R69, desc[UR60][R4.64] ;  /* 0x0000003c04457981 */ /* 0x000124000c1e1500 */
[----:B0-----:R-:W-:-:S05]  /*2ac0*/  IMAD R4, R51, 0x2, R161 ;  /* 0x0000000233047824 */ /* 0x001fca00078e02a1 */
[----:B------:R-:W-:Y:S02]  /*2ad0*/  LEA R144, R51, R4, 0x1 ;  /* 0x0000000433907211 */ /* 0x000fe400078e08ff */
[----:B------:R-:W-:-:S03]  /*2ae0*/  LEA R124, P0, R125, R3, 0x1 ;  /* 0x000000037d7c7211 */ /* 0x000fc600078008ff */
[----:B------:R-:W-:Y:S01]  /*2af0*/  IMAD R162, R51, 0x2, R144 ;  /* 0x0000000233a27824 */ /* 0x000fe200078e0290 */
[----:B------:R-:W-:Y:S02]  /*2b00*/  LEA.HI.X.SX32 R125, R125, R81, 0x1, P0 ;  /* 0x000000517d7d7211 */ /* 0x000fe400000f0eff */
[-C--:B------:R-:W-:Y:S01]  /*2b10*/  LEA R128, P0, R83, R3.reuse, 0x1 ;  /* 0x0000000353807211 */ /* 0x080fe200078008ff */
[----:B------:R-:W-:Y:S01]  /*2b20*/  IMAD R163, R51, 0x2, R162 ;  /* 0x0000000233a37824 */ /* 0x000fe200078e02a2 */
[----:B------:R-:W-:Y:S01]  /*2b30*/  LEA R126, P1, R127, R3, 0x1 ;  /* 0x000000037f7e7211 */ /* 0x000fe200078208ff */
[----:B------:R0:W4:Y:S01]  /*2b40*/  LDG.E.U16 R52, desc[UR60][R124.64] ;  /* 0x0000003c7c347981 */ /* 0x000122000c1e1500 */
[-C--:B------:R-:W-:Y:S01]  /*2b50*/  LEA.HI.X.SX32 R129, R83, R81.reuse, 0x1, P0 ;  /* 0x0000005153817211 */ /* 0x080fe200000f0eff */
[----:B------:R-:W-:Y:S01]  /*2b60*/  IMAD R5, R51, 0x2, R163 ;  /* 0x0000000233057824 */ /* 0x000fe200078e02a3 */
[----:B------:R-:W-:-:S03]  /*2b70*/  LEA.HI.X.SX32 R127, R127, R81, 0x1, P1 ;  /* 0x000000517f7f7211 */ /* 0x000fc600008f0eff */
[----:B------:R-:W4:Y:S01]  /*2b80*/  LDG.E.U16 R83, desc[UR60][R128.64] ;  /* 0x0000003c80537981 */ /* 0x000f22000c1e1500 */
[----:B------:R-:W-:Y:S02]  /*2b90*/  LEA R146, R51, R5, 0x1 ;  /* 0x0000000533927211 */ /* 0x000fe400078e08ff */
[C---:B0-----:R-:W-:Y:S01]  /*2ba0*/  LEA R124, P0, R133.reuse, R3, 0x1 ;  /* 0x00000003857c7211 */ /* 0x041fe200078008ff */
[----:B------:R0:W4:Y:S03]  /*2bb0*/  LDG.E.U16 R68, desc[UR60][R126.64] ;  /* 0x0000003c7e447981 */ /* 0x000126000c1e1500 */
[----:B------:R-:W-:Y:S01]  /*2bc0*/  LEA.HI.X.SX32 R125, R133, R81, 0x1, P0 ;  /* 0x00000051857d7211 */ /* 0x000fe200000f0eff */
[----:B------:R-:W-:Y:S01]  /*2bd0*/  IMAD R164, R51, 0x2, R146 ;  /* 0x0000000233a47824 */ /* 0x000fe200078e0292 */
[----:B0-----:R-:W-:-:S03]  /*2be0*/  LEA R126, P0, R130, R3, 0x1 ;  /* 0x00000003827e7211 */ /* 0x001fc600078008ff */
[----:B------:R-:W-:Y:S01]  /*2bf0*/  IMAD R165, R51, 0x2, R164 ;  /* 0x0000000233a57824 */ /* 0x000fe200078e02a4 */
[----:B------:R-:W-:Y:S02]  /*2c00*/  LEA.HI.X.SX32 R127, R130, R81, 0x1, P0 ;  /* 0x00000051827f7211 */ /* 0x000fe400000f0eff */
[----:B------:R0:W4:Y:S01]  /*2c10*/  LDG.E.U16 R130, desc[UR60][R124.64] ;  /* 0x0000003c7c827981 */ /* 0x000122000c1e1500 */
[-C--:B------:R-:W-:Y:S02]  /*2c20*/  LEA R128, P1, R131, R3.reuse, 0x1 ;  /* 0x0000000383807211 */ /* 0x080fe400078208ff */
[----:B0-----:R-:W-:-:S04]  /*2c30*/  LEA R124, P0, R132, R3, 0x1 ;  /* 0x00000003847c7211 */ /* 0x001fc800078008ff */
[-C--:B------:R-:W-:Y:S01]  /*2c40*/  LEA.HI.X.SX32 R125, R132, R81.reuse, 0x1, P0 ;  /* 0x00000051847d7211 */ /* 0x080fe200000f0eff */
[----:B------:R-:W-:Y:S01]  /*2c50*/  IMAD R132, R51, 0x2, R165 ;  /* 0x0000000233847824 */ /* 0x000fe200078e02a5 */
[----:B------:R-:W-:Y:S02]  /*2c60*/  LEA.HI.X.SX32 R129, R131, R81, 0x1, P1 ;  /* 0x0000005183817211 */ /* 0x000fe400008f0eff */
[----:B------:R0:W3:Y:S02]  /*2c70*/  LDG.E.U16 R131, desc[UR60][R126.64] ;  /* 0x0000003c7e837981 */ /* 0x0000e4000c1e1500 */
[C---:B------:R-:W-:Y:S02]  /*2c80*/  LEA R147, R51.reuse, R132, 0x1 ;  /* 0x0000008433937211 */ /* 0x040fe400078e08ff */
[----:B------:R1:W4:Y:S01]  /*2c90*/  LDG.E.U16 R133, desc[UR60][R128.64] ;  /* 0x0000003c80857981 */ /* 0x000322000c1e1500 */
[----:B0-----:R-:W-:Y:S02]  /*2ca0*/  LEA R126, P0, R134, R3, 0x1 ;  /* 0x00000003867e7211 */ /* 0x001fe400078008ff */
[----:B------:R-:W-:-:S02]  /*2cb0*/  IMAD R166, R51, 0x2, R147 ;  /* 0x0000000233a67824 */ /* 0x000fc400078e0293 */
[----:B------:R-:W-:Y:S02]  /*2cc0*/  LEA.HI.X.SX32 R127, R134, R81, 0x1, P0 ;  /* 0x00000051867f7211 */ /* 0x000fe400000f0eff */
[----:B-1----:R-:W-:Y:S01]  /*2cd0*/  LEA R128, P1, R135, R3, 0x1 ;  /* 0x0000000387807211 */ /* 0x002fe200078208ff */
[----:B------:R0:W4:Y:S01]  /*2ce0*/  LDG.E.U16 R134, desc[UR60][R124.64] ;  /* 0x0000003c7c867981 */ /* 0x000122000c1e1500 */
[----:B------:R-:W-:Y:S02]  /*2cf0*/  IMAD R167, R51, 0x2, R166 ;  /* 0x0000000233a77824 */ /* 0x000fe400078e02a6 */
[----:B------:R-:W-:Y:S02]  /*2d00*/  LEA.HI.X.SX32 R129, R135, R81, 0x1, P1 ;  /* 0x0000005187817211 */ /* 0x000fe400008f0eff */
[----:B------:R1:W2:Y:S04]  /*2d10*/  LDG.E.U16 R135, desc[UR60][R126.64] ;  /* 0x0000003c7e877981 */ /* 0x0002a8000c1e1500 */
[----:B------:R1:W4:Y:S01]  /*2d20*/  LDG.E.U16 R137, desc[UR60][R128.64] ;  /* 0x0000003c80897981 */ /* 0x000322000c1e1500 */
[----:B0-----:R-:W-:-:S04]  /*2d30*/  LEA R124, P0, R136, R3, 0x1 ;  /* 0x00000003887c7211 */ /* 0x001fc800078008ff */
[----:B------:R-:W-:Y:S02]  /*2d40*/  LEA.HI.X.SX32 R125, R136, R81, 0x1, P0 ;  /* 0x00000051887d7211 */ /* 0x000fe400000f0eff */
[CC--:B-1----:R-:W-:Y:S01]  /*2d50*/  LEA R126, P0, R138.reuse, R3.reuse, 0x1 ;  /* 0x000000038a7e7211 */ /* 0x0c2fe200078008ff */
[----:B------:R-:W-:Y:S01]  /*2d60*/  IMAD R136, R51, 0x2, R167 ;  /* 0x0000000233887824 */ /* 0x000fe200078e02a7 */
[----:B------:R-:W-:Y:S02]  /*2d70*/  LEA R128, P1, R139, R3, 0x1 ;  /* 0x000000038b807211 */ /* 0x000fe400078208ff */
[-C--:B------:R-:W-:Y:S02]  /*2d80*/  LEA.HI.X.SX32 R127, R138, R81.reuse, 0x1, P0 ;  /* 0x000000518a7f7211 */ /* 0x080fe400000f0eff */
[----:B------:R-:W-:Y:S01]  /*2d90*/  LEA R148, R51, R136, 0x1 ;  /* 0x0000008833947211 */ /* 0x000fe200078e08ff */
[----:B------:R-:W4:Y:S01]  /*2da0*/  LDG.E.U16 R138, desc[UR60][R124.64] ;  /* 0x0000003c7c8a7981 */ /* 0x000f22000c1e1500 */
[----:B------:R-:W-:-:S03]  /*2db0*/  LEA.HI.X.SX32 R129, R139, R81, 0x1, P1 ;  /* 0x000000518b817211 */ /* 0x000fc600008f0eff */
[----:B------:R0:W5:Y:S01]  /*2dc0*/  LDG.E.U16 R139, desc[UR60][R126.64] ;  /* 0x0000003c7e8b7981 */ /* 0x000162000c1e1500 */
[----:B------:R-:W-:-:S03]  /*2dd0*/  IMAD R168, R51, 0x2, R148 ;  /* 0x0000000233a87824 */ /* 0x000fc600078e0294 */
[----:B------:R1:W4:Y:S01]  /*2de0*/  LDG.E.U16 R141, desc[UR60][R128.64] ;  /* 0x0000003c808d7981 */ /* 0x000322000c1e1500 */
[-C--:B0-----:R-:W-:Y:S01]  /*2df0*/  LEA R126, P1, R143, R3.reuse, 0x1 ;  /* 0x000000038f7e7211 */ /* 0x081fe200078208ff */
[----:B------:R-:W-:Y:S01]  /*2e00*/  IMAD R169, R51, 0x2, R168 ;  /* 0x0000000233a97824 */ /* 0x000fe200078e02a8 */
[C---:B------:R-:W-:Y:S02]  /*2e10*/  LEA R124, P0, R140.reuse, R3, 0x1 ;  /* 0x000000038c7c7211 */ /* 0x040fe400078008ff */
[-C--:B------:R-:W-:Y:S02]  /*2e20*/  LEA.HI.X.SX32 R127, R143, R81.reuse, 0x1, P1 ;  /* 0x000000518f7f7211 */ /* 0x080fe400008f0eff */
[----:B------:R-:W-:Y:S01]  /*2e30*/  LEA.HI.X.SX32 R125, R140, R81, 0x1, P0 ;  /* 0x000000518c7d7211 */ /* 0x000fe200000f0eff */
[----:B------:R-:W-:Y:S02]  /*2e40*/  IMAD R140, R51, 0x2, R169 ;  /* 0x00000002338c7824 */ /* 0x000fe400078e02a9 */
[----:B------:R0:W4:Y:S01]  /*2e50*/  LDG.E.U16 R145, desc[UR60][R126.64] ;  /* 0x0000003c7e917981 */ /* 0x000122000c1e1500 */
[----:B-1----:R-:W-:-:S02]  /*2e60*/  LEA R128, P0, R142, R3, 0x1 ;  /* 0x000000038e807211 */ /* 0x002fc400078008ff */
[----:B------:R-:W-:Y:S02]  /*2e70*/  LEA R150, R51, R140, 0x1 ;  /* 0x0000008c33967211 */ /* 0x000fe400078e08ff */
[----:B0-----:R-:W-:-:S04]  /*2e80*/  LEA R126, P1, R147, R3, 0x1 ;  /* 0x00000003937e7211 */ /* 0x001fc800078208ff */
[-C--:B------:R-:W-:Y:S01]  /*2e90*/  LEA.HI.X.SX32 R127, R147, R81.reuse, 0x1, P1 ;  /* 0x00000051937f7211 */ /* 0x080fe200008f0eff */
[C---:B------:R-:W-:Y:S01]  /*2ea0*/  IMAD R170, R51.reuse, 0x2, R150 ;  /* 0x0000000233aa7824 */ /* 0x040fe200078e0296 */
[----:B------:R-:W-:Y:S02]  /*2eb0*/  LEA.HI.X.SX32 R129, R142, R81, 0x1, P0 ;  /* 0x000000518e817211 */ /* 0x000fe400000f0eff */
[----:B------:R0:W4:Y:S04]  /*2ec0*/  LDG.E.U16 R142, desc[UR60][R124.64] ;  /* 0x0000003c7c8e7981 */ /* 0x000128000c1e1500 */
[----:B------:R-:W4:Y:S01]  /*2ed0*/  LDG.E.U16 R149, desc[UR60][R126.64] ;  /* 0x0000003c7e957981 */ /* 0x000f22000c1e1500 */
[----:B------:R-:W-:-:S03]  /*2ee0*/  IMAD R171, R51, 0x2, R170 ;  /* 0x0000000233ab7824 */ /* 0x000fc600078e02aa */
[----:B------:R1:W4:Y:S01]  /*2ef0*/  LDG.E.U16 R143, desc[UR60][R128.64] ;  /* 0x0000003c808f7981 */ /* 0x000322000c1e1500 */
[----:B0-----:R-:W-:-:S04]  /*2f00*/  LEA R124, P0, R144, R3, 0x1 ;  /* 0x00000003907c7211 */ /* 0x001fc800078008ff */
[----:B------:R-:W-:Y:S01]  /*2f10*/  LEA.HI.X.SX32 R125, R144, R81, 0x1, P0 ;  /* 0x00000051907d7211 */ /* 0x000fe200000f0eff */
[----:B------:R-:W-:Y:S01]  /*2f20*/  IMAD R144, R51, 0x2, R171 ;  /* 0x0000000233907824 */ /* 0x000fe200078e02ab */
[----:B-1----:R-:W-:-:S04]  /*2f30*/  LEA R128, P0, R146, R3, 0x1 ;  /* 0x0000000392807211 */ /* 0x002fc800078008ff */
[C---:B------:R-:W-:Y:S02]  /*2f40*/  LEA R151, R51.reuse, R144, 0x1 ;  /* 0x0000009033977211 */ /* 0x040fe400078e08ff */
[----:B------:R-:W-:Y:S02]  /*2f50*/  LEA.HI.X.SX32 R129, R146, R81, 0x1, P0 ;  /* 0x0000005192817211 */ /* 0x000fe400000f0eff */
[----:B------:R0:W4:Y:S01]  /*2f60*/  LDG.E.U16 R146, desc[UR60][R124.64] ;  /* 0x0000003c7c927981 */ /* 0x000122000c1e1500 */
[----:B------:R-:W-:-:S03]  /*2f70*/  IMAD R172, R51, 0x2, R151 ;  /* 0x0000000233ac7824 */ /* 0x000fc600078e0297 */
[----:B------:R1:W4:Y:S01]  /*2f80*/  LDG.E.U16 R147, desc[UR60][R128.64] ;  /* 0x0000003c80937981 */ /* 0x000322000c1e1500 */
[----:B------:R-:W-:Y:S01]  /*2f90*/  IMAD R177, R51, 0x2, R172 ;  /* 0x0000000233b17824 */ /* 0x000fe200078e02ac */
        /* <DEDUP_REMOVED lines=10> */
[----:B0-----:R-:W-:-:S03]  /*3040*/  LEA R124, P0, R174, R3, 0x1 ;  /* 0x00000003ae7c7211 */ /* 0x001fc600078008ff */
[----:B-1----:R-:W-:Y:S01]  /*3050*/  IMAD R128, R51, 0x2, R178 ;  /* 0x0000000233807824 */ /* 0x002fe200078e02b2 */
[----:B------:R-:W-:-:S04]  /*3060*/  LEA.HI.X.SX32 R125, R174, R81, 0x1, P0 ;  /* 0x00000051ae7d7211 */ /* 0x000fc800000f0eff */
[----:B------:R-:W-:Y:S01]  /*3070*/  LEA R174, R51, R128, 0x1 ;  /* 0x0000008033ae7211 */ /* 0x000fe200078e08ff */
[----:B------:R0:W4:Y:S03]  /*3080*/  LDG.E.U16 R182, desc[UR60][R124.64] ;  /* 0x0000003c7cb67981 */ /* 0x000126000c1e1500 */
[----:B0-----:R-:W-:-:S04]  /*3090*/  LEA R124, P0, R174, R3, 0x1 ;  /* 0x00000003ae7c7211 */ /* 0x001fc800078008ff */
[----:B------:R-:W-:Y:S01]  /*30a0*/  LEA.HI.X.SX32 R125, R174, R81, 0x1, P0 ;  /* 0x00000051ae7d7211 */ /* 0x000fe200000f0eff */
[----:B------:R-:W-:-:S04]  /*30b0*/  IMAD R174, R51, 0x2, R174 ;  /* 0x0000000233ae7824 */ /* 0x000fc800078e02ae */
[C---:B------:R-:W-:Y:S01]  /*30c0*/  IMAD R179, R51.reuse, 0x2, R174 ;  /* 0x0000000233b37824 */ /* 0x040fe200078e02ae */
[----:B------:R0:W4:Y:S03]  /*30d0*/  LDG.E.U16 R183, desc[UR60][R124.64] ;  /* 0x0000003c7cb77981 */ /* 0x000126000c1e1500 */
[----:B------:R-:W-:-:S05]  /*30e0*/  IMAD R129, R51, 0x2, R179 ;  /* 0x0000000233817824 */ /* 0x000fca00078e02b3 */
[----:B------:R-:W-:-:S04]  /*30f0*/  LEA R175, R51, R129, 0x1 ;  /* 0x0000008133af7211 */ /* 0x000fc800078e08ff */
[----:B0-----:R-:W-:-:S04]  /*3100*/  LEA R124, P0, R175, R3, 0x1 ;  /* 0x00000003af7c7211 */ /* 0x001fc800078008ff */
[----:B------:R-:W-:Y:S01]  /*3110*/  LEA.HI.X.SX32 R125, R175, R81, 0x1, P0 ;  /* 0x00000051af7d7211 */ /* 0x000fe200000f0eff */
[----:B------:R-:W-:Y:S01]  /*3120*/  IMAD R175, R51, 0x2, R175 ;  /* 0x0000000233af7824 */ /* 0x000fe200078e02af */
[----:B------:R-:W-:-:S03]  /*3130*/  LEA R126, P1, R151, R3, 0x1 ;  /* 0x00000003977e7211 */ /* 0x000fc600078208ff */
[----:B------:R-:W-:Y:S01]  /*3140*/  IMAD R188, R51, 0x2, R175 ;  /* 0x0000000233bc7824 */ /* 0x000fe200078e02af */
[----:B------:R-:W-:Y:S01]  /*3150*/  LEA.HI.X.SX32 R127, R151, R81, 0x1, P1 ;  /* 0x00000051977f7211 */ /* 0x000fe200008f0eff */
[----:B------:R0:W4:Y:S02]  /*3160*/  LDG.E.U16 R184, desc[UR60][R124.64] ;  /* 0x0000003c7cb87981 */ /* 0x000124000c1e1500 */
[C---:B------:R-:W-:Y:S02]  /*3170*/  IMAD R151, R51.reuse, 0x2, R188 ;  /* 0x0000000233977824 */ /* 0x040fe400078e02bc */
[----:B------:R1:W4:Y:S03]  /*3180*/  LDG.E.U16 R181, desc[UR60][R126.64] ;  /* 0x0000003c7eb57981 */ /* 0x000326000c1e1500 */
[----:B------:R-:W-:-:S04]  /*3190*/  LEA R176, R51, R151, 0x1 ;  /* 0x0000009733b07211 */ /* 0x000fc800078e08ff */
[-C--:B0-----:R-:W-:Y:S02]  /*31a0*/  LEA R124, P1, R176, R3.reuse, 0x1 ;  /* 0x00000003b07c7211 */ /* 0x081fe400078208ff */
[----:B-1----:R-:W-:Y:S02]  /*31b0*/  LEA R126, P0, R152, R3, 0x1 ;  /* 0x00000003987e7211 */ /* 0x002fe400078008ff */
[-C--:B------:R-:W-:Y:S02]  /*31c0*/  LEA.HI.X.SX32 R125, R176, R81.reuse, 0x1, P1 ;  /* 0x00000051b07d7211 */ /* 0x080fe400008f0eff */
[----:B------:R-:W-:-:S03]  /*31d0*/  LEA.HI.X.SX32 R127, R152, R81, 0x1, P0 ;  /* 0x00000051987f7211 */ /* 0x000fc600000f0eff */
[----:B------:R0:W4:Y:S04]  /*31e0*/  LDG.E.U16 R185, desc[UR60][R124.64] ;  /* 0x0000003c7cb97981 */ /* 0x000128000c1e1500 */
[----:B------:R-:W4:Y:S01]  /*31f0*/  LDG.E.U16 R152, desc[UR60][R126.64] ;  /* 0x0000003c7e987981 */ /* 0x000f22000c1e1500 */
[----:B0-----:R-:W-:-:S04]  /*3200*/  LEA R124, P0, R153, R3, 0x1 ;  /* 0x00000003997c7211 */ /* 0x001fc800078008ff */
[----:B------:R-:W-:-:S05]  /*3210*/  LEA.HI.X.SX32 R125, R153, R81, 0x1, P0 ;  /* 0x00000051997d7211 */ /* 0x000fca00000f0eff */
[----:B------:R0:W4:Y:S02]  /*3220*/  LDG.E.U16 R153, desc[UR60][R124.64] ;  /* 0x0000003c7c997981 */ /* 0x000124000c1e1500 */
[----:B0-----:R-:W-:-:S04]  /*3230*/  LEA R124, P0, R155, R3, 0x1 ;  /* 0x000000039b7c7211 */ /* 0x001fc800078008ff */
[----:B------:R-:W-:-:S05]  /*3240*/  LEA.HI.X.SX32 R125, R155, R81, 0x1, P0 ;  /* 0x000000519b7d7211 */ /* 0x000fca00000f0eff */
[----:B------:R0:W4:Y:S01]  /*3250*/  LDG.E.U16 R155, desc[UR60][R124.64] ;  /* 0x0000003c7c9b7981 */ /* 0x000122000c1e1500 */
[-C--:B------:R-:W-:Y:S02]  /*3260*/  LEA R126, P1, R154, R3.reuse, 0x1 ;  /* 0x000000039a7e7211 */ /* 0x080fe400078208ff */
[----:B0-----:R-:W-:-:S04]  /*3270*/  LEA R124, P0, R157, R3, 0x1 ;  /* 0x000000039d7c7211 */ /* 0x001fc800078008ff */
[-C--:B------:R-:W-:Y:S02]  /*3280*/  LEA.HI.X.SX32 R125, R157, R81.reuse, 0x1, P0 ;  /* 0x000000519d7d7211 */ /* 0x080fe400000f0eff */
[----:B------:R-:W-:-:S03]  /*3290*/  LEA.HI.X.SX32 R127, R154, R81, 0x1, P1 ;  /* 0x000000519a7f7211 */ /* 0x000fc600008f0eff */
[----:B------:R0:W4:Y:S04]  /*32a0*/  LDG.E.U16 R157, desc[UR60][R124.64] ;  /* 0x0000003c7c9d7981 */ /* 0x000128000c1e1500 */
[----:B------:R1:W4:Y:S01]  /*32b0*/  LDG.E.U16 R154, desc[UR60][R126.64] ;  /* 0x0000003c7e9a7981 */ /* 0x000322000c1e1500 */
[----:B0-----:R-:W-:-:S04]  /*32c0*/  LEA R124, P0, R159, R3, 0x1 ;  /* 0x000000039f7c7211 */ /* 0x001fc800078008ff */
[----:B------:R-:W-:Y:S02]  /*32d0*/  LEA.HI.X.SX32 R125, R159, R81, 0x1, P0 ;  /* 0x000000519f7d7211 */ /* 0x000fe400000f0eff */
[----:B-1----:R-:W-:-:S03]  /*32e0*/  LEA R126, P1, R156, R3, 0x1 ;  /* 0x000000039c7e7211 */ /* 0x002fc600078208ff */
[----:B------:R0:W4:Y:S01]  /*32f0*/  LDG.E.U16 R159, desc[UR60][R124.64] ;  /* 0x0000003c7c9f7981 */ /* 0x000122000c1e1500 */
[----:B------:R-:W-:-:S05]  /*3300*/  LEA.HI.X.SX32 R127, R156, R81, 0x1, P1 ;  /* 0x000000519c7f7211 */ /* 0x000fca00008f0eff */
        /* <DEDUP_REMOVED lines=41> */
[----:B------:R-:W-:Y:S01]  /*35a0*/  LEA.HI.X.SX32 R127, R170, R81, 0x1, P1 ;  /* 0x00000051aa7f7211 */ /* 0x000fe200008f0eff */
[----:B------:R-:W-:-:S04]  /*35b0*/  IMAD R189, R51, 0x2, R176 ;  /* 0x0000000233bd7824 */ /* 0x000fc800078e02b0 */
        /* <DEDUP_REMOVED lines=15> */
[C---:B-1----:R-:W-:Y:S01]  /*36b0*/  LEA R126, P0, R178.reuse, R3, 0x1 ;  /* 0x00000003b27e7211 */ /* 0x042fe200078008ff */
[----:B------:R-:W0:Y:S03]  /*36c0*/  S2R R191, SR_CgaCtaId ;  /* 0x0000000000bf7919 */ /* 0x000e260000008800 */
[----:B------:R-:W-:Y:S01]  /*36d0*/  LEA.HI.X.SX32 R127, R178, R81, 0x1, P0 ;  /* 0x00000051b27f7211 */ /* 0x000fe200000f0eff */
[----:B------:R-:W4:Y:S04]  /*36e0*/  LDG.E.U16 R177, desc[UR60][R124.64] ;  /* 0x0000003c7cb17981 */ /* 0x000f28000c1e1500 */
[----:B------:R1:W4:Y:S02]  /*36f0*/  LDG.E.U16 R178, desc[UR60][R126.64] ;  /* 0x0000003c7eb27981 */ /* 0x000324000c1e1500 */
[----:B-1----:R-:W-:-:S04]  /*3700*/  LEA R126, P1, R188, R3, 0x1 ;  /* 0x00000003bc7e7211 */ /* 0x002fc800078208ff */
[----:B------:R-:W-:Y:S02]  /*3710*/  LEA.HI.X.SX32 R127, R188, R81, 0x1, P1 ;  /* 0x00000051bc7f7211 */ /* 0x000fe400008f0eff */
[----:B------:R-:W-:-:S03]  /*3720*/  LEA R124, P0, R179, R3, 0x1 ;  /* 0x00000003b37c7211 */ /* 0x000fc600078008ff */
[----:B------:R1:W4:Y:S01]  /*3730*/  LDG.E.U16 R126, desc[UR60][R126.64] ;  /* 0x0000003c7e7e7981 */ /* 0x000322000c1e1500 */
[----:B------:R-:W-:Y:S01]  /*3740*/  LEA.HI.X.SX32 R125, R179, R81, 0x1, P0 ;  /* 0x00000051b37d7211 */ /* 0x000fe200000f0eff */
[----:B------:R-:W-:Y:S02]  /*3750*/  IMAD.SHL.U32 R188, R190, 0x2, RZ ;  /* 0x00000002bebc7824 */ /* 0x000fe400078e00ff */
[----:B------:R-:W-:Y:S02]  /*3760*/  IMAD R189, R51, 0x2, R189 ;  /* 0x0000000233bd7824 */ /* 0x000fe400078e02bd */
[----:B------:R3:W4:Y:S01]  /*3770*/  LDG.E.U16 R179, desc[UR60][R124.64] ;  /* 0x0000003c7cb37981 */ /* 0x000722000c1e1500 */
[----:B-1----:R-:W-:-:S04]  /*3780*/  SHF.R.S32.HI R127, RZ, 0x7, R190 ;  /* 0x00000007ff7f7819 */ /* 0x002fc800000114be */
[----:B------:R-:W-:-:S04]  /*3790*/  SGXT R127, R127, 0x1 ;  /* 0x000000017f7f781a */ /* 0x000fc80000000200 */
[----:B------:R-:W-:Y:S02]  /*37a0*/  LOP3.LUT R127, R127, 0x90, RZ, 0xc0, !PT ;  /* 0x000000907f7f7812 */ /* 0x000fe400078ec0ff */
[----:B---3--:R-:W-:Y:S02]  /*37b0*/  SHF.L.U32 R124, R190, 0x9, RZ ;  /* 0x00000009be7c7819 */ /* 0x008fe400000006ff */
[----:B------:R-:W-:Y:S02]  /*37c0*/  LOP3.LUT R127, R127, 0x7e, R188, 0x78, !PT ;  /* 0x0000007e7f7f7812 */ /* 0x000fe400078e78bc */
[----:B------:R-:W-:Y:S02]  /*37d0*/  MOV R232, 0x400 ;  /* 0x0000040000e87802 */ /* 0x000fe40000000f00 */
[----:B------:R-:W-:Y:S02]  /*37e0*/  LOP3.LUT R127, R127, 0x8000, R124, 0xf8, !PT ;  /* 0x000080007f7f7812 */ /* 0x000fe400078ef87c */
[----:B------:R-:W-:-:S02]  /*37f0*/  LEA R124, P0, R189, R3, 0x1 ;  /* 0x00000003bd7c7211 */ /* 0x000fc400078008ff */
[----:B0-----:R-:W-:Y:S02]  /*3800*/  LEA R232, R191, R232, 0x18 ;  /* 0x000000e8bfe87211 */ /* 0x001fe400078ec0ff */
[----:B------:R-:W-:-:S05]  /*3810*/  LEA.HI.X.SX32 R125, R189, R81, 0x1, P0 ;  /* 0x00000051bd7d7211 */ /* 0x000fca00000f0eff */
[----:B------:R0:W3:Y:S02]  /*3820*/  LDG.E.U16 R124, desc[UR60][R124.64] ;  /* 0x0000003c7c7c7981 */ /* 0x0000e4000c1e1500 */
[----:B0-----:R-:W-:-:S05]  /*3830*/  IMAD.IADD R125, R127, 0x1, R232 ;  /* 0x000000017f7d7824 */ /* 0x001fca00078e02e8 */
[----:B------:R0:W-:Y:S04]  /*3840*/  STS.U16 [R125+0x1000], R65 ;  /* 0x001000417d007388 */ /* 0x0001e80000000400 */
[----:B------:R1:W-:Y:S04]  /*3850*/  STS.U16 [R125+0x13c00], R131 ;  /* 0x013c00837d007388 */ /* 0x0003e80000000400 */
[----:B--2---:R2:W-:Y:S04]  /*3860*/  STS.U16 [R125+0x14000], R135 ;  /* 0x014000877d007388 */ /* 0x0045e80000000400 */
[----:B0-----:R-:W3:Y:S04]  /*3870*/  LDL.LU R65, [R1] ;  /* 0x0000000001417983 */ /* 0x001ee80000300800 */
[----:B-1----:R-:W3:Y:S04]  /*3880*/  LDL.LU R131, [R1+0xc] ;  /* 0x00000c0001837983 */ /* 0x002ee80000300800 */
[----:B--2---:R-:W2:Y:S04]  /*3890*/  LDL.LU R135, [R1+0x18] ;  /* 0x0000180001877983 */ /* 0x004ea80000300800 */
[----:B-----5:R0:W-:Y:S04]  /*38a0*/  STS.U16 [R125+0x14400], R139 ;  /* 0x0144008b7d007388 */ /* 0x0201e80000000400 */
[----:B----4-:R1:W-:Y:S04]  /*38b0*/  STS.U16 [R125+0x16000], R149 ;  /* 0x016000957d007388 */ /* 0x0103e80000000400 */
[----:B0-----:R-:W4:Y:S04]  /*38c0*/  LDL.LU R139, [R1+0x24] ;  /* 0x00002400018b7983 */ /* 0x001f280000300800 */
[----:B-1----:R-:W5:Y:S04]  /*38d0*/  LDL.LU R149, [R1+0x30] ;  /* 0x0000300001957983 */ /* 0x002f680000300800 */
[----:B------:R0:W-:Y:S04]  /*38e0*/  STS.U16 [R125+0x400], R49 ;  /* 0x000400317d007388 */ /* 0x0001e80000000400 */
[----:B------:R1:W-:Y:S01]  /*38f0*/  STS.U16 [R125+0x800], R0 ;  /* 0x000800007d007388 */ /* 0x0003e20000000400 */
[----:B0-----:R-:W-:-:S03]  /*3900*/  LOP3.LUT R49, R127, 0x20, RZ, 0x3c, !PT ;  /* 0x000000207f317812 */ /* 0x001fc600078e3cff */
[----:B------:R-:W-:Y:S02]  /*3910*/  STS.U16 [R125], R82 ;  /* 0x000000527d007388 */ /* 0x000fe40000000400 */
[----:B-1----:R-:W-:Y:S02]  /*3920*/  IMAD.IADD R0, R232, 0x1, R49 ;  /* 0x00000001e8007824 */ /* 0x002fe400078e0231 */
[----:B------:R-:W-:Y:S04]  /*3930*/  STS.U16 [R125+0xc00], R50 ;  /* 0x000c00327d007388 */ /* 0x000fe80000000400 */
        /* <DEDUP_REMOVED lines=55> */
[----:B---3--:R-:W-:Y:S04]  /*3cb0*/  STS.U16 [R0+0xd00], R131 ;  /* 0x000d008300007388 */ /* 0x008fe80000000400 */
[----:B--2---:R-:W-:Y:S04]  /*3cc0*/  STS.U16 [R0+0x900], R135 ;  /* 0x0009008700007388 */ /* 0x004fe80000000400 */
[----:B----4-:R-:W-:Y:S04]  /*3cd0*/  STS.U16 [R0+0x500], R139 ;  /* 0x0005008b00007388 */ /* 0x010fe80000000400 */
[----:B-----5:R0:W-:Y:S04]  /*3ce0*/  STS.U16 [R0+0x100], R149 ;  /* 0x0001009500007388 */ /* 0x0201e80000000400 */
[----:B0-----:R-:W2:Y:S04]  /*3cf0*/  LDL.LU R149, [R1+0x2c] ;  /* 0x00002c0001957983 */ /* 0x001ea80000300800 */
[----:B------:R-:W3:Y:S04]  /*3d00*/  LDL.LU R139, [R1+0x20] ;  /* 0x00002000018b7983 */ /* 0x000ee80000300800 */
[----:B------:R-:W4:Y:S04]  /*3d10*/  LDL.LU R135, [R1+0x14] ;  /* 0x0000140001877983 */ /* 0x000f280000300800 */
[----:B------:R-:W5:Y:S04]  /*3d20*/  LDL.LU R131, [R1+0x8] ;  /* 0x0000080001837983 */ /* 0x000f680000300800 */
[----:B------:R0:W-:Y:S04]  /*3d30*/  STS.U16 [R0+0x1100], R65 ;  /* 0x0011004100007388 */ /* 0x0001e80000000400 */
[----:B------:R1:W-:Y:S01]  /*3d40*/  STS.U16 [R0+0x13900], R68 ;  /* 0x0139004400007388 */ /* 0x0003e20000000400 */
[----:B0-----:R-:W-:-:S04]  /*3d50*/  LOP3.LUT R65, R127, 0x40, RZ, 0x3c, !PT ;  /* 0x000000407f417812 */ /* 0x001fc800078e3cff */
[----:B-1----:R-:W-:Y:S01]  /*3d60*/  IADD3 R68, R232, R65, RZ ;  /* 0x00000041e8447210 */ /* 0x002fe20007ffe0ff */
        /* <DEDUP_REMOVED lines=57> */
[----:B------:R0:W-:Y:S01]  /*4100*/  STS.U16 [R0+0x17d00], R176 ;  /* 0x017d00b000007388 */ /* 0x0001e20000000400 */
[----:B------:R-:W-:-:S02]  /*4110*/  LEA R82, P0, R66, R3, 0x1 ;  /* 0x0000000342527211 */ /* 0x000fc400078008ff */
[-C--:B------:R-:W-:Y:S02]  /*4120*/  LEA R88, P1, R47, R3.reuse, 0x1 ;  /* 0x000000032f587211 */ /* 0x080fe400078208ff */
[-C--:B------:R-:W-:Y:S02]  /*4130*/  LEA R86, P2, R48, R3.reuse, 0x1 ;  /* 0x0000000330567211 */ /* 0x080fe400078408ff */
[----:B------:R-:W-:Y:S01]  /*4140*/  LEA R84, P3, R2, R3, 0x1 ;  /* 0x0000000302547211 */ /* 0x000fe200078608ff */
[----:B------:R-:W-:Y:S01]  /*4150*/  IMAD R51, R51, 0x2, R189 ;  /* 0x0000000233337824 */ /* 0x000fe200078e02bd */
[----:B------:R-:W-:Y:S01]  /*4160*/  LOP3.LUT R127, R127, 0x60, RZ, 0x3c, !PT ;  /* 0x000000607f7f7812 */ /* 0x000fe200078e3cff */
[----:B0-----:R-:W0:Y:S01]  /*4170*/  LDC R0, c[0x0][0x280] ;  /* 0x0000a000ff007b82 */ /* 0x001e220000000800 */
[----:B--2---:R1:W-:Y:S04]  /*4180*/  STS.U16 [R68+0x200], R149 ;  /* 0x0002009544007388 */ /* 0x0043e80000000400 */
[----:B---3--:R2:W-:Y:S04]  /*4190*/  STS.U16 [R68+0x600], R139 ;  /* 0x0006008b44007388 */ /* 0x0085e80000000400 */
[----:B----4-:R3:W-:Y:S04]  /*41a0*/  STS.U16 [R68+0xa00], R135 ;  /* 0x000a008744007388 */ /* 0x0107e80000000400 */
[----:B-1----:R-:W4:Y:S04]  /*41b0*/  LDL.LU R149, [R1+0x28] ;  /* 0x0000280001957983 */ /* 0x002f280000300800 */
[----:B--2---:R-:W2:Y:S04]  /*41c0*/  LDL.LU R139, [R1+0x1c] ;  /* 0x00001c00018b7983 */ /* 0x004ea80000300800 */
[----:B-----5:R1:W-:Y:S04]  /*41d0*/  STS.U16 [R68+0xe00], R131 ;  /* 0x000e008344007388 */ /* 0x0203e80000000400 */
[----:B---3--:R-:W3:Y:S04]  /*41e0*/  LDL.LU R135, [R1+0x10] ;  /* 0x0000100001877983 */ /* 0x008ee80000300800 */
[----:B-1----:R-:W5:Y:S01]  /*41f0*/  LDL.LU R131, [R1+0x4] ;  /* 0x0000040001837983 */ /* 0x002f620000300800 */
[----:B------:R-:W-:-:S02]  /*4200*/  LEA.HI.X.SX32 R83, R66, R81, 0x1, P0 ;  /* 0x0000005142537211 */ /* 0x000fc400000f0eff */
[C---:B------:R-:W-:Y:S02]  /*4210*/  LEA R66, P0, R46.reuse, R3, 0x1 ;  /* 0x000000032e427211 */ /* 0x040fe400078008ff */
[-C--:B------:R-:W-:Y:S02]  /*4220*/  LEA.HI.X.SX32 R89, R47, R81.reuse, 0x1, P1 ;  /* 0x000000512f597211 */ /* 0x080fe400008f0eff */
[-C--:B------:R-:W-:Y:S02]  /*4230*/  LEA.HI.X.SX32 R67, R46, R81.reuse, 0x1, P0 ;  /* 0x000000512e437211 */ /* 0x080fe400000f0eff */
[----:B------:R-:W-:Y:S02]  /*4240*/  LEA.HI.X.SX32 R87, R48, R81, 0x1, P2 ;  /* 0x0000005130577211 */ /* 0x000fe400010f0eff */
[-C--:B------:R-:W-:Y:S02]  /*4250*/  LEA R92, P0, R42, R3.reuse, 0x1 ;  /* 0x000000032a5c7211 */ /* 0x080fe400078008ff */
[----:B------:R-:W-:-:S02]  /*4260*/  LEA R90, P1, R43, R3, 0x1 ;  /* 0x000000032b5a7211 */ /* 0x000fc400078208ff */
[----:B------:R-:W-:Y:S02]  /*4270*/  LEA R48, P2, R44, R3, 0x1 ;  /* 0x000000032c307211 */ /* 0x000fe400078408ff */
[----:B------:R-:W-:Y:S02]  /*4280*/  LEA.HI.X.SX32 R85, R2, R81, 0x1, P3 ;  /* 0x0000005102557211 */ /* 0x000fe400018f0eff */
[----:B------:R-:W-:Y:S02]  /*4290*/  LEA R46, P3, R45, R3, 0x1 ;  /* 0x000000032d2e7211 */ /* 0x000fe400078608ff */
[-C--:B------:R-:W-:Y:S02]  /*42a0*/  LEA.HI.X.SX32 R93, R42, R81.reuse, 0x1, P0 ;  /* 0x000000512a5d7211 */ /* 0x080fe400000f0eff */
[-C--:B------:R-:W-:Y:S02]  /*42b0*/  LEA.HI.X.SX32 R91, R43, R81.reuse, 0x1, P1 ;  /* 0x000000512b5b7211 */ /* 0x080fe400008f0eff */
[----:B------:R-:W-:-:S02]  /*42c0*/  LEA.HI.X.SX32 R49, R44, R81, 0x1, P2 ;  /* 0x000000512c317211 */ /* 0x000fc400010f0eff */
[-C--:B------:R-:W-:Y:S02]  /*42d0*/  LEA R96, P0, R38, R3.reuse, 0x1 ;  /* 0x0000000326607211 */ /* 0x080fe400078008ff */
[-C--:B------:R-:W-:Y:S02]  /*42e0*/  LEA R94, P1, R39, R3.reuse, 0x1 ;  /* 0x00000003275e7211 */ /* 0x080fe400078208ff */
[----:B------:R-:W-:Y:S02]  /*42f0*/  LEA R44, P2, R40, R3, 0x1 ;  /* 0x00000003282c7211 */ /* 0x000fe400078408ff */
[----:B------:R-:W-:Y:S02]  /*4300*/  LEA.HI.X.SX32 R47, R45, R81, 0x1, P3 ;  /* 0x000000512d2f7211 */ /* 0x000fe400018f0eff */
[----:B------:R-:W-:Y:S02]  /*4310*/  LEA R42, P3, R41, R3, 0x1 ;  /* 0x00000003292a7211 */ /* 0x000fe400078608ff */
[----:B------:R-:W-:-:S02]  /*4320*/  LEA.HI.X.SX32 R97, R38, R81, 0x1, P0 ;  /* 0x0000005126617211 */ /* 0x000fc400000f0eff */
[-C--:B------:R-:W-:Y:S02]  /*4330*/  LEA.HI.X.SX32 R95, R39, R81.reuse, 0x1, P1 ;  /* 0x00000051275f7211 */ /* 0x080fe400008f0eff */
[----:B------:R-:W-:Y:S02]  /*4340*/  LEA.HI.X.SX32 R45, R40, R81, 0x1, P2 ;  /* 0x00000051282d7211 */ /* 0x000fe400010f0eff */
[-C--:B------:R-:W-:Y:S02]  /*4350*/  LEA R100, P0, R34, R3.reuse, 0x1 ;  /* 0x0000000322647211 */ /* 0x080fe400078008ff */
[-C--:B------:R-:W-:Y:S02]  /*4360*/  LEA R98, P1, R35, R3.reuse, 0x1 ;  /* 0x0000000323627211 */ /* 0x080fe400078208ff */
[----:B------:R-:W-:Y:S02]  /*4370*/  LEA R40, P2, R36, R3, 0x1 ;  /* 0x0000000324287211 */ /* 0x000fe400078408ff */
[----:B------:R-:W-:-:S02]  /*4380*/  LEA.HI.X.SX32 R43, R41, R81, 0x1, P3 ;  /* 0x00000051292b7211 */ /* 0x000fc400018f0eff */
[----:B------:R-:W-:Y:S02]  /*4390*/  LEA R38, P3, R37, R3, 0x1 ;  /* 0x0000000325267211 */ /* 0x000fe400078608ff */
        /* <DEDUP_REMOVED lines=62> */
[-C--:B------:R-:W-:Y:S02]  /*4780*/  LEA.HI.X.SX32 R11, R9, R81.reuse, 0x1, P3 ;  /* 0x00000051090b7211 */ /* 0x080fe400018f0eff */
[-C--:B------:R-:W-:Y:S02]  /*4790*/  LEA.HI.X.SX32 R7, R4, R81.reuse, 0x1, P0 ;  /* 0x0000005104077211 */ /* 0x080fe400000f0eff */
[----:B------:R-:W-:-:S02]  /*47a0*/  LEA.HI.X.SX32 R9, R5, R81, 0x1, P1 ;  /* 0x0000005105097211 */ /* 0x000fc400008f0eff */
[----:B------:R-:W-:Y:S02]  /*47b0*/  LEA.HI.X.SX32 R183, R132, R81, 0x1, P2 ;  /* 0x0000005184b77211 */ /* 0x000fe400010f0eff */
[-C--:B------:R-:W-:Y:S02]  /*47c0*/  LEA R184, P3, R136, R3.reuse, 0x1 ;  /* 0x0000000388b87211 */ /* 0x080fe400078608ff */
[-C--:B------:R-:W-:Y:S02]  /*47d0*/  LEA R190, P0, R140, R3.reuse, 0x1 ;  /* 0x000000038cbe7211 */ /* 0x080fe400078008ff */
[-C--:B------:R-:W-:Y:S02]  /*47e0*/  LEA R188, P1, R144, R3.reuse, 0x1 ;  /* 0x0000000390bc7211 */ /* 0x080fe400078208ff */
[----:B------:R-:W-:Y:S02]  /*47f0*/  LEA R4, P2, R148, R3, 0x1 ;  /* 0x0000000394047211 */ /* 0x000fe400078408ff */
[----:B------:R-:W-:-:S02]  /*4800*/  LEA.HI.X.SX32 R185, R136, R81, 0x1, P3 ;  /* 0x0000005188b97211 */ /* 0x000fc400018f0eff */
[-C--:B------:R-:W-:Y:S02]  /*4810*/  LEA.HI.X.SX32 R191, R140, R81.reuse, 0x1, P0 ;  /* 0x000000518cbf7211 */ /* 0x080fe400000f0eff */
[-C--:B------:R-:W-:Y:S02]  /*4820*/  LEA.HI.X.SX32 R189, R144, R81.reuse, 0x1, P1 ;  /* 0x0000005190bd7211 */ /* 0x080fe400008f0eff */
[----:B------:R-:W-:Y:S02]  /*4830*/  LEA.HI.X.SX32 R5, R148, R81, 0x1, P2 ;  /* 0x0000005194057211 */ /* 0x000fe400010f0eff */
[-C--:B------:R-:W-:Y:S02]  /*4840*/  LEA R144, P0, R128, R3.reuse, 0x1 ;  /* 0x0000000380907211 */ /* 0x080fe400078008ff */
[-C--:B------:R-:W-:Y:S02]  /*4850*/  LEA R140, P1, R129, R3.reuse, 0x1 ;  /* 0x00000003818c7211 */ /* 0x080fe400078208ff */
[----:B------:R-:W-:-:S02]  /*4860*/  LEA R2, P2, R151, R3, 0x1 ;  /* 0x0000000397027211 */ /* 0x000fc400078408ff */
[----:B------:R-:W-:Y:S01]  /*4870*/  LEA R50, P3, R51, R3, 0x1 ;  /* 0x0000000333327211 */ /* 0x000fe200078608ff */
[----:B------:R-:W-:Y:S01]  /*4880*/  IMAD.IADD R127, R232, 0x1, R127 ;  /* 0x00000001e87f7824 */ /* 0x000fe200078e027f */
[-C--:B------:R-:W-:Y:S02]  /*4890*/  LEA.HI.X.SX32 R145, R128, R81.reuse, 0x1, P0 ;  /* 0x0000005180917211 */ /* 0x080fe400000f0eff */
[-C--:B------:R-:W-:Y:S02]  /*48a0*/  LEA.HI.X.SX32 R141, R129, R81.reuse, 0x1, P1 ;  /* 0x00000051818d7211 */ /* 0x080fe400008f0eff */
[-C--:B------:R-:W-:Y:S02]  /*48b0*/  LEA.HI.X.SX32 R3, R151, R81.reuse, 0x1, P2 ;  /* 0x0000005197037211 */ /* 0x080fe400010f0eff */
[----:B------:R-:W-:Y:S01]  /*48c0*/  LEA.HI.X.SX32 R51, R51, R81, 0x1, P3 ;  /* 0x0000005133337211 */ /* 0x000fe200018f0eff */
[----:B------:R-:W-:Y:S04]  /*48d0*/  STS.U16 [R68+0x1200], R252 ;  /* 0x001200fc44007388 */ /* 0x000fe80000000400 */
[----:B------:R-:W-:Y:S04]  /*48e0*/  STS.U16 [R68+0x1600], R249 ;  /* 0x001600f944007388 */ /* 0x000fe80000000400 */
[----:B------:R-:W-:Y:S04]  /*48f0*/  STS.U16 [R68+0x1a00], R246 ;  /* 0x001a00f644007388 */ /* 0x000fe80000000400 */
[----:B------:R-:W-:Y:S04]  /*4900*/  STS.U16 [R68+0x1e00], R243 ;  /* 0x001e00f344007388 */ /* 0x000fe80000000400 */
[----:B------:R-:W-:Y:S04]  /*4910*/  STS.U16 [R68+0x2200], R240 ;  /* 0x002200f044007388 */ /* 0x000fe80000000400 */
[----:B------:R-:W-:Y:S04]  /*4920*/  STS.U16 [R68+0x2600], R238 ;  /* 0x002600ee44007388 */ /* 0x000fe80000000400 */
[----:B------:R-:W-:Y:S04]  /*4930*/  STS.U16 [R68+0x2a00], R236 ;  /* 0x002a00ec44007388 */ /* 0x000fe80000000400 */
[----:B------:R1:W-:Y:S04]  /*4940*/  STS.U16 [R68+0x2e00], R234 ;  /* 0x002e00ea44007388 */ /* 0x0003e80000000400 */
        /* <DEDUP_REMOVED lines=52> */
[----:B----4-:R-:W-:Y:S04]  /*4c90*/  STS.U16 [R127+0x300], R149 ;  /* 0x000300957f007388 */ /* 0x010fe80000000400 */
[----:B--2---:R-:W-:Y:S04]  /*4ca0*/  STS.U16 [R127+0x700], R139 ;  /* 0x0007008b7f007388 */ /* 0x004fe80000000400 */
[----:B---3--:R-:W-:Y:S04]  /*4cb0*/  STS.U16 [R127+0xb00], R135 ;  /* 0x000b00877f007388 */ /* 0x008fe80000000400 */
[----:B-----5:R-:W-:Y:S04]  /*4cc0*/  STS.U16 [R127+0xf00], R131 ;  /* 0x000f00837f007388 */ /* 0x020fe80000000400 */
[----:B------:R-:W-:Y:S04]  /*4cd0*/  STS.U16 [R127+0x1300], R251 ;  /* 0x001300fb7f007388 */ /* 0x000fe80000000400 */
[----:B------:R-:W-:Y:S04]  /*4ce0*/  STS.U16 [R127+0x1700], R248 ;  /* 0x001700f87f007388 */ /* 0x000fe80000000400 */
[----:B------:R-:W-:Y:S04]  /*4cf0*/  STS.U16 [R127+0x1b00], R245 ;  /* 0x001b00f57f007388 */ /* 0x000fe80000000400 */
[----:B------:R-:W-:Y:S04]  /*4d00*/  STS.U16 [R127+0x1f00], R242 ;  /* 0x001f00f27f007388 */ /* 0x000fe80000000400 */
[----:B------:R-:W2:Y:S04]  /*4d10*/  LDG.E.U16 R82, desc[UR60][R82.64] ;  /* 0x0000003c52527981 */ /* 0x000ea8000c1e1500 */
[----:B------:R-:W3:Y:S04]  /*4d20*/  LDG.E.U16 R66, desc[UR60][R66.64] ;  /* 0x0000003c42427981 */ /* 0x000ee8000c1e1500 */
[----:B------:R-:W4:Y:S04]  /*4d30*/  LDG.E.U16 R88, desc[UR60][R88.64] ;  /* 0x0000003c58587981 */ /* 0x000f28000c1e1500 */
[----:B------:R-:W5:Y:S04]  /*4d40*/  LDG.E.U16 R86, desc[UR60][R86.64] ;  /* 0x0000003c56567981 */ /* 0x000f68000c1e1500 */
        /* <DEDUP_REMOVED lines=35> */
[----:B------:R1:W5:Y:S04]  /*4f80*/  LDG.E.U16 R16, desc[UR60][R16.64] ;  /* 0x0000003c10107981 */ /* 0x000368000c1e1500 */
        /* <DEDUP_REMOVED lines=16> */
[----:B------:R-:W-:Y:S04]  /*5090*/  STL [R1], RZ ;  /* 0x000000ff01007387 */ /* 0x000fe80000100800 */
[----:B------:R-:W-:Y:S04]  /*50a0*/  STL [R1+0x4], RZ ;  /* 0x000004ff01007387 */ /* 0x000fe80000100800 */
        /* <DEDUP_REMOVED lines=113> */
[----:B------:R-:W-:Y:S01]  /*57c0*/  STL [R1+0x1cc], RZ ;  /* 0x0001ccff01007387 */ /* 0x000fe20000100800 */
[----:B------:R-:W5:Y:S03]  /*57d0*/  S2R R250, SR_TID.X ;  /* 0x0000000000fa7919 */ /* 0x000f660000002100 */
        /* <DEDUP_REMOVED lines=12> */
[----:B0-----:R-:W-:Y:S01]  /*58a0*/  ISETP.GE.AND P0, PT, R0, 0x1, PT ;  /* 0x000000010000780c */ /* 0x001fe20003f06270 */
[----:B-1----:R-:W-:-:S02]  /*58b0*/  IMAD.MOV.U32 R17, RZ, RZ, -0x800000 ;  /* 0xff800000ff117424 */ /* 0x002fc400078e00ff */
[----:B--2---:R-:W-:Y:S01]  /*58c0*/  STS.U16 [R127+0x2300], R82 ;  /* 0x002300527f007388 */ /* 0x004fe20000000400 */
[----:B------:R-:W-:Y:S01]  /*58d0*/  IMAD.MOV.U32 R234, RZ, RZ, 0x3f800000 ;  /* 0x3f800000ffea7424 */ /* 0x000fe200078e00ff */
[----:B------:R-:W-:Y:S02]  /*58e0*/  MOV R233, 0x3f800000 ;  /* 0x3f80000000e97802 */ /* 0x000fe40000000f00 */
[----:B------:R-:W-:Y:S01]  /*58f0*/  CS2R R52, SRZ ;  /* 0x0000000000347805 */ /* 0x000fe2000001ff00 */
[----:B---3--:R0:W-:Y:S01]  /*5900*/  STS.U16 [R127+0x2700], R66 ;  /* 0x002700427f007388 */ /* 0x0081e20000000400 */
[----:B------:R-:W-:Y:S02]  /*5910*/  CS2R R54, SRZ ;  /* 0x0000000000367805 */ /* 0x000fe4000001ff00 */
[----:B------:R-:W-:Y:S02]  /*5920*/  CS2R R56, SRZ ;  /* 0x0000000000387805 */ /* 0x000fe4000001ff00 */
[----:B------:R-:W-:Y:S01]  /*5930*/  CS2R R58, SRZ ;  /* 0x00000000003a7805 */ /* 0x000fe2000001ff00 */
[----:B----4-:R-:W-:Y:S01]  /*5940*/  STS.U16 [R127+0x2b00], R88 ;  /* 0x002b00587f007388 */ /* 0x010fe20000000400 */
[----:B------:R-:W-:-:S02]  /*5950*/  CS2R R60, SRZ ;  /* 0x00000000003c7805 */ /* 0x000fc4000001ff00 */
[----:B------:R-:W-:Y:S02]  /*5960*/  CS2R R62, SRZ ;  /* 0x00000000003e7805 */ /* 0x000fe4000001ff00 */
[----:B------:R-:W-:Y:S01]  /*5970*/  CS2R R64, SRZ ;  /* 0x0000000000407805 */ /* 0x000fe2000001ff00 */
[----:B-----5:R1:W-:Y:S01]  /*5980*/  STS.U16 [R127+0x2f00], R86 ;  /* 0x002f00567f007388 */ /* 0x0203e20000000400 */
[----:B------:R-:W-:Y:S02]  /*5990*/  CS2R R68, SRZ ;  /* 0x0000000000447805 */ /* 0x000fe4000001ff00 */
[----:B0-----:R-:W-:Y:S02]  /*59a0*/  CS2R R66, SRZ ;  /* 0x0000000000427805 */ /* 0x001fe4000001ff00 */
[----:B------:R-:W-:Y:S01]  /*59b0*/  CS2R R70, SRZ ;  /* 0x0000000000467805 */ /* 0x000fe2000001ff00 */
[----:B------:R0:W-:Y:S01]  /*59c0*/  STS.U16 [R127+0x3300], R84 ;  /* 0x003300547f007388 */ /* 0x0001e20000000400 */
[----:B------:R-:W-:-:S02]  /*59d0*/  CS2R R72, SRZ ;  /* 0x0000000000487805 */ /* 0x000fc4000001ff00 */
[----:B------:R-:W-:Y:S02]  /*59e0*/  CS2R R74, SRZ ;  /* 0x00000000004a7805 */ /* 0x000fe4000001ff00 */
[----:B------:R-:W-:Y:S01]  /*59f0*/  CS2R R76, SRZ ;  /* 0x00000000004c7805 */ /* 0x000fe2000001ff00 */
[----:B------:R2:W-:Y:S01]  /*5a00*/  STS.U16 [R127+0x3700], R92 ;  /* 0x0037005c7f007388 */ /* 0x0005e20000000400 */
[----:B------:R-:W-:Y:S02]  /*5a10*/  CS2R R78, SRZ ;  /* 0x00000000004e7805 */ /* 0x000fe4000001ff00 */
[----:B------:R-:W-:Y:S02]  /*5a20*/  CS2R R80, SRZ ;  /* 0x0000000000507805 */ /* 0x000fe4000001ff00 */
[----:B------:R-:W-:Y:S01]  /*5a30*/  CS2R R82, SRZ ;  /* 0x0000000000527805 */ /* 0x000fe2000001ff00 */
[----:B------:R3:W-:Y:S01]  /*5a40*/  STS.U16 [R127+0x3b00], R90 ;  /* 0x003b005a7f007388 */ /* 0x0007e20000000400 */
[----:B-1----:R-:W-:-:S02]  /*5a50*/  CS2R R86, SRZ ;  /* 0x0000000000567805 */ /* 0x002fc4000001ff00 */
[----:B0-----:R-:W-:Y:S02]  /*5a60*/  CS2R R84, SRZ ;  /* 0x0000000000547805 */ /* 0x001fe4000001ff00 */
[----:B------:R-:W-:Y:S01]  /*5a70*/  CS2R R88, SRZ ;  /* 0x0000000000587805 */ /* 0x000fe2000001ff00 */
[----:B------:R0:W-:Y:S01]  /*5a80*/  STS.U16 [R127+0x3f00], R48 ;  /* 0x003f00307f007388 */ /* 0x0001e20000000400 */
[----:B------:R-:W-:Y:S02]  /*5a90*/  CS2R R124, SRZ ;  /* 0x00000000007c7805 */ /* 0x000fe4000001ff00 */
[----:B--2---:R-:W-:Y:S02]  /*5aa0*/  CS2R R92, SRZ ;  /* 0x00000000005c7805 */ /* 0x004fe4000001ff00 */
[----:B------:R-:W-:Y:S01]  /*5ab0*/  CS2R R128, SRZ ;  /* 0x0000000000807805 */ /* 0x000fe2000001ff00 */
[----:B------:R1:W-:Y:S01]  /*5ac0*/  STS.U16 [R127+0x4300], R46 ;  /* 0x0043002e7f007388 */ /* 0x0003e20000000400 */
[----:B------:R-:W-:-:S02]  /*5ad0*/  CS2R R130, SRZ ;  /* 0x0000000000827805 */ /* 0x000fc4000001ff00 */
[----:B---3--:R-:W-:Y:S02]  /*5ae0*/  CS2R R90, SRZ ;  /* 0x00000000005a7805 */ /* 0x008fe4000001ff00 */
[----:B------:R-:W-:Y:S01]  /*5af0*/  CS2R R132, SRZ ;  /* 0x0000000000847805 */ /* 0x000fe2000001ff00 */
[----:B------:R2:W-:Y:S01]  /*5b00*/  STS.U16 [R127+0x4700], R96 ;  /* 0x004700607f007388 */ /* 0x0005e20000000400 */
[----:B------:R-:W-:Y:S02]  /*5b10*/  CS2R R134, SRZ ;  /* 0x0000000000867805 */ /* 0x000fe4000001ff00 */
[----:B0-----:R-:W-:Y:S02]  /*5b20*/  CS2R R48, SRZ ;  /* 0x0000000000307805 */ /* 0x001fe4000001ff00 */
[----:B------:R-:W-:Y:S01]  /*5b30*/  CS2R R136, SRZ ;  /* 0x0000000000887805 */ /* 0x000fe2000001ff00 */
[----:B------:R0:W-:Y:S01]  /*5b40*/  STS.U16 [R127+0x4b00], R94 ;  /* 0x004b005e7f007388 */ /* 0x0001e20000000400 */
[----:B------:R-:W-:-:S02]  /*5b50*/  CS2R R138, SRZ ;  /* 0x00000000008a7805 */ /* 0x000fc4000001ff00 */
[----:B-1----:R-:W-:Y:S02]  /*5b60*/  CS2R R46, SRZ ;  /* 0x00000000002e7805 */ /* 0x002fe4000001ff00 */
[----:B------:R-:W-:Y:S01]  /*5b70*/  CS2R R148, SRZ ;  /* 0x0000000000947805 */ /* 0x000fe2000001ff00 */
[----:B------:R1:W-:Y:S01]  /*5b80*/  STS.U16 [R127+0x4f00], R44 ;  /* 0x004f002c7f007388 */ /* 0x0003e20000000400 */
[----:B------:R-:W-:Y:S02]  /*5b90*/  CS2R R150, SRZ ;  /* 0x0000000000967805 */ /* 0x000fe4000001ff00 */
[----:B--2---:R-:W-:Y:S01]  /*5ba0*/  CS2R R96, SRZ ;  /* 0x0000000000607805 */ /* 0x004fe2000001ff00 */
[----:B------:R2:W-:Y:S01]  /*5bb0*/  STS.U16 [R127+0x5300], R42 ;  /* 0x0053002a7f007388 */ /* 0x0005e20000000400 */
[----:B0-----:R-:W-:-:S03]  /*5bc0*/  CS2R R94, SRZ ;  /* 0x00000000005e7805 */ /* 0x001fc6000001ff00 */
[----:B------:R0:W-:Y:S01]  /*5bd0*/  STS.U16 [R127+0x5700], R100 ;  /* 0x005700647f007388 */ /* 0x0001e20000000400 */
[----:B-1----:R-:W-:-:S03]  /*5be0*/  CS2R R44, SRZ ;  /* 0x00000000002c7805 */ /* 0x002fc6000001ff00 */
[----:B------:R1:W-:Y:S01]  /*5bf0*/  STS.U16 [R127+0x5b00], R98 ;  /* 0x005b00627f007388 */ /* 0x0003e20000000400 */
[----:B--2---:R-:W-:-:S03]  /*5c00*/  CS2R R42, SRZ ;  /* 0x00000000002a7805 */ /* 0x004fc6000001ff00 */
        /* <DEDUP_REMOVED lines=34> */
[----:B------:R-:W-:Y:S01]  /*5e30*/  STS.U16 [R127+0x12300], R22 ;  /* 0x012300167f007388 */ /* 0x000fe20000000400 */
[----:B--2---:R-:W-:-:S03]  /*5e40*/  CS2R R114, SRZ ;  /* 0x0000000000727805 */ /* 0x004fc6000001ff00 */
[----:B------:R1:W-:Y:S01]  /*5e50*/  STS.U16 [R127+0x12700], R120 ;  /* 0x012700787f007388 */ /* 0x0003e20000000400 */
[----:B0-----:R-:W-:-:S03]  /*5e60*/  CS2R R24, SRZ ;  /* 0x0000000000187805 */ /* 0x001fc6000001ff00 */
[----:B------:R0:W-:Y:S04]  /*5e70*/  STS.U16 [R127+0x12b00], R118 ;  /* 0x012b00767f007388 */ /* 0x0001e80000000400 */
[----:B------:R-:W-:Y:S01]  /*5e80*/  STS.U16 [R127+0x12f00], R20 ;  /* 0x012f00147f007388 */ /* 0x000fe20000000400 */
[----:B-1----:R-:W-:-:S03]  /*5e90*/  CS2R R120, SRZ ;  /* 0x0000000000787805 */ /* 0x002fc6000001ff00 */
[----:B------:R-:W-:Y:S01]  /*5ea0*/  STS.U16 [R127+0x13300], R18 ;  /* 0x013300127f007388 */ /* 0x000fe20000000400 */
[----:B0-----:R-:W-:-:S03]  /*5eb0*/  CS2R R118, SRZ ;  /* 0x0000000000767805 */ /* 0x001fc6000001ff00 */
[----:B------:R0:W-:Y:S04]  /*5ec0*/  STS.U16 [R127+0x13700], R142 ;  /* 0x0137008e7f007388 */ /* 0x0001e80000000400 */
[----:B------:R1:W-:Y:S04]  /*5ed0*/  STS.U16 [R127+0x13b00], R122 ;  /* 0x013b007a7f007388 */ /* 0x0003e80000000400 */
[----:B------:R2:W-:Y:S01]  /*5ee0*/  STS.U16 [R127+0x13f00], R16 ;  /* 0x013f00107f007388 */ /* 0x0005e20000000400 */
[----:B0-----:R-:W-:-:S03]  /*5ef0*/  CS2R R142, SRZ ;  /* 0x00000000008e7805 */ /* 0x001fc6000001ff00 */
[----:B------:R-:W-:Y:S01]  /*5f00*/  STS.U16 [R127+0x14300], R14 ;  /* 0x0143000e7f007388 */ /* 0x000fe20000000400 */
[----:B-1----:R-:W-:-:S03]  /*5f10*/  CS2R R122, SRZ ;  /* 0x00000000007a7805 */ /* 0x002fc6000001ff00 */
[----:B------:R-:W-:Y:S01]  /*5f20*/  STS.U16 [R127+0x14700], R180 ;  /* 0x014700b47f007388 */ /* 0x000fe20000000400 */
[----:B--2---:R-:W-:-:S03]  /*5f30*/  IMAD.MOV.U32 R16, RZ, RZ, -0x800000 ;  /* 0xff800000ff107424 */ /* 0x004fc600078e00ff */
[----:B------:R0:W-:Y:S04]  /*5f40*/  STS.U16 [R127+0x14b00], R146 ;  /* 0x014b00927f007388 */ /* 0x0001e80000000400 */
[----:B------:R-:W-:Y:S04]  /*5f50*/  STS.U16 [R127+0x14f00], R12 ;  /* 0x014f000c7f007388 */ /* 0x000fe80000000400 */
[----:B------:R-:W-:Y:S01]  /*5f60*/  STS.U16 [R127+0x15300], R10 ;  /* 0x0153000a7f007388 */ /* 0x000fe20000000400 */
[----:B0-----:R-:W-:-:S03]  /*5f70*/  CS2R R146, SRZ ;  /* 0x0000000000927805 */ /* 0x001fc6000001ff00 */
        /* <DEDUP_REMOVED lines=8> */
[----:B------:R1:W-:Y:S04]  /*6000*/  STS.U16 [R127+0x17700], R140 ;  /* 0x0177008c7f007388 */ /* 0x0003e80000000400 */
[----:B------:R2:W-:Y:S01]  /*6010*/  STS.U16 [R127+0x17b00], R2 ;  /* 0x017b00027f007388 */ /* 0x0005e20000000400 */
[----:B0-----:R-:W-:-:S03]  /*6020*/  CS2R R144, SRZ ;  /* 0x0000000000907805 */ /* 0x001fc6000001ff00 */
[----:B------:R0:W-:Y:S01]  /*6030*/  STS.U16 [R127+0x17f00], R50 ;  /* 0x017f00327f007388 */ /* 0x0001e20000000400 */
[----:B-1----:R-:W-:Y:S02]  /*6040*/  CS2R R140, SRZ ;  /* 0x00000000008c7805 */ /* 0x002fe4000001ff00 */
[----:B--2---:R-:W-:Y:S02]  /*6050*/  LOP3.LUT R2, R250, 0xff, RZ, 0xc0, !PT ;  /* 0x000000fffa027812 */ /* 0x004fe400078ec0ff */
[----:B0-----:R-:W-:Y:S02]  /*6060*/  CS2R R50, SRZ ;  /* 0x0000000000327805 */ /* 0x001fe4000001ff00 */
[----:B------:R-:W-:Y:S01]  /*6070*/  CS2R R126, SRZ ;  /* 0x00000000007e7805 */ /* 0x000fe2000001ff00 */
[----:B------:R-:W-:Y:S06]  /*6080*/  @!P0 BRA `(.L_x_0) ;  /* 0x0000009c00a88947 */ /* 0x000fec0003800000 */
[----:B------:R-:W0:Y:S01]  /*6090*/  S2R R247, SR_TID.X ;  /* 0x0000000000f77919 */ /* 0x000e220000002100 */
[----:B------:R-:W-:Y:S01]  /*60a0*/  IADD3 R0, R232, 0x20000, RZ ;  /* 0x00020000e8007810 */ /* 0x000fe20007ffe0ff */
[----:B------:R-:W1:Y:S01]  /*60b0*/  LDC.64 R4, c[0x0][0x260] ;  /* 0x00009800ff047b82 */ /* 0x000e620000000a00 */
[----:B------:R-:W-:Y:S01]  /*60c0*/  LOP3.LUT R3, R250, 0xc0, RZ, 0xc0, !PT ;  /* 0x000000c0fa037812 */ /* 0x000fe200078ec0ff */
[----:B------:R-:W-:Y:S01]  /*60d0*/  IMAD.MOV.U32 R10, RZ, RZ, RZ ;  /* 0x000000ffff0a7224 */ /* 0x000fe200078e00ff */
[----:B------:R-:W-:Y:S01]  /*60e0*/  SHF.R.U32.HI R0, RZ, 0x4, R0 ;  /* 0x00000004ff007819 */ /* 0x000fe20000011600 */
[----:B------:R-:W-:Y:S01]  /*60f0*/  IMAD.MOV.U32 R234, RZ, RZ, 0x3f800000 ;  /* 0x3f800000ffea7424 */ /* 0x000fe200078e00ff */
[----:B------:R-:W-:Y:S01]  /*6100*/  SHF.R.U32.HI R6, RZ, 0x2, R3 ;  /* 0x00000002ff067819 */ /* 0x000fe20000011603 */
[----:B------:R-:W-:Y:S01]  /*6110*/  IMAD.MOV.U32 R221, RZ, RZ, -0x800000 ;  /* 0xff800000ffdd7424 */ /* 0x000fe200078e00ff */
[----:B------:R-:W-:Y:S01]  /*6120*/  SGXT.U32 R252, R0, 0xe ;  /* 0x0000000e00fc781a */ /* 0x000fe20000000000 */
[----:B------:R-:W2:Y:S01]  /*6130*/  LDC.64 R172, c[0x0][0x250] ;  /* 0x00009400ffac7b82 */ /* 0x000ea20000000a00 */
[----:B------:R-:W-:Y:S01]  /*6140*/  SHF.R.U32.HI R18, RZ, 0x5, R250 ;  /* 0x00000005ff127819 */ /* 0x000fe200000116fa */
[----:B------:R-:W-:Y:S01]  /*6150*/  IMAD.MOV.U32 R229, RZ, RZ, RZ ;  /* 0x000000ffffe57224 */ /* 0x000fe200078e00ff */
[----:B------:R-:W-:-:S02]  /*6160*/  IADD3 R7, P0, R252, 0x2, RZ ;  /* 0x00000002fc077810 */ /* 0x000fc40007f1e0ff */
[----:B------:R-:W-:Y:S02]  /*6170*/  CS2R R54, SRZ ;  /* 0x0000000000367805 */ /* 0x000fe4000001ff00 */
[C---:B------:R-:W-:Y:S01]  /*6180*/  IADD3 R12, R18.reuse, 0x118, RZ ;  /* 0x00000118120c7810 */ /* 0x040fe20007ffe0ff */
[C---:B------:R-:W-:Y:S01]  /*6190*/  VIADD R13, R18.reuse, 0x138 ;  /* 0x00000138120d7836 */ /* 0x040fe20000000000 */
[----:B------:R-:W-:Y:S01]  /*61a0*/  R2UR UR10, R7 ;  /* 0x00000000070a72ca */ /* 0x000fe200000e0000 */
[----:B------:R-:W3:Y:S01]  /*61b0*/  LDC R9, c[0x0][0x258] ;  /* 0x00009600ff097b82 */ /* 0x000ee20000000800 */
[C---:B------:R-:W-:Y:S01]  /*61c0*/  VIADD R16, R18.reuse, 0x1b8 ;  /* 0x000001b812107836 */ /* 0x040fe20000000000 */
[C---:B------:R-:W-:Y:S01]  /*61d0*/  IADD3 R15, R18.reuse, 0x198, RZ ;  /* 0x00000198120f7810 */ /* 0x040fe20007ffe0ff */
[C---:B------:R-:W-:Y:S01]  /*61e0*/  VIADD R14, R18.reuse, 0x178 ;  /* 0x00000178120e7836 */ /* 0x040fe20000000000 */
[----:B------:R-:W-:Y:S01]  /*61f0*/  MOV R217, 0xff800000 ;  /* 0xff80000000d97802 */ /* 0x000fe20000000f00 */
[----:B------:R-:W-:Y:S01]  /*6200*/  VIADD R17, R18, 0x1d8 ;  /* 0x000001d812117836 */ /* 0x000fe20000000000 */
[----:B------:R-:W-:-:S02]  /*6210*/  MOV R233, 0x3f800000 ;  /* 0x3f80000000e97802 */ /* 0x000fc40000000f00 */
[----:B------:R-:W-:Y:S01]  /*6220*/  CS2R R56, SRZ ;  /* 0x0000000000387805 */ /* 0x000fe2000001ff00 */
[----:B------:R-:W4:Y:S01]  /*6230*/  LDC.64 R168, c[0x0][0x218] ;  /* 0x00008600ffa87b82 */ /* 0x000f220000000a00 */
[----:B-1----:R1:W-:Y:S01]  /*6240*/  STL [R1+0x5bc], R5 ;  /* 0x0005bc0501007387 */ /* 0x0023e20000100800 */
[----:B------:R-:W-:Y:S01]  /*6250*/  IMAD.MOV.U32 R8, RZ, RZ, R5 ;  /* 0x000000ffff087224 */ /* 0x000fe200078e0005 */
[----:B------:R-:W-:Y:S01]  /*6260*/  CS2R R58, SRZ ;  /* 0x00000000003a7805 */ /* 0x000fe2000001ff00 */
[----:B------:R-:W-:Y:S01]  /*6270*/  IMAD.MOV.U32 R11, RZ, RZ, R4 ;  /* 0x000000ffff0b7224 */ /* 0x000fe200078e0004 */
[----:B------:R-:W-:Y:S01]  /*6280*/  LOP3.LUT R4, R250, 0x1f, RZ, 0xc0, !PT ;  /* 0x0000001ffa047812 */ /* 0x000fe200078ec0ff */
[----:B0-----:R-:W-:Y:S01]  /*6290*/  IMAD.SHL.U32 R247, R247, 0x2, RZ ;  /* 0x00000002f7f77824 */ /* 0x001fe200078e00ff */
[----:B------:R-:W-:Y:S01]  /*62a0*/  CS2R R60, SRZ ;  /* 0x00000000003c7805 */ /* 0x000fe2000001ff00 */
[----:B------:R-:W0:Y:S01]  /*62b0*/  LDC.64 R36, c[0x0][0x220] ;  /* 0x00008800ff247b82 */ /* 0x000e220000000a00 */
[----:B--2---:R-:W-:Y:S01]  /*62c0*/  IMAD R152, R173, 0xd, RZ ;  /* 0x0000000dad987824 */ /* 0x004fe200078e02ff */
[----:B------:R-:W-:-:S02]  /*62d0*/  CS2R R62, SRZ ;  /* 0x00000000003e7805 */ /* 0x000fc4000001ff00 */
[----:B------:R-:W-:Y:S01]  /*62e0*/  LOP3.LUT R0, R247, 0x7e, RZ, 0xc0, !PT ;  /* 0x0000007ef7007812 */ /* 0x000fe200078ec0ff */
[----:B-1----:R-:W-:Y:S01]  /*62f0*/  IMAD.SHL.U32 R5, R2, 0x2, RZ ;  /* 0x0000000202057824 */ /* 0x002fe200078e00ff */
[----:B------:R-:W1:Y:S01]  /*6300*/  S2R R247, SR_CTAID.Y ;  /* 0x0000000000f77919 */ /* 0x000e620000002600 */
[----:B------:R-:W-:Y:S01]  /*6310*/  IMAD R153, R173, 0xe, RZ ;  /* 0x0000000ead997824 */ /* 0x000fe200078e02ff */
[----:B------:R-:W-:Y:S01]  /*6320*/  LEA R0, R3, R0, 0x6 ;  /* 0x0000000003007211 */ /* 0x000fe200078e30ff */
[----:B------:R-:W2:Y:S01]  /*6330*/  LDC R39, c[0x0][0x268] ;  /* 0x00009a00ff277b82 */ /* 0x000ea20000000800 */
[----:B------:R-:W-:Y:S01]  /*6340*/  IADD3.X R3, R10, 0x40000040, RZ, P0, !PT ;  /* 0x400000400a037810 */ /* 0x000fe200007fe4ff */
[----:B---3--:R-:W-:Y:S01]  /*6350*/  IMAD R2, R2, R9, RZ ;  /* 0x0000000902027224 */ /* 0x008fe200078e02ff */
[----:B------:R-:W-:Y:S01]  /*6360*/  LOP3.LUT R5, R5, R6, RZ, 0x3c, !PT ;  /* 0x0000000605057212 */ /* 0x000fe200078e3cff */
[----:B------:R-:W-:Y:S01]  /*6370*/  IMAD R6, R4, R8, RZ ;  /* 0x0000000804067224 */ /* 0x000fe200078e02ff */
[----:B------:R-:W-:Y:S01]  /*6380*/  R2UR UR11, R3 ;  /* 0x00000000030b72ca */ /* 0x000fe200000e0000 */
[----:B------:R-:W-:Y:S01]  /*6390*/  IMAD R154, R173, 0xf, RZ ;  /* 0x0000000fad9a7824 */ /* 0x000fe200078e02ff */
[----:B------:R-:W-:Y:S01]  /*63a0*/  IADD3.X R10, R10, -0x7fffffe0, RZ, P0, !PT ;  /* 0x800000200a0a7810 */ /* 0x000fe200007fe4ff */
[C---:B------:R-:W-:Y:S01]  /*63b0*/  IMAD.SHL.U32 R8, R6.reuse, 0x2, RZ ;  /* 0x0000000206087824 */ /* 0x040fe200078e00ff */
[----:B------:R-:W-:Y:S01]  /*63c0*/  CS2R R64, SRZ ;  /* 0x0000000000407805 */ /* 0x000fe2000001ff00 */
[----:B------:R-:W-:Y:S01]  /*63d0*/  IMAD.HI R6, R6, 0x2, RZ ;  /* 0x0000000206067827 */ /* 0x000fe200078e02ff */
[----:B------:R-:W-:-:S02]  /*63e0*/  R2UR UR4, R10 ;  /* 0x000000000a0472ca */ /* 0x000fc400000e0000 */
[----:B------:R-:W-:Y:S02]  /*63f0*/  CS2R R66, SRZ ;  /* 0x0000000000427805 */ /* 0x000fe4000001ff00 */
[----:B------:R-:W-:Y:S01]  /*6400*/  CS2R R68, SRZ ;  /* 0x0000000000447805 */ /* 0x000fe2000001ff00 */
[----:B------:R-:W-:Y:S01]  /*6410*/  VIADD R10, R18, 0xd8 ;  /* 0x000000d8120a7836 */ /* 0x000fe20000000000 */
[----:B------:R-:W-:Y:S01]  /*6420*/  CS2R R70, SRZ ;  /* 0x0000000000467805 */ /* 0x000fe2000001ff00 */
[C---:B------:R-:W-:Y:S01]  /*6430*/  IMAD.SHL.U32 R155, R173.reuse, 0x10, RZ ;  /* 0x00000010ad9b7824 */ /* 0x040fe200078e00ff */
[----:B------:R-:W-:Y:S01]  /*6440*/  CS2R R72, SRZ ;  /* 0x0000000000487805 */ /* 0x000fe2000001ff00 */
[C---:B------:R-:W-:Y:S01]  /*6450*/  IMAD R156, R173.reuse, 0x11, RZ ;  /* 0x00000011ad9c7824 */ /* 0x040fe200078e02ff */
[----:B------:R-:W-:Y:S01]  /*6460*/  UIADD3.64 UR6, UR10, 0x4, URZ ;  /* 0x000000040a067897 */ /* 0x000fe2000fffe03f */
[C---:B------:R-:W-:Y:S01]  /*6470*/  IMAD R157, R173.reuse, 0x12, RZ ;  /* 0x00000012ad9d7824 */ /* 0x040fe200078e02ff */
[----:B------:R-:W-:Y:S01]  /*6480*/  UIADD3.64 UR6, UR10, 0x100, URZ ;  /* 0x000001000a067897 */ /* 0x000fe2000fffe03f */
[----:B------:R-:W-:Y:S01]  /*6490*/  IMAD R158, R173, 0x13, RZ ;  /* 0x00000013ad9e7824 */ /* 0x000fe200078e02ff */
[----:B------:R-:W-:Y:S01]  /*64a0*/  UIADD3.64 UR6, UR10, 0x104, URZ ;  /* 0x000001040a067897 */ /* 0x000fe2000fffe03f */
[-C--:B--2---:R-:W-:Y:S01]  /*64b0*/  IMAD R27, R10, R39.reuse, RZ ;  /* 0x000000270a1b7224 */ /* 0x084fe200078e02ff */
[----:B------:R-:W-:Y:S01]  /*64c0*/  UMOV UR5, UR4 ;  /* 0x0000000400057c82 */ /* 0x000fe20008000000 */
[-C--:B------:R-:W-:Y:S01]  /*64d0*/  IMAD R30, R13, R39.reuse, RZ ;  /* 0x000000270d1e7224 */ /* 0x080fe200078e02ff */
[----:B------:R-:W-:Y:S01]  /*64e0*/  UMOV UR4, UR10 ;  /* 0x0000000a00047c82 */ /* 0x000fe20008000000 */
[----:B------:R-:W-:Y:S01]  /*64f0*/  IMAD R29, R12, R39, RZ ;  /* 0x000000270c1d7224 */ /* 0x000fe200078e02ff */
[----:B------:R-:W-:Y:S01]  /*6500*/  UIADD3.64 UR6, UR10, 0x200, URZ ;  /* 0x000002000a067897 */ /* 0x000fe2000fffe03f */
[C---:B-1----:R-:W-:Y:S01]  /*6510*/  IMAD R3, R247.reuse, R11, RZ ;  /* 0x0000000bf7037224 */ /* 0x042fe200078e02ff */
[----:B------:R-:W-:Y:S01]  /*6520*/  UIADD3.64 UR6, UR10, 0x204, URZ ;  /* 0x000002040a067897 */ /* 0x000fe2000fffe03f */
[----:B------:R-:W-:Y:S01]  /*6530*/  IMAD R172, R247, R172, RZ ;  /* 0x000000acf7ac7224 */ /* 0x000fe200078e02ff */
[----:B------:R-:W-:Y:S01]  /*6540*/  UIADD3.64 UR6, UR10, 0x300, URZ ;  /* 0x000003000a067897 */ /* 0x000fe2000fffe03f */
[C---:B------:R-:W-:Y:S01]  /*6550*/  IMAD.SHL.U32 R7, R3.reuse, 0x2, RZ ;  /* 0x0000000203077824 */ /* 0x040fe200078e00ff */
[----:B------:R-:W-:Y:S01]  /*6560*/  UIADD3.64 UR6, UR10, 0x304, URZ ;  /* 0x000003040a067897 */ /* 0x000fe2000fffe03f */
[----:B------:R-:W-:Y:S01]  /*6570*/  IMAD.HI R4, R3, 0x2, RZ ;  /* 0x0000000203047827 */ /* 0x000fe200078e02ff */
[----:B----4-:R-:W-:Y:S01]  /*6580*/  LEA R168, P0, R172, R168, 0x1 ;  /* 0x000000a8aca87211 */ /* 0x010fe200078008ff */
[----:B------:R-:W-:Y:S01]  /*6590*/  UIADD3.64 UR6, UR10, 0x400, URZ ;  /* 0x000004000a067897 */ /* 0x000fe2000fffe03f */
[----:B0-----:R-:W-:Y:S01]  /*65a0*/  IADD3 R239, P1, P2, R8, R36, R7 ;  /* 0x0000002408ef7210 */ /* 0x001fe20007a3e007 */
[----:B------:R-:W-:Y:S01]  /*65b0*/  IMAD R3, R9, 0x100, R2 ;  /* 0x0000010009037824 */ /* 0x000fe200078e0202 */
[----:B------:R-:W-:Y:S01]  /*65c0*/  LEA.HI.X.SX32 R172, R172, R169, 0x1, P0 ;  /* 0x000000a9acac7211 */ /* 0x000fe200000f0eff */
[----:B------:R-:W-:Y:S01]  /*65d0*/  VIADD R7, R18, 0x78 ;  /* 0x0000007812077836 */ /* 0x000fe20000000000 */
[----:B------:R-:W-:Y:S01]  /*65e0*/  IADD3.X R37, R6, R37, R4, P1, P2 ;  /* 0x0000002506257210 */ /* 0x000fe20000fe4404 */
[----:B------:R-:W-:Y:S01]  /*65f0*/  VIADD R6, R18, 0x58 ;  /* 0x0000005812067836 */ /* 0x000fe20000000000 */
[----:B------:R-:W-:Y:S01]  /*6600*/  LEA R170, P0, R2, R168, 0x1 ;  /* 0x000000a802aa7211 */ /* 0x000fe200078008ff */
[-C--:B------:R-:W-:Y:S01]  /*6610*/  IMAD R24, R7, R39.reuse, RZ ;  /* 0x0000002707187224 */ /* 0x080fe200078e02ff */
[----:B------:R-:W-:Y:S01]  /*6620*/  SHF.R.U32.HI R4, RZ, 0x5, R250 ;  /* 0x00000005ff047819 */ /* 0x000fe200000116fa */
[-C--:B------:R-:W-:Y:S01]  /*6630*/  IMAD R23, R6, R39.reuse, RZ ;  /* 0x0000002706177224 */ /* 0x080fe200078e02ff */
[----:B------:R-:W-:Y:S01]  /*6640*/  LEA.HI.X.SX32 R171, R2, R172, 0x1, P0 ;  /* 0x000000ac02ab7211 */ /* 0x000fe200000f0eff */
[----:B------:R-:W-:Y:S01]  /*6650*/  VIADD R9, R18, 0xb8 ;  /* 0x000000b812097836 */ /* 0x000fe20000000000 */
[----:B------:R-:W-:Y:S01]  /*6660*/  SGXT.U32 R2, R4, 0x3 ;  /* 0x000000030402781a */ /* 0x000fe20000000000 */
[C---:B------:R-:W-:Y:S01]  /*6670*/  VIADD R4, R18.reuse, 0x38 ;  /* 0x0000003812047836 */ /* 0x040fe20000000000 */
[----:B------:R-:W-:Y:S01]  /*6680*/  LEA R168, P1, R3, R168, 0x1 ;  /* 0x000000a803a87211 */ /* 0x000fe200078208ff */
[-C--:B------:R-:W-:Y:S01]  /*6690*/  IMAD R26, R9, R39.reuse, RZ ;  /* 0x00000027091a7224 */ /* 0x080fe200078e02ff */
[----:B------:R-:W-:Y:S01]  /*66a0*/  IADD3 R8, R18, 0x98, RZ ;  /* 0x0000009812087810 */ /* 0x000fe20007ffe0ff */
[-C--:B------:R-:W-:Y:S01]  /*66b0*/  IMAD R19, R2, R39.reuse, RZ ;  /* 0x0000002702137224 */ /* 0x080fe200078e02ff */
[----:B------:R-:W-:Y:S01]  /*66c0*/  LEA.HI.X.SX32 R169, R3, R172, 0x1, P1 ;  /* 0x000000ac03a97211 */ /* 0x000fe200008f0eff */
[----:B------:R-:W-:Y:S01]  /*66d0*/  IMAD R22, R4, R39, RZ ;  /* 0x0000002704167224 */ /* 0x000fe200078e02ff */
[C---:B------:R-:W-:Y:S01]  /*66e0*/  IADD3 R3, R18.reuse, 0x18, RZ ;  /* 0x0000001812037810 */ /* 0x040fe20007ffe0ff */
[----:B------:R-:W-:Y:S01]  /*66f0*/  IMAD R20, R39, 0x8, R19 ;  /* 0x0000000827147824 */ /* 0x000fe200078e0213 */
[-C--:B------:R-:W-:Y:S01]  /*6700*/  LEA R48, P4, R19, R239.reuse, 0x1 ;  /* 0x000000ef13307211 */ /* 0x080fe200078808ff */
[----:B------:R-:W-:Y:S01]  /*6710*/  VIADD R2, R18, 0x158 ;  /* 0x0000015812027836 */ /* 0x000fe20000000000 */
[----:B------:R-:W-:Y:S01]  /*6720*/  LEA R44, P1, R22, R239, 0x1 ;  /* 0x000000ef162c7211 */ /* 0x000fe200078208ff */
[----:B------:R-:W-:Y:S01]  /*6730*/  IMAD R21, R3, R39, RZ ;  /* 0x0000002703157224 */ /* 0x000fe200078e02ff */
[-C--:B------:R-:W-:Y:S01]  /*6740*/  LEA R52, P3, R20, R239.reuse, 0x1 ;  /* 0x000000ef14347211 */ /* 0x080fe200078608ff */
[----:B------:R-:W-:Y:S01]  /*6750*/  IMAD R3, R39, 0x8, R20 ;  /* 0x0000000827037824 */ /* 0x000fe200078e0214 */
[----:B------:R-:W-:Y:S01]  /*6760*/  LEA R50, P0, R23, R239, 0x1 ;  /* 0x000000ef17327211 */ /* 0x000fe200078008ff */
[----:B------:R-:W-:Y:S01]  /*6770*/  IMAD R31, R2, R39, RZ ;  /* 0x00000027021f7224 */ /* 0x000fe200078e02ff */
[----:B------:R-:W-:Y:S01]  /*6780*/  LEA R46, P2, R21, R239, 0x1 ;  /* 0x000000ef152e7211 */ /* 0x000fe200078408ff */
[----:B------:R-:W-:Y:S01]  /*6790*/  IMAD R4, R39, 0x10, R3 ;  /* 0x0000001027047824 */ /* 0x000fe200078e0203 */
[----:B------:R-:W-:Y:S01]  /*67a0*/  LEA.HI.X.SX32 R49, R19, R37, 0x1, P4 ;  /* 0x0000002513317211 */ /* 0x000fe200020f0eff */
[----:B------:R-:W-:Y:S01]  /*67b0*/  IMAD R25, R8, R39, RZ ;  /* 0x0000002708197224 */ /* 0x000fe200078e02ff */
[----:B------:R-:W-:Y:S01]  /*67c0*/  LEA R42, P6, R24, R239, 0x1 ;  /* 0x000000ef182a7211 */ /* 0x000fe200078c08ff */
[----:B------:R-:W-:Y:S01]  /*67d0*/  IMAD R6, R39, 0x8, R4 ;  /* 0x0000000827067824 */ /* 0x000fe200078e0204 */
[----:B------:R-:W-:Y:S01]  /*67e0*/  LEA.HI.X.SX32 R53, R20, R37, 0x1, P3 ;  /* 0x0000002514357211 */ /* 0x000fe200018f0eff */
[----:B------:R-:W-:Y:S01]  /*67f0*/  VIADD R11, R18, 0xf8 ;  /* 0x000000f8120b7836 */ /* 0x000fe20000000000 */
[----:B------:R-:W-:Y:S01]  /*6800*/  LEA R40, P5, R25, R239, 0x1 ;  /* 0x000000ef19287211 */ /* 0x000fe200078a08ff */
[-C--:B------:R-:W-:Y:S01]  /*6810*/  IMAD R34, R16, R39.reuse, RZ ;  /* 0x0000002710227224 */ /* 0x080fe200078e02ff */
[----:B------:R-:W-:Y:S01]  /*6820*/  LEA R7, R39, R6, 0x3 ;  /* 0x0000000627077211 */ /* 0x000fe200078e18ff */
[----:B------:R-:W-:Y:S01]  /*6830*/  IMAD R28, R11, R39, RZ ;  /* 0x000000270b1c7224 */ /* 0x000fe200078e02ff */
[-C--:B------:R-:W-:Y:S01]  /*6840*/  LEA.HI.X.SX32 R47, R21, R37.reuse, 0x1, P2 ;  /* 0x00000025152f7211 */ /* 0x080fe200010f0eff */
[----:B------:R0:W-:Y:S01]  /*6850*/  STL.64 [R1+0x3b8], R48 ;  /* 0x0003b83001007387 */ /* 0x0001e20000100a00 */
[----:B------:R-:W-:Y:S01]  /*6860*/  IADD3 R18, R18, 0x1f8, RZ ;  /* 0x000001f812127810 */ /* 0x000fe20007ffe0ff */
[----:B------:R-:W-:Y:S01]  /*6870*/  IMAD R2, R39, 0x10, R7 ;  /* 0x0000001027027824 */ /* 0x000fe200078e0207 */
[-C--:B------:R-:W-:Y:S01]  /*6880*/  LEA.HI.X.SX32 R45, R22, R37.reuse, 0x1, P1 ;  /* 0x00000025162d7211 */ /* 0x080fe200008f0eff */
[----:B------:R-:W-:Y:S01]  /*6890*/  STL.64 [R1+0x3b0], R52 ;  /* 0x0003b03401007387 */ /* 0x000fe20000100a00 */
[-C--:B------:R-:W-:Y:S01]  /*68a0*/  LEA.HI.X.SX32 R51, R23, R37.reuse, 0x1, P0 ;  /* 0x0000002517337211 */ /* 0x080fe200000f0eff */
[----:B------:R-:W-:Y:S01]  /*68b0*/  IMAD R8, R39, 0x8, R2 ;  /* 0x0000000827087824 */ /* 0x000fe200078e0202 */
[----:B------:R-:W-:Y:S01]  /*68c0*/  LEA.HI.X.SX32 R43, R24, R37, 0x1, P6 ;  /* 0x00000025182b7211 */ /* 0x000fe200030f0eff */
[----:B------:R-:W-:Y:S01]  /*68d0*/  IMAD R32, R14, R39, RZ ;  /* 0x000000270e207224 */ /* 0x000fe200078e02ff */
[----:B------:R-:W-:Y:S01]  /*68e0*/  LEA R16, P3, R27, R239, 0x1 ;  /* 0x000000ef1b107211 */ /* 0x000fe200078608ff */
[----:B------:R-:W-:Y:S01]  /*68f0*/  IMAD R9, R39, 0x8, R8 ;  /* 0x0000000827097824 */ /* 0x000fe200078e0208 */
[----:B------:R-:W-:Y:S01]  /*6900*/  LEA.HI.X.SX32 R41, R25, R37, 0x1, P5 ;  /* 0x0000002519297211 */ /* 0x000fe200028f0eff */
[----:B------:R1:W-:Y:S01]  /*6910*/  STL.64 [R1+0x3a0], R46 ;  /* 0x0003a02e01007387 */ /* 0x0003e20000100a00 */
[----:B0-----:R-:W-:Y:S01]  /*6920*/  LEA R48, P4, R26, R239, 0x1 ;  /* 0x000000ef1a307211 */ /* 0x001fe200078808ff */
[----:B------:R-:W-:Y:S01]  /*6930*/  IMAD R33, R15, R39, RZ ;  /* 0x000000270f217224 */ /* 0x000fe200078e02ff */
[----:B------:R-:W-:Y:S01]  /*6940*/  LEA R10, R39, R9, 0x4 ;  /* 0x00000009270a7211 */ /* 0x000fe200078e20ff */
[-C--:B------:R-:W-:Y:S01]  /*6950*/  IMAD R36, R18, R39.reuse, RZ ;  /* 0x0000002712247224 */ /* 0x080fe200078e02ff */
[----:B------:R0:W-:Y:S01]  /*6960*/  STL.64 [R1+0x380], R44 ;  /* 0x0003802c01007387 */ /* 0x0001e20000100a00 */
[----:B------:R-:W-:Y:S01]  /*6970*/  IMAD R35, R17, R39, RZ ;  /* 0x0000002711237224 */ /* 0x000fe200078e02ff */
[----:B------:R-:W-:Y:S01]  /*6980*/  LEA R18, P0, R30, R239, 0x1 ;  /* 0x000000ef1e127211 */ /* 0x000fe200078008ff */
[----:B------:R-:W-:Y:S01]  /*6990*/  IMAD R11, R39, 0x8, R10 ;  /* 0x00000008270b7824 */ /* 0x000fe200078e020a */
[----:B------:R-:W-:Y:S01]  /*69a0*/  STL.64 [R1+0x360], R50 ;  /* 0x0003603201007387 */ /* 0x000fe20000100a00 */
[----:B------:R-:W-:Y:S01]  /*69b0*/  LEA.HI.X.SX32 R17, R27, R37, 0x1, P3 ;  /* 0x000000251b117211 */ /* 0x000fe200018f0eff */
[----:B------:R-:W-:Y:S01]  /*69c0*/  IMAD R159, R173, 0x14, RZ ;  /* 0x00000014ad9f7824 */ /* 0x000fe200078e02ff */
[----:B-1----:R-:W-:Y:S01]  /*69d0*/  LEA R46, P2, R28, R239, 0x1 ;  /* 0x000000ef1c2e7211 */ /* 0x002fe200078408ff */
[----:B------:R1:W-:Y:S01]  /*69e0*/  STL.64 [R1+0x340], R42 ;  /* 0x0003402a01007387 */ /* 0x0003e20000100a00 */
[-C--:B------:R-:W-:Y:S01]  /*69f0*/  LEA.HI.X.SX32 R49, R26, R37.reuse, 0x1, P4 ;  /* 0x000000251a317211 */ /* 0x080fe200020f0eff */
[----:B------:R-:W-:Y:S01]  /*6a00*/  IMAD R12, R39, 0x8, R11 ;  /* 0x00000008270c7824 */ /* 0x000fe200078e020b */
[----:B------:R-:W-:Y:S01]  /*6a10*/  LEA.HI.X.SX32 R47, R28, R37, 0x1, P2 ;  /* 0x000000251c2f7211 */ /* 0x000fe200010f0eff */
[----:B------:R2:W-:Y:S01]  /*6a20*/  STL.64 [R1+0x320], R40 ;  /* 0x0003202801007387 */ /* 0x0005e20000100a00 */
[-C--:B0-----:R-:W-:Y:S01]  /*6a30*/  LEA R44, P1, R29, R239.reuse, 0x1 ;  /* 0x000000ef1d2c7211 */ /* 0x081fe200078208ff */
[----:B------:R-:W-:Y:S01]  /*6a40*/  IMAD R13, R39, 0x10, R12 ;  /* 0x00000010270d7824 */ /* 0x000fe200078e020c */
[----:B------:R-:W-:Y:S01]  /*6a50*/  LEA R22, P4, R33, R239, 0x1 ;  /* 0x000000ef21167211 */ /* 0x000fe200078808ff */
[----:B------:R0:W-:Y:S01]  /*6a60*/  STL.64 [R1+0x2e0], R16 ;  /* 0x0002e01001007387 */ /* 0x0001e20000100a00 */
[-C--:B------:R-:W-:Y:S01]  /*6a70*/  LEA.HI.X.SX32 R19, R30, R37.reuse, 0x1, P0 ;  /* 0x000000251e137211 */ /* 0x080fe200000f0eff */
[----:B------:R-:W-:Y:S01]  /*6a80*/  IMAD R160, R173, 0x15, RZ ;  /* 0x00000015ada07824 */ /* 0x000fe200078e02ff */
[----:B------:R-:W-:Y:S01]  /*6a90*/  LEA.HI.X.SX32 R45, R29, R37, 0x1, P1 ;  /* 0x000000251d2d7211 */ /* 0x000fe200008f0eff */
[----:B------:R-:W-:Y:S01]  /*6aa0*/  STL.64 [R1+0x300], R48 ;  /* 0x0003003001007387 */ /* 0x000fe20000100a00 */
[-C--:B-1----:R-:W-:Y:S01]  /*6ab0*/  LEA R42, P6, R31, R239.reuse, 0x1 ;  /* 0x000000ef1f2a7211 */ /* 0x082fe200078c08ff */
[C---:B------:R-:W-:Y:S01]  /*6ac0*/  IMAD R161, R173.reuse, 0x16, RZ ;  /* 0x00000016ada17824 */ /* 0x040fe200078e02ff */
[-C--:B------:R-:W-:Y:S01]  /*6ad0*/  LEA R236, P1, R36, R239.reuse, 0x1 ;  /* 0x000000ef24ec7211 */ /* 0x080fe200078208ff */
[----:B------:R-:W-:Y:S01]  /*6ae0*/  STL.64 [R1+0x2c0], R46 ;  /* 0x0002c02e01007387 */ /* 0x000fe20000100a00 */
[C---:B--2---:R-:W-:Y:S01]  /*6af0*/  LEA R40, P5, R32.reuse, R239, 0x1 ;  /* 0x000000ef20287211 */ /* 0x044fe200078a08ff */
[----:B------:R-:W-:Y:S01]  /*6b00*/  IMAD R162, R173, 0x17, RZ ;  /* 0x00000017ada27824 */ /* 0x000fe200078e02ff */
[-C--:B------:R-:W-:Y:S01]  /*6b10*/  LEA.HI.X.SX32 R43, R31, R37.reuse, 0x1, P6 ;  /* 0x000000251f2b7211 */ /* 0x080fe200030f0eff */
[----:B------:R1:W-:Y:S01]  /*6b20*/  STL.64 [R1+0x280], R18 ;  /* 0x0002801201007387 */ /* 0x0003e20000100a00 */
[-C--:B------:R-:W-:Y:S01]  /*6b30*/  LEA.HI.X.SX32 R41, R32, R37.reuse, 0x1, P5 ;  /* 0x0000002520297211 */ /* 0x080fe200028f0eff */
[----:B------:R-:W-:Y:S01]  /*6b40*/  IMAD R163, R173, 0x18, RZ ;  /* 0x00000018ada37824 */ /* 0x000fe200078e02ff */
[----:B------:R-:W-:Y:S01]  /*6b50*/  LEA.HI.X.SX32 R23, R33, R37, 0x1, P4 ;  /* 0x0000002521177211 */ /* 0x000fe200020f0eff */
[----:B------:R-:W-:Y:S01]  /*6b60*/  STL.64 [R1+0x2a0], R44 ;  /* 0x0002a02c01007387 */ /* 0x000fe20000100a00 */
[-C--:B------:R-:W-:Y:S01]  /*6b70*/  LEA R244, P2, R35, R239.reuse, 0x1 ;  /* 0x000000ef23f47211 */ /* 0x080fe200078408ff */
[----:B------:R-:W-:Y:S01]  /*6b80*/  IMAD R164, R173, 0x19, RZ ;  /* 0x00000019ada47824 */ /* 0x000fe200078e02ff */
[----:B------:R-:W-:Y:S01]  /*6b90*/  LEA R20, P3, R34, R239, 0x1 ;  /* 0x000000ef22147211 */ /* 0x000fe200078608ff */
[----:B------:R-:W-:Y:S01]  /*6ba0*/  STL.64 [R1+0x260], R42 ;  /* 0x0002602a01007387 */ /* 0x000fe20000100a00 */
[----:B------:R-:W-:Y:S01]  /*6bb0*/  LEA R14, R39, R13, 0x3 ;  /* 0x0000000d270e7211 */ /* 0x000fe200078e18ff */
[----:B------:R-:W-:Y:S01]  /*6bc0*/  IMAD R165, R173, 0x1a, RZ ;  /* 0x0000001aada57824 */ /* 0x000fe200078e02ff */
[----:B------:R-:W-:Y:S01]  /*6bd0*/  LEA.HI.X.SX32 R237, R36, R37, 0x1, P1 ;  /* 0x0000002524ed7211 */ /* 0x000fe200008f0eff */
[----:B------:R-:W-:Y:S01]  /*6be0*/  STL.64 [R1+0x240], R40 ;  /* 0x0002402801007387 */ /* 0x000fe20000100a00 */
[----:B------:R-:W-:Y:S01]  /*6bf0*/  LEA R26, P0, R3, R239, 0x1 ;  /* 0x000000ef031a7211 */ /* 0x000fe200078008ff */
[----:B------:R-:W-:Y:S01]  /*6c00*/  IMAD R15, R39, 0x8, R14 ;  /* 0x00000008270f7824 */ /* 0x000fe200078e020e */
[----:B------:R-:W-:Y:S01]  /*6c10*/  LEA.HI.X.SX32 R245, R35, R37, 0x1, P2 ;  /* 0x0000002523f57211 */ /* 0x000fe200010f0eff */
[----:B------:R2:W-:Y:S01]  /*6c20*/  STL.64 [R1+0x220], R22 ;  /* 0x0002201601007387 */ /* 0x0005e20000100a00 */
[----:B------:R-:W-:Y:S01]  /*6c30*/  LEA R24, P1, R4, R239, 0x1 ;  /* 0x000000ef04187211 */ /* 0x000fe200078208ff */
[----:B0-----:R-:W-:Y:S01]  /*6c40*/  IMAD R16, R39, 0x10, R15 ;  /* 0x0000001027107824 */ /* 0x001fe200078e020f */
[-C--:B------:R-:W-:Y:S01]  /*6c50*/  LEA.HI.X.SX32 R21, R34, R37.reuse, 0x1, P3 ;  /* 0x0000002522157211 */ /* 0x080fe200018f0eff */
[----:B------:R-:W-:Y:S01]  /*6c60*/  IMAD R166, R173, 0x1b, RZ ;  /* 0x0000001bada67824 */ /* 0x000fe200078e02ff */
[-C--:B------:R-:W-:Y:S01]  /*6c70*/  LEA.HI.X.SX32 R27, R3, R37.reuse, 0x1, P0 ;  /* 0x00000025031b7211 */ /* 0x080fe200000f0eff */
[----:B------:R-:W-:Y:S01]  /*6c80*/  IMAD R17, R39, 0x8, R16 ;  /* 0x0000000827117824 */ /* 0x000fe200078e0210 */
[----:B------:R-:W-:Y:S01]  /*6c90*/  LEA.HI.X.SX32 R25, R4, R37, 0x1, P1 ;  /* 0x0000002504197211 */ /* 0x000fe200008f0eff */
[----:B------:R0:W-:Y:S01]  /*6ca0*/  STL.64 [R1+0x200], R20 ;  /* 0x0002001401007387 */ /* 0x0001e20000100a00 */
[----:B------:R-:W-:Y:S01]  /*6cb0*/  IMAD R167, R173, 0x1c, RZ ;  /* 0x0000001cada77824 */ /* 0x000fe200078e02ff */
[----:B------:R-:W-:Y:S01]  /*6cc0*/  UIADD3.64 UR6, UR10, 0x404, URZ ;  /* 0x000004040a067897 */ /* 0x000fe2000fffe03f */
[----:B-1----:R-:W-:Y:S01]  /*6cd0*/  LEA R18, R39, R17, 0x3 ;  /* 0x0000001127127211 */ /* 0x002fe200078e18ff */
[----:B------:R1:W-:Y:S01]  /*6ce0*/  STL.64 [R1+0x3a8], R26 ;  /* 0x0003a81a01007387 */ /* 0x0003e20000100a00 */
[C---:B--2---:R-:W-:Y:S01]  /*6cf0*/  LEA R22, P2, R6.reuse, R239, 0x1 ;  /* 0x000000ef06167211 */ /* 0x044fe200078408ff */
[----:B------:R-:W-:Y:S01]  /*6d00*/  IMAD R172, R173, 0x1d, RZ ;  /* 0x0000001dadac7824 */ /* 0x000fe200078e02ff */
[----:B------:R-:W-:Y:S01]  /*6d10*/  UIADD3.64 UR6, UR4, 0x3fe, URZ ;  /* 0x000003fe04067897 */ /* 0x000fe2000fffe03f */
[----:B------:R2:W-:Y:S01]  /*6d20*/  STL.64 [R1+0x398], R24 ;  /* 0x0003981801007387 */ /* 0x0005e20000100a00 */
[----:B------:R-:W-:Y:S01]  /*6d30*/  LEA.HI.X.SX32 R23, R6, R37, 0x1, P2 ;  /* 0x0000002506177211 */ /* 0x000fe200010f0eff */
[----:B------:R-:W-:Y:S01]  /*6d40*/  IMAD R19, R39, 0x10, R18 ;  /* 0x0000001027137824 */ /* 0x000fe200078e0212 */
[----:B------:R-:W-:Y:S01]  /*6d50*/  UIADD3.64 UR8, UR10, 0x2, URZ ;  /* 0x000000020a087897 */ /* 0x000fe2000fffe03f */
[----:B------:R-:W-:Y:S01]  /*6d60*/  IMAD R174, R173, 0x1e, RZ ;  /* 0x0000001eadae7824 */ /* 0x000fe200078e02ff */
[----:B------:R-:W-:Y:S01]  /*6d70*/  UIADD3.64 UR8, UR10, 0xfe, URZ ;  /* 0x000000fe0a087897 */ /* 0x000fe2000fffe03f */
[----:B------:R3:W-:Y:S01]  /*6d80*/  STL.64 [R1+0x390], R22 ;  /* 0x0003901601007387 */ /* 0x0007e20000100a00 */
[----:B0-----:R-:W-:Y:S01]  /*6d90*/  IMAD R20, R39, 0x8, R19 ;  /* 0x0000000827147824 */ /* 0x001fe200078e0213 */
[-C--:B-1----:R-:W-:Y:S01]  /*6da0*/  LEA R26, P0, R7, R239.reuse, 0x1 ;  /* 0x000000ef071a7211 */ /* 0x082fe200078008ff */
[----:B------:R-:W-:Y:S01]  /*6db0*/  IMAD R175, R173, 0x1f, RZ ;  /* 0x0000001fadaf7824 */ /* 0x000fe200078e02ff */
[----:B------:R-:W-:Y:S01]  /*6dc0*/  UIADD3.64 UR8, UR10, 0x102, URZ ;  /* 0x000001020a087897 */ /* 0x000fe2000fffe03f */
[----:B------:R-:W-:Y:S01]  /*6dd0*/  IMAD R21, R39, 0x8, R20 ;  /* 0x0000000827157824 */ /* 0x000fe200078e0214 */
[C---:B--2---:R-:W-:Y:S01]  /*6de0*/  LEA R24, P1, R2.reuse, R239, 0x1 ;  /* 0x000000ef02187211 */ /* 0x044fe200078208ff */
[----:B------:R-:W-:Y:S01]  /*6df0*/  UIADD3.64 UR8, UR10, 0x1fe, URZ ;  /* 0x000001fe0a087897 */ /* 0x000fe2000fffe03f */
[-C--:B------:R-:W-:Y:S01]  /*6e00*/  LEA.HI.X.SX32 R27, R7, R37.reuse, 0x1, P0 ;  /* 0x00000025071b7211 */ /* 0x080fe200000f0eff */
[----:B------:R-:W-:Y:S01]  /*6e10*/  UIADD3.64 UR8, UR10, 0x202, URZ ;  /* 0x000002020a087897 */ /* 0x000fe2000fffe03f */
[----:B------:R-:W-:-:S02]  /*6e20*/  LEA.HI.X.SX32 R25, R2, R37, 0x1, P1 ;  /* 0x0000002502197211 */ /* 0x000fc400008f0eff */
[----:B------:R-:W-:Y:S02]  /*6e30*/  CS2R R28, SRZ ;  /* 0x00000000001c7805 */ /* 0x000fe4000001ff00 */
[C---:B---3--:R-:W-:Y:S01]  /*6e40*/  LEA R22, P2, R8.reuse, R239, 0x1 ;  /* 0x000000ef08167211 */ /* 0x048fe200078408ff */
[----:B------:R0:W-:Y:S01]  /*6e50*/  STL.64 [R1+0x388], R26 ;  /* 0x0003881a01007387 */ /* 0x0001e20000100a00 */
[C---:B------:R-:W-:Y:S02]  /*6e60*/  LEA R3, R39.reuse, R21, 0x4 ;  /* 0x0000001527037211 */ /* 0x040fe400078e20ff */
[----:B------:R-:W-:Y:S02]  /*6e70*/  CS2R R30, SRZ ;  /* 0x00000000001e7805 */ /* 0x000fe4000001ff00 */
[----:B------:R-:W-:Y:S01]  /*6e80*/  LEA.HI.X.SX32 R23, R8, R37, 0x1, P2 ;  /* 0x0000002508177211 */ /* 0x000fe200010f0eff */
[----:B------:R1:W-:Y:S01]  /*6e90*/  STL.64 [R1+0x378], R24 ;  /* 0x0003781801007387 */ /* 0x0003e20000100a00 */
[----:B------:R-:W-:Y:S01]  /*6ea0*/  CS2R R32, SRZ ;  /* 0x0000000000207805 */ /* 0x000fe2000001ff00 */
[C---:B------:R-:W-:Y:S01]  /*6eb0*/  IMAD R4, R39.reuse, 0x8, R3 ;  /* 0x0000000827047824 */ /* 0x040fe200078e0203 */
[----:B------:R-:W-:Y:S01]  /*6ec0*/  CS2R R34, SRZ ;  /* 0x0000000000227805 */ /* 0x000fe2000001ff00 */
[----:B------:R2:W-:Y:S01]  /*6ed0*/  STL.64 [R1+0x370], R22 ;  /* 0x0003701601007387 */ /* 0x0005e20000100a00 */
[----:B------:R-:W-:Y:S01]  /*6ee0*/  CS2R R40, SRZ ;  /* 0x0000000000287805 */ /* 0x000fe2000001ff00 */
[----:B------:R-:W-:Y:S01]  /*6ef0*/  IMAD R2, R39, 0x8, R4 ;  /* 0x0000000827027824 */ /* 0x000fe200078e0204 */
[----:B------:R-:W-:-:S02]  /*6f00*/  CS2R R42, SRZ ;  /* 0x00000000002a7805 */ /* 0x000fc4000001ff00 */
[-C--:B0-----:R-:W-:Y:S02]  /*6f10*/  LEA R26, P0, R9, R239.reuse, 0x1 ;  /* 0x000000ef091a7211 */ /* 0x081fe400078008ff */
[----:B------:R-:W-:Y:S01]  /*6f20*/  CS2R R44, SRZ ;  /* 0x00000000002c7805 */ /* 0x000fe2000001ff00 */
[----:B------:R-:W-:Y:S01]  /*6f30*/  IMAD R6, R39, 0x10, R2 ;  /* 0x0000001027067824 */ /* 0x000fe200078e0202 */
[----:B------:R-:W-:Y:S02]  /*6f40*/  CS2R R46, SRZ ;  /* 0x00000000002e7805 */ /* 0x000fe4000001ff00 */
[----:B-1----:R-:W-:Y:S02]  /*6f50*/  LEA R24, P1, R10, R239, 0x1 ;  /* 0x000000ef0a187211 */ /* 0x002fe400078208ff */
[----:B------:R-:W-:Y:S02]  /*6f60*/  CS2R R48, SRZ ;  /* 0x0000000000307805 */ /* 0x000fe4000001ff00 */
[----:B------:R-:W-:-:S02]  /*6f70*/  LEA.HI.X.SX32 R27, R9, R37, 0x1, P0 ;  /* 0x00000025091b7211 */ /* 0x000fc400000f0eff */
[----:B------:R-:W-:Y:S02]  /*6f80*/  CS2R R50, SRZ ;  /* 0x0000000000327805 */ /* 0x000fe4000001ff00 */
[C---:B--2---:R-:W-:Y:S02]  /*6f90*/  LEA R22, P2, R11.reuse, R239, 0x1 ;  /* 0x000000ef0b167211 */ /* 0x044fe400078408ff */
[----:B------:R-:W-:Y:S02]  /*6fa0*/  CS2R R52, SRZ ;  /* 0x0000000000347805 */ /* 0x000fe4000001ff00 */
[-C--:B------:R-:W-:Y:S01]  /*6fb0*/  LEA.HI.X.SX32 R25, R10, R37.reuse, 0x1, P1 ;  /* 0x000000250a197211 */ /* 0x080fe200008f0eff */
[----:B------:R0:W-:Y:S01]  /*6fc0*/  STL.64 [R1+0x368], R26 ;  /* 0x0003681a01007387 */ /* 0x0001e20000100a00 */
[----:B------:R-:W-:Y:S02]  /*6fd0*/  LEA.HI.X.SX32 R23, R11, R37, 0x1, P2 ;  /* 0x000000250b177211 */ /* 0x000fe400010f0eff */
[----:B------:R-:W-:-:S02]  /*6fe0*/  CS2R R74, SRZ ;  /* 0x00000000004a7805 */ /* 0x000fc4000001ff00 */
[C---:B------:R-:W-:Y:S01]  /*6ff0*/  LEA R7, R39.reuse, R6, 0x3 ;  /* 0x0000000627077211 */ /* 0x040fe200078e18ff */
[----:B------:R1:W-:Y:S01]  /*7000*/  STL.64 [R1+0x358], R24 ;  /* 0x0003581801007387 */ /* 0x0003e20000100a00 */
[----:B------:R-:W-:Y:S02]  /*7010*/  CS2R R76, SRZ ;  /* 0x00000000004c7805 */ /* 0x000fe4000001ff00 */
[----:B------:R-:W-:Y:S02]  /*7020*/  CS2R R78, SRZ ;  /* 0x00000000004e7805 */ /* 0x000fe4000001ff00 */
[----:B------:R-:W-:Y:S01]  /*7030*/  CS2R R80, SRZ ;  /* 0x0000000000507805 */ /* 0x000fe2000001ff00 */
[----:B------:R2:W-:Y:S01]  /*7040*/  STL.64 [R1+0x350], R22 ;  /* 0x0003501601007387 */ /* 0x0005e20000100a00 */
[----:B------:R-:W-:Y:S01]  /*7050*/  IMAD R8, R39, 0x8, R7 ;  /* 0x0000000827087824 */ /* 0x000fe200078e0207 */
[----:B------:R-:W-:Y:S02]  /*7060*/  CS2R R82, SRZ ;  /* 0x0000000000527805 */ /* 0x000fe4000001ff00 */
[----:B------:R-:W-:-:S02]  /*7070*/  CS2R R84, SRZ ;  /* 0x0000000000547805 */ /* 0x000fc4000001ff00 */
[CC--:B0-----:R-:W-:Y:S01]  /*7080*/  LEA R26, P0, R12.reuse, R239.reuse, 0x1 ;  /* 0x000000ef0c1a7211 */ /* 0x0c1fe200078008ff */
[----:B------:R-:W-:Y:S01]  /*7090*/  IMAD R9, R39, 0x10, R8 ;  /* 0x0000001027097824 */ /* 0x000fe200078e0208 */
[----:B------:R-:W-:Y:S02]  /*70a0*/  CS2R R86, SRZ ;  /* 0x0000000000567805 */ /* 0x000fe4000001ff00 */
[----:B------:R-:W-:Y:S02]  /*70b0*/  CS2R R88, SRZ ;  /* 0x0000000000587805 */ /* 0x000fe4000001ff00 */
[----:B-1----:R-:W-:Y:S01]  /*70c0*/  LEA R24, P1, R13, R239, 0x1 ;  /* 0x000000ef0d187211 */ /* 0x002fe200078208ff */
[----:B------:R-:W-:Y:S01]  /*70d0*/  IMAD R10, R39, 0x8, R9 ;  /* 0x00000008270a7824 */ /* 0x000fe200078e0209 */
[----:B------:R-:W-:Y:S02]  /*70e0*/  LEA.HI.X.SX32 R27, R12, R37, 0x1, P0 ;  /* 0x000000250c1b7211 */ /* 0x000fe400000f0eff */
[----:B------:R-:W-:-:S02]  /*70f0*/  CS2R R90, SRZ ;  /* 0x00000000005a7805 */ /* 0x000fc4000001ff00 */
[C---:B--2---:R-:W-:Y:S02]  /*7100*/  LEA R22, P2, R14.reuse, R239, 0x1 ;  /* 0x000000ef0e167211 */ /* 0x044fe400078408ff */
[----:B------:R-:W-:Y:S02]  /*7110*/  CS2R R92, SRZ ;  /* 0x00000000005c7805 */ /* 0x000fe4000001ff00 */
[-C--:B------:R-:W-:Y:S01]  /*7120*/  LEA.HI.X.SX32 R25, R13, R37.reuse, 0x1, P1 ;  /* 0x000000250d197211 */ /* 0x080fe200008f0eff */
[----:B------:R0:W-:Y:S01]  /*7130*/  STL.64 [R1+0x348], R26 ;  /* 0x0003481a01007387 */ /* 0x0001e20000100a00 */
[----:B------:R-:W-:Y:S02]  /*7140*/  LEA.HI.X.SX32 R23, R14, R37, 0x1, P2 ;  /* 0x000000250e177211 */ /* 0x000fe400010f0eff */
[----:B------:R-:W-:Y:S02]  /*7150*/  CS2R R94, SRZ ;  /* 0x00000000005e7805 */ /* 0x000fe4000001ff00 */
[----:B------:R-:W-:Y:S01]  /*7160*/  LEA R12, P2, R17, R239, 0x1 ;  /* 0x000000ef110c7211 */ /* 0x000fe200078408ff */
[----:B------:R1:W-:Y:S01]  /*7170*/  STL.64 [R1+0x338], R24 ;  /* 0x0003381801007387 */ /* 0x0003e20000100a00 */
[----:B------:R-:W-:-:S02]  /*7180*/  LEA R11, R39, R10, 0x3 ;  /* 0x0000000a270b7211 */ /* 0x000fc400078e18ff */
[----:B------:R-:W-:Y:S02]  /*7190*/  CS2R R96, SRZ ;  /* 0x0000000000607805 */ /* 0x000fe4000001ff00 */
[----:B------:R-:W-:Y:S01]  /*71a0*/  LEA.HI.X.SX32 R13, R17, R37, 0x1, P2 ;  /* 0x00000025110d7211 */ /* 0x000fe200010f0eff */
[----:B------:R2:W-:Y:S01]  /*71b0*/  STL.64 [R1+0x330], R22 ;  /* 0x0003301601007387 */ /* 0x0005e20000100a00 */
[----:B------:R-:W-:Y:S02]  /*71c0*/  LEA R14, P2, R20, R239, 0x1 ;  /* 0x000000ef140e7211 */ /* 0x000fe400078408ff */
[----:B------:R-:W-:Y:S02]  /*71d0*/  CS2R R98, SRZ ;  /* 0x0000000000627805 */ /* 0x000fe4000001ff00 */
[----:B------:R-:W-:Y:S02]  /*71e0*/  CS2R R100, SRZ ;  /* 0x0000000000647805 */ /* 0x000fe4000001ff00 */
[----:B0-----:R-:W-:-:S02]  /*71f0*/  CS2R R26, SRZ ;  /* 0x00000000001a7805 */ /* 0x001fc4000001ff00 */
[----:B------:R-:W-:Y:S02]  /*7200*/  CS2R R102, SRZ ;  /* 0x0000000000667805 */ /* 0x000fe4000001ff00 */
[----:B------:R-:W-:Y:S02]  /*7210*/  CS2R R104, SRZ ;  /* 0x0000000000687805 */ /* 0x000fe4000001ff00 */
[----:B------:R-:W-:Y:S02]  /*7220*/  CS2R R106, SRZ ;  /* 0x00000000006a7805 */ /* 0x000fe4000001ff00 */
[----:B-1----:R-:W-:Y:S02]  /*7230*/  LEA R24, P0, R15, R239, 0x1 ;  /* 0x000000ef0f187211 */ /* 0x002fe400078008ff */
[----:B------:R-:W-:Y:S02]  /*7240*/  CS2R R108, SRZ ;  /* 0x00000000006c7805 */ /* 0x000fe4000001ff00 */
[----:B------:R-:W-:-:S02]  /*7250*/  CS2R R110, SRZ ;  /* 0x00000000006e7805 */ /* 0x000fc4000001ff00 */
[----:B------:R-:W-:Y:S02]  /*7260*/  CS2R R112, SRZ ;  /* 0x0000000000707805 */ /* 0x000fe4000001ff00 */
[C---:B--2---:R-:W-:Y:S02]  /*7270*/  LEA R22, P1, R16.reuse, R239, 0x1 ;  /* 0x000000ef10167211 */ /* 0x044fe400078208ff */
[----:B------:R-:W-:Y:S02]  /*7280*/  CS2R R114, SRZ ;  /* 0x0000000000727805 */ /* 0x000fe4000001ff00 */
[-C--:B------:R-:W-:Y:S02]  /*7290*/  LEA.HI.X.SX32 R25, R15, R37.reuse, 0x1, P0 ;  /* 0x000000250f197211 */ /* 0x080fe400000f0eff */
[----:B------:R-:W-:Y:S02]  /*72a0*/  CS2R R116, SRZ ;  /* 0x0000000000747805 */ /* 0x000fe4000001ff00 */
[----:B------:R-:W-:-:S02]  /*72b0*/  LEA.HI.X.SX32 R23, R16, R37, 0x1, P1 ;  /* 0x0000002510177211 */ /* 0x000fc400008f0eff */
[----:B------:R-:W-:Y:S02]  /*72c0*/  CS2R R118, SRZ ;  /* 0x0000000000767805 */ /* 0x000fe4000001ff00 */
[----:B------:R-:W-:Y:S01]  /*72d0*/  LEA.HI.X.SX32 R15, R20, R37, 0x1, P2 ;  /* 0x00000025140f7211 */ /* 0x000fe200010f0eff */
[----:B------:R0:W-:Y:S01]  /*72e0*/  STL.64 [R1+0x328], R24 ;  /* 0x0003281801007387 */ /* 0x0001e20000100a00 */
[C---:B------:R-:W-:Y:S02]  /*72f0*/  LEA R16, P2, R4.reuse, R239, 0x1 ;  /* 0x000000ef04107211 */ /* 0x040fe400078408ff */
[----:B------:R-:W-:Y:S02]  /*7300*/  CS2R R120, SRZ ;  /* 0x0000000000787805 */ /* 0x000fe4000001ff00 */
[----:B------:R-:W-:Y:S01]  /*7310*/  CS2R R122, SRZ ;  /* 0x00000000007a7805 */ /* 0x000fe2000001ff00 */
[----:B------:R1:W-:Y:S01]  /*7320*/  STL.64 [R1+0x318], R22 ;  /* 0x0003181601007387 */ /* 0x0003e20000100a00 */
[----:B------:R-:W-:-:S02]  /*7330*/  LEA.HI.X.SX32 R17, R4, R37, 0x1, P2 ;  /* 0x0000002504117211 */ /* 0x000fc400010f0eff */
[----:B------:R-:W-:Y:S02]  /*7340*/  CS2R R124, SRZ ;  /* 0x00000000007c7805 */ /* 0x000fe4000001ff00 */
[----:B------:R-:W-:Y:S01]  /*7350*/  CS2R R126, SRZ ;  /* 0x00000000007e7805 */ /* 0x000fe2000001ff00 */
[----:B------:R2:W-:Y:S01]  /*7360*/  STL.64 [R1+0x310], R12 ;  /* 0x0003100c01007387 */ /* 0x0005e20000100a00 */
[----:B------:R-:W-:Y:S02]  /*7370*/  CS2R R128, SRZ ;  /* 0x0000000000807805 */ /* 0x000fe4000001ff00 */
[----:B------:R-:W-:Y:S02]  /*7380*/  CS2R R130, SRZ ;  /* 0x0000000000827805 */ /* 0x000fe4000001ff00 */
[----:B------:R-:W-:Y:S02]  /*7390*/  CS2R R132, SRZ ;  /* 0x0000000000847805 */ /* 0x000fe4000001ff00 */
[----:B0-----:R-:W-:-:S02]  /*73a0*/  LEA R24, P0, R18, R239, 0x1 ;  /* 0x000000ef12187211 */ /* 0x001fc400078008ff */
[----:B------:R-:W-:Y:S02]  /*73b0*/  CS2R R134, SRZ ;  /* 0x0000000000867805 */ /* 0x000fe4000001ff00 */
[----:B------:R-:W-:Y:S02]  /*73c0*/  CS2R R136, SRZ ;  /* 0x0000000000887805 */ /* 0x000fe4000001ff00 */
[----:B------:R-:W-:Y:S02]  /*73d0*/  CS2R R138, SRZ ;  /* 0x00000000008a7805 */ /* 0x000fe4000001ff00 */
[----:B-1----:R-:W-:Y:S02]  /*73e0*/  LEA R22, P1, R19, R239, 0x1 ;  /* 0x000000ef13167211 */ /* 0x002fe400078208ff */
[----:B------:R-:W-:Y:S02]  /*73f0*/  CS2R R140, SRZ ;  /* 0x00000000008c7805 */ /* 0x000fe4000001ff00 */
[----:B------:R-:W-:-:S02]  /*7400*/  LEA.HI.X.SX32 R25, R18, R37, 0x1, P0 ;  /* 0x0000002512197211 */ /* 0x000fc400000f0eff */
[----:B------:R-:W-:Y:S02]  /*7410*/  CS2R R142, SRZ ;  /* 0x00000000008e7805 */ /* 0x000fe4000001ff00 */
[----:B------:R-:W-:Y:S01]  /*7420*/  LEA.HI.X.SX32 R23, R19, R37, 0x1, P1 ;  /* 0x0000002513177211 */ /* 0x000fe200008f0eff */
[----:B--2---:R-:W-:Y:S01]  /*7430*/  IMAD R12, R39, 0x10, R11 ;  /* 0x00000010270c7824 */ /* 0x004fe200078e020b */
[----:B------:R-:W-:Y:S01]  /*7440*/  LEA R18, P1, R3, R239, 0x1 ;  /* 0x000000ef03127211 */ /* 0x000fe200078208ff */
[----:B------:R0:W-:Y:S01]  /*7450*/  STL.64 [R1+0x308], R24 ;  /* 0x0003081801007387 */ /* 0x0001e20000100a00 */
[----:B------:R-:W-:Y:S01]  /*7460*/  CS2R R144, SRZ ;  /* 0x0000000000907805 */ /* 0x000fe2000001ff00 */
[----:B------:R-:W-:Y:S01]  /*7470*/  IMAD R13, R39, 0x8, R12 ;  /* 0x00000008270d7824 */ /* 0x000fe200078e020c */
[----:B------:R-:W-:Y:S01]  /*7480*/  LEA.HI.X.SX32 R19, R3, R37, 0x1, P1 ;  /* 0x0000002503137211 */ /* 0x000fe200008f0eff */
[----:B------:R1:W-:Y:S01]  /*7490*/  STL.64 [R1+0x2f8], R22 ;  /* 0x0002f81601007387 */ /* 0x0003e20000100a00 */
[----:B------:R-:W-:-:S02]  /*74a0*/  CS2R R146, SRZ ;  /* 0x0000000000927805 */ /* 0x000fc4000001ff00 */
[----:B------:R-:W-:Y:S02]  /*74b0*/  CS2R R148, SRZ ;  /* 0x0000000000947805 */ /* 0x000fe4000001ff00 */
[----:B------:R-:W-:Y:S01]  /*74c0*/  CS2R R150, SRZ ;  /* 0x0000000000967805 */ /* 0x000fe2000001ff00 */
[----:B------:R2:W-:Y:S01]  /*74d0*/  STL.64 [R1+0x2f0], R14 ;  /* 0x0002f00e01007387 */ /* 0x0005e20000100a00 */
[----:B------:R-:W-:Y:S01]  /*74e0*/  IMAD.IADD R5, R232, 0x1, R5 ;  /* 0x00000001e8057824 */ /* 0x000fe200078e0205 */
[----:B------:R-:W-:Y:S01]  /*74f0*/  UIADD3.64 UR8, UR10, 0x2fe, URZ ;  /* 0x000002fe0a087897 */ /* 0x000fe2000fffe03f */
[----:B0-----:R-:W-:Y:S01]  /*7500*/  CS2R R24, SRZ ;  /* 0x0000000000187805 */ /* 0x001fe2000001ff00 */
[----:B------:R-:W-:Y:S02]  /*7510*/  UIADD3.64 UR8, UR10, 0x302, URZ ;  /* 0x000003020a087897 */ /* 0x000fe4000fffe03f */
[----:B------:R-:W-:Y:S01]  /*7520*/  UIADD3.64 UR8, UR10, 0x3fe, URZ ;  /* 0x000003fe0a087897 */ /* 0x000fe2000fffe03f */
[----:B-1----:R-:W-:Y:S01]  /*7530*/  LEA R22, P0, R21, R239, 0x1 ;  /* 0x000000ef15167211 */ /* 0x002fe200078008ff */
[----:B------:R-:W-:-:S02]  /*7540*/  UIADD3.64 UR8, UR10, 0x402, URZ ;  /* 0x000004020a087897 */ /* 0x000fc4000fffe03f */
[----:B------:R-:W-:Y:S01]  /*7550*/  UIADD3.64 UR14, UR10, 0x4fe, URZ ;  /* 0x000004fe0a0e7897 */ /* 0x000fe2000fffe03f */
[----:B------:R-:W-:Y:S01]  /*7560*/  LEA.HI.X.SX32 R23, R21, R37, 0x1, P0 ;  /* 0x0000002515177211 */ /* 0x000fe200000f0eff */
[C---:B--2---:R-:W-:Y:S01]  /*7570*/  IMAD R14, R39.reuse, 0x8, R13 ;  /* 0x00000008270e7824 */ /* 0x044fe200078e020d */
[C---:B------:R-:W-:Y:S01]  /*7580*/  LEA R20, P0, R2.reuse, R239, 0x1 ;  /* 0x000000ef02147211 */ /* 0x040fe200078008ff */
[----:B------:R-:W-:Y:S02]  /*7590*/  UIADD3.64 UR18, UR10, 0x500, URZ ;  /* 0x000005000a127897 */ /* 0x000fe4000fffe03f */
[----:B------:R0:W-:Y:S01]  /*75a0*/  STL.64 [R1+0x2e8], R22 ;  /* 0x0002e81601007387 */ /* 0x0001e20000100a00 */
[----:B------:R-:W-:Y:S01]  /*75b0*/  LEA.HI.X.SX32 R21, R2, R37, 0x1, P0 ;  /* 0x0000002502157211 */ /* 0x000fe200000f0eff */
[----:B------:R-:W-:Y:S01]  /*75c0*/  UIADD3.64 UR22, UR10, 0x502, URZ ;  /* 0x000005020a167897 */ /* 0x000fe2000fffe03f */
[----:B------:R-:W-:Y:S01]  /*75d0*/  LEA R3, R39, R14, 0x4 ;  /* 0x0000000e27037211 */ /* 0x000fe200078e20ff */
[----:B------:R1:W-:Y:S01]  /*75e0*/  STL.64 [R1+0x2d8], R18 ;  /* 0x0002d81201007387 */ /* 0x0003e20000100a00 */
[----:B------:R-:W-:-:S02]  /*75f0*/  UIADD3.64 UR26, UR10, 0x504, URZ ;  /* 0x000005040a1a7897 */ /* 0x000fc4000fffe03f */
[----:B------:R-:W-:Y:S01]  /*7600*/  UIADD3.64 UR30, UR10, 0x5fe, URZ ;  /* 0x000005fe0a1e7897 */ /* 0x000fe2000fffe03f */
[----:B------:R2:W-:Y:S01]  /*7610*/  STL.64 [R1+0x2d0], R16 ;  /* 0x0002d01001007387 */ /* 0x0005e20000100a00 */
[C---:B------:R-:W-:Y:S01]  /*7620*/  IMAD R4, R39.reuse, 0x8, R3 ;  /* 0x0000000827047824 */ /* 0x040fe200078e0203 */
[----:B------:R-:W-:Y:S02]  /*7630*/  UIADD3.64 UR34, UR10, 0x600, URZ ;  /* 0x000006000a227897 */ /* 0x000fe4000fffe03f */
[----:B------:R3:W-:Y:S01]  /*7640*/  STL.64 [R1+0x2c8], R20 ;  /* 0x0002c81401007387 */ /* 0x0007e20000100a00 */
[----:B------:R-:W-:Y:S01]  /*7650*/  IMAD R2, R39, 0x8, R4 ;  /* 0x0000000827027824 */ /* 0x000fe200078e0204 */
[----:B------:R-:W-:Y:S01]  /*7660*/  UIADD3.64 UR38, UR10, 0x602, URZ ;  /* 0x000006020a267897 */ /* 0x000fe2000fffe03f */
[C---:B0-----:R-:W-:Y:S01]  /*7670*/  IMAD R22, R173.reuse, 0xb, RZ ;  /* 0x0000000bad167824 */ /* 0x041fe200078e02ff */
[CC--:B-1----:R-:W-:Y:S01]  /*7680*/  LEA R18, P1, R6.reuse, R239.reuse, 0x1 ;  /* 0x000000ef06127211 */ /* 0x0c2fe200078208ff */
[----:B------:R-:W-:Y:S01]  /*7690*/  IMAD R23, R173, 0xc, RZ ;  /* 0x0000000cad177824 */ /* 0x000fe200078e02ff */
[----:B------:R-:W-:Y:S01]  /*76a0*/  UIADD3.64 UR42, UR10, 0x604, URZ ;  /* 0x000006040a2a7897 */ /* 0x000fe2000fffe03f */
[----:B--2---:R-:W-:Y:S01]  /*76b0*/  LEA R16, P2, R7, R239, 0x1 ;  /* 0x000000ef07107211 */ /* 0x004fe200078408ff */
[----:B------:R-:W-:Y:S01]  /*76c0*/  UIADD3.64 UR46, UR10, 0x6fe, URZ ;  /* 0x000006fe0a2e7897 */ /* 0x000fe2000fffe03f */
[-C--:B------:R-:W-:Y:S01]  /*76d0*/  LEA.HI.X.SX32 R19, R6, R37.reuse, 0x1, P1 ;  /* 0x0000002506137211 */ /* 0x080fe200008f0eff */
[----:B------:R-:W-:Y:S01]  /*76e0*/  IMAD R6, R39, 0x10, R2 ;  /* 0x0000001027067824 */ /* 0x000fe200078e0202 */
[----:B------:R-:W-:Y:S01]  /*76f0*/  LEA.HI.X.SX32 R17, R7, R37, 0x1, P2 ;  /* 0x0000002507117211 */ /* 0x000fe200010f0eff */
[----:B------:R-:W-:Y:S01]  /*7700*/  UIADD3.64 UR50, UR10, 0x700, URZ ;  /* 0x000007000a327897 */ /* 0x000fe2000fffe03f */
[C---:B---3--:R-:W-:Y:S01]  /*7710*/  LEA R20, P0, R8.reuse, R239, 0x1 ;  /* 0x000000ef08147211 */ /* 0x048fe200078008ff */
[----:B------:R0:W-:Y:S01]  /*7720*/  STL.64 [R1+0x2b8], R18 ;  /* 0x0002b81201007387 */ /* 0x0001e20000100a00 */
[C---:B------:R-:W-:Y:S01]  /*7730*/  LEA R7, R39.reuse, R6, 0x3 ;  /* 0x0000000627077211 */ /* 0x040fe200078e18ff */
[----:B------:R-:W-:Y:S01]  /*7740*/  UIADD3.64 UR54, UR10, 0x702, URZ ;  /* 0x000007020a367897 */ /* 0x000fe2000fffe03f */
[----:B------:R-:W-:Y:S01]  /*7750*/  LEA.HI.X.SX32 R21, R8, R37, 0x1, P0 ;  /* 0x0000002508157211 */ /* 0x000fe200000f0eff */
[----:B------:R1:W-:Y:S01]  /*7760*/  STL.64 [R1+0x2b0], R16 ;  /* 0x0002b01001007387 */ /* 0x0003e20000100a00 */
[----:B------:R-:W-:Y:S01]  /*7770*/  UIADD3.64 UR58, UR10, 0x704, URZ ;  /* 0x000007040a3a7897 */ /* 0x000fe2000fffe03f */
[----:B------:R-:W-:-:S02]  /*7780*/  IMAD R8, R39, 0x8, R7 ;  /* 0x0000000827087824 */ /* 0x000fc400078e0207 */
[----:B------:R2:W-:Y:S01]  /*7790*/  STL.64 [R1+0x2a8], R20 ;  /* 0x0002a81401007387 */ /* 0x0005e20000100a00 */
[CC--:B0-----:R-:W-:Y:S02]  /*77a0*/  LEA R18, P1, R9.reuse, R239.reuse, 0x1 ;  /* 0x000000ef09127211 */ /* 0x0c1fe400078208ff */
[C---:B-1----:R-:W-:Y:S02]  /*77b0*/  LEA R16, P2, R10.reuse, R239, 0x1 ;  /* 0x000000ef0a107211 */ /* 0x042fe400078408ff */
[-C--:B------:R-:W-:Y:S01]  /*77c0*/  LEA.HI.X.SX32 R19, R9, R37.reuse, 0x1, P1 ;  /* 0x0000002509137211 */ /* 0x080fe200008f0eff */
[----:B------:R-:W-:Y:S01]  /*77d0*/  IMAD R9, R39, 0x10, R8 ;  /* 0x0000001027097824 */ /* 0x000fe200078e0208 */
[----:B------:R-:W-:Y:S02]  /*77e0*/  LEA.HI.X.SX32 R17, R10, R37, 0x1, P2 ;  /* 0x000000250a117211 */ /* 0x000fe400010f0eff */
[----:B--2---:R-:W-:Y:S01]  /*77f0*/  LEA R20, P0, R11, R239, 0x1 ;  /* 0x000000ef0b147211 */ /* 0x004fe200078008ff */
[----:B------:R0:W-:Y:S01]  /*7800*/  STL.64 [R1+0x298], R18 ;  /* 0x0002981201007387 */ /* 0x0001e20000100a00 */
[----:B------:R-:W-:-:S02]  /*7810*/  IMAD R10, R39, 0x8, R9 ;  /* 0x00000008270a7824 */ /* 0x000fc400078e0209 */
[----:B------:R-:W-:Y:S01]  /*7820*/  LEA.HI.X.SX32 R21, R11, R37, 0x1, P0 ;  /* 0x000000250b157211 */ /* 0x000fe200000f0eff */
[----:B------:R1:W-:Y:S01]  /*7830*/  STL.64 [R1+0x290], R16 ;  /* 0x0002901001007387 */ /* 0x0003e20000100a00 */
[----:B------:R-:W-:-:S03]  /*7840*/  LOP3.LUT R11, R0, 0x40, RZ, 0x3c, !PT ;  /* 0x00000040000b7812 */ /* 0x000fc600078e3cff */
[----:B------:R2:W-:Y:S02]  /*7850*/  STL.64 [R1+0x288], R20 ;  /* 0x0002881401007387 */ /* 0x0005e40000100a00 */
[----:B------:R-:W-:Y:S01]  /*7860*/  IMAD.IADD R11, R232, 0x1, R11 ;  /* 0x00000001e80b7824 */ /* 0x000fe200078e020b */
[CC--:B0-----:R-:W-:Y:S02]  /*7870*/  LEA R18, P1, R12.reuse, R239.reuse, 0x1 ;  /* 0x000000ef0c127211 */ /* 0x0c1fe400078208ff */
[C---:B-1----:R-:W-:Y:S02]  /*7880*/  LEA R16, P2, R13.reuse, R239, 0x1 ;  /* 0x000000ef0d107211 */ /* 0x042fe400078408ff */
[-C--:B------:R-:W-:Y:S02]  /*7890*/  LEA.HI.X.SX32 R19, R12, R37.reuse, 0x1, P1 ;  /* 0x000000250c137211 */ /* 0x080fe400008f0eff */
[----:B------:R-:W-:Y:S02]  /*78a0*/  LEA.HI.X.SX32 R17, R13, R37, 0x1, P2 ;  /* 0x000000250d117211 */ /* 0x000fe400010f0eff */
[C---:B--2---:R-:W-:Y:S01]  /*78b0*/  LEA R20, P0, R14.reuse, R239, 0x1 ;  /* 0x000000ef0e147211 */ /* 0x044fe200078008ff */
[----:B------:R0:W-:Y:S03]  /*78c0*/  STL.64 [R1+0x278], R18 ;  /* 0x0002781201007387 */ /* 0x0001e60000100a00 */
[----:B------:R-:W-:Y:S01]  /*78d0*/  LEA.HI.X.SX32 R21, R14, R37, 0x1, P0 ;  /* 0x000000250e157211 */ /* 0x000fe200000f0eff */
[----:B------:R1:W-:Y:S04]  /*78e0*/  STL.64 [R1+0x270], R16 ;  /* 0x0002701001007387 */ /* 0x0003e80000100a00 */
[----:B------:R2:W-:Y:S01]  /*78f0*/  STL.64 [R1+0x268], R20 ;  /* 0x0002681401007387 */ /* 0x0005e20000100a00 */
[----:B0-----:R-:W-:-:S02]  /*7900*/  LEA R18, P1, R3, R239, 0x1 ;  /* 0x000000ef03127211 */ /* 0x001fc400078208ff */
[C---:B-1----:R-:W-:Y:S02]  /*7910*/  LEA R16, P2, R4.reuse, R239, 0x1 ;  /* 0x000000ef04107211 */ /* 0x042fe400078408ff */
[-C--:B------:R-:W-:Y:S02]  /*7920*/  LEA.HI.X.SX32 R19, R3, R37.reuse, 0x1, P1 ;  /* 0x0000002503137211 */ /* 0x080fe400008f0eff */
[----:B------:R-:W-:Y:S01]  /*7930*/  LEA.HI.X.SX32 R17, R4, R37, 0x1, P2 ;  /* 0x0000002504117211 */ /* 0x000fe200010f0eff */
[C---:B--2---:R-:W-:Y:S01]  /*7940*/  IMAD R20, R173.reuse, 0x9, RZ ;  /* 0x00000009ad147824 */ /* 0x044fe200078e02ff */
[CC--:B------:R-:W-:Y:S01]  /*7950*/  LEA R14, P1, R6.reuse, R239.reuse, 0x1 ;  /* 0x000000ef060e7211 */ /* 0x0c0fe200078208ff */
[----:B------:R-:W-:Y:S01]  /*7960*/  IMAD R21, R173, 0xa, RZ ;  /* 0x0000000aad157824 */ /* 0x000fe200078e02ff */
[----:B------:R-:W-:Y:S01]  /*7970*/  LEA R12, P2, R7, R239, 0x1 ;  /* 0x000000ef070c7211 */ /* 0x000fe200078408ff */
[----:B------:R0:W-:Y:S01]  /*7980*/  STL.64 [R1+0x250], R16 ;  /* 0x0002501001007387 */ /* 0x0001e20000100a00 */
[----:B------:R-:W-:-:S02]  /*7990*/  LEA.HI.X.SX32 R15, R6, R37, 0x1, P1 ;  /* 0x00000025060f7211 */ /* 0x000fc400008f0eff */
[----:B------:R-:W-:Y:S01]  /*79a0*/  LEA.HI.X.SX32 R13, R7, R37, 0x1, P2 ;  /* 0x00000025070d7211 */ /* 0x000fe200010f0eff */
[----:B------:R1:W-:Y:S01]  /*79b0*/  STL.64 [R1+0x258], R18 ;  /* 0x0002581201007387 */ /* 0x0003e20000100a00 */
[----:B------:R-:W-:-:S05]  /*79c0*/  LEA R3, R39, R10, 0x3 ;  /* 0x0000000a27037211 */ /* 0x000fca00078e18ff */
[----:B------:R-:W-:Y:S01]  /*79d0*/  IMAD R4, R39, 0x10, R3 ;  /* 0x0000001027047824 */ /* 0x000fe200078e0203 */
[----:B0-----:R-:W-:-:S04]  /*79e0*/  LEA R16, P0, R2, R239, 0x1 ;  /* 0x000000ef02107211 */ /* 0x001fc800078008ff */
[----:B------:R-:W-:Y:S01]  /*79f0*/  LEA.HI.X.SX32 R17, R2, R37, 0x1, P0 ;  /* 0x0000002502117211 */ /* 0x000fe200000f0eff */
[----:B------:R-:W-:Y:S01]  /*7a00*/  IMAD R2, R39, 0x8, R4 ;  /* 0x0000000827027824 */ /* 0x000fe200078e0204 */
[C---:B-1----:R-:W-:Y:S01]  /*7a10*/  SHF.L.U32 R19, R173.reuse, 0x3, RZ ;  /* 0x00000003ad137819 */ /* 0x042fe200000006ff */
[----:B------:R-:W-:Y:S02]  /*7a20*/  IMAD R18, R173, 0x7, RZ ;  /* 0x00000007ad127824 */ /* 0x000fe400078e02ff */
[----:B------:R0:W-:Y:S01]  /*7a30*/  STL.64 [R1+0x248], R16 ;  /* 0x0002481001007387 */ /* 0x0001e20000100a00 */
[----:B------:R-:W-:-:S03]  /*7a40*/  IMAD R6, R39, 0x8, R2 ;  /* 0x0000000827067824 */ /* 0x000fc600078e0202 */
[----:B------:R1:W-:Y:S02]  /*7a50*/  STL.64 [R1+0x238], R14 ;  /* 0x0002380e01007387 */ /* 0x0003e40000100a00 */
[----:B------:R-:W-:Y:S02]  /*7a60*/  LEA R7, R39, R6, 0x4 ;  /* 0x0000000627077211 */ /* 0x000fe400078e20ff */
[----:B------:R2:W-:Y:S01]  /*7a70*/  STL.64 [R1+0x230], R12 ;  /* 0x0002300c01007387 */ /* 0x0005e20000100a00 */
[----:B0-----:R-:W-:-:S04]  /*7a80*/  LEA R16, P0, R8, R239, 0x1 ;  /* 0x000000ef08107211 */ /* 0x001fc800078008ff */
[----:B------:R-:W-:Y:S01]  /*7a90*/  LEA.HI.X.SX32 R17, R8, R37, 0x1, P0 ;  /* 0x0000002508117211 */ /* 0x000fe200000f0eff */
[----:B------:R-:W-:Y:S01]  /*7aa0*/  IMAD R8, R39, 0x8, R7 ;  /* 0x0000000827087824 */ /* 0x000fe200078e0207 */
[CC--:B-1----:R-:W-:Y:S02]  /*7ab0*/  LEA R14, P1, R9.reuse, R239.reuse, 0x1 ;  /* 0x000000ef090e7211 */ /* 0x0c2fe400078208ff */
[C---:B--2---:R-:W-:Y:S01]  /*7ac0*/  LEA R12, P2, R10.reuse, R239, 0x1 ;  /* 0x000000ef0a0c7211 */ /* 0x044fe200078408ff */
[----:B------:R0:W-:Y:S01]  /*7ad0*/  STL.64 [R1+0x228], R16 ;  /* 0x0002281001007387 */ /* 0x0001e20000100a00 */
[-C--:B------:R-:W-:Y:S02]  /*7ae0*/  LEA.HI.X.SX32 R15, R9, R37.reuse, 0x1, P1 ;  /* 0x00000025090f7211 */ /* 0x080fe400008f0eff */
[----:B------:R-:W-:Y:S02]  /*7af0*/  LEA.HI.X.SX32 R13, R10, R37, 0x1, P2 ;  /* 0x000000250a0d7211 */ /* 0x000fe400010f0eff */
[----:B------:R-:W-:-:S02]  /*7b00*/  LEA R248, P2, R2, R239, 0x1 ;  /* 0x000000ef02f87211 */ /* 0x000fc400078408ff */
[----:B------:R-:W-:Y:S01]  /*7b10*/  LEA R250, P1, R4, R239, 0x1 ;  /* 0x000000ef04fa7211 */ /* 0x000fe200078208ff */
[----:B------:R1:W-:Y:S01]  /*7b20*/  STL.64 [R1+0x210], R12 ;  /* 0x0002100c01007387 */ /* 0x0003e20000100a00 */
[-C--:B------:R-:W-:Y:S01]  /*7b30*/  LEA.HI.X.SX32 R249, R2, R37.reuse, 0x1, P2 ;  /* 0x0000002502f97211 */ /* 0x080fe200010f0eff */
[----:B------:R-:W-:Y:S01]  /*7b40*/  IMAD R2, R39, 0x8, R8 ;  /* 0x0000000827027824 */ /* 0x000fe200078e0208 */
[----:B------:R-:W-:Y:S01]  /*7b50*/  LEA.HI.X.SX32 R251, R4, R37, 0x1, P1 ;  /* 0x0000002504fb7211 */ /* 0x000fe200008f0eff */
[----:B------:R2:W-:Y:S01]  /*7b60*/  STL.64 [R1+0x218], R14 ;  /* 0x0002180e01007387 */ /* 0x0005e20000100a00 */
[-C--:B------:R-:W-:Y:S01]  /*7b70*/  LEA R242, P1, R7, R239.reuse, 0x1 ;  /* 0x000000ef07f27211 */ /* 0x080fe200078208ff */
[C---:B0-----:R-:W-:Y:S01]  /*7b80*/  IMAD R16, R173.reuse, 0x5, RZ ;  /* 0x00000005ad107824 */ /* 0x041fe200078e02ff */
[-C--:B------:R-:W-:Y:S01]  /*7b90*/  LEA R238, P3, R2, R239.reuse, 0x1 ;  /* 0x000000ef02ee7211 */ /* 0x080fe200078608ff */
[----:B------:R-:W-:Y:S01]  /*7ba0*/  IMAD R17, R173, 0x6, RZ ;  /* 0x00000006ad117824 */ /* 0x000fe200078e02ff */
[----:B------:R-:W-:Y:S01]  /*7bb0*/  LEA R240, P2, R8, R239, 0x1 ;  /* 0x000000ef08f07211 */ /* 0x000fe200078408ff */
[----:B------:R-:W-:Y:S01]  /*7bc0*/  IMAD.MOV.U32 R4, RZ, RZ, RZ ;  /* 0x000000ffff047224 */ /* 0x000fe200078e00ff */
[----:B------:R-:W-:Y:S01]  /*7bd0*/  LEA.HI.X.SX32 R243, R7, R37, 0x1, P1 ;  /* 0x0000002507f37211 */ /* 0x000fe200008f0eff */
[----:B------:R-:W-:Y:S01]  /*7be0*/  IMAD.SHL.U32 R7, R173, 0x4, RZ ;  /* 0x00000004ad077824 */ /* 0x000fe200078e00ff */
[----:B-1----:R-:W-:-:S02]  /*7bf0*/  LEA R12, P0, R3, R239, 0x1 ;  /* 0x000000ef030c7211 */ /* 0x002fc400078008ff */
[----:B------:R-:W-:Y:S02]  /*7c00*/  CS2R R38, SRZ ;  /* 0x0000000000267805 */ /* 0x000fe4000001ff00 */
[-C--:B------:R-:W-:Y:S01]  /*7c10*/  LEA.HI.X.SX32 R241, R8, R37.reuse, 0x1, P2 ;  /* 0x0000002508f17211 */ /* 0x080fe200010f0eff */
[----:B--2---:R-:W-:Y:S01]  /*7c20*/  IMAD.IADD R15, R232, 0x1, R0 ;  /* 0x00000001e80f7824 */ /* 0x004fe200078e0200 */
[----:B------:R-:W-:Y:S01]  /*7c30*/  LEA.HI.X.SX32 R13, R3, R37, 0x1, P0 ;  /* 0x00000025030d7211 */ /* 0x000fe200000f0eff */
[----:B------:R-:W-:Y:S01]  /*7c40*/  IMAD.MOV.U32 R3, RZ, RZ, RZ ;  /* 0x000000ffff037224 */ /* 0x000fe200078e00ff */
[----:B------:R-:W-:Y:S02]  /*7c50*/  LEA R246, P0, R6, R239, 0x1 ;  /* 0x000000ef06f67211 */ /* 0x000fe400078008ff */
[-C--:B------:R-:W-:Y:S01]  /*7c60*/  LEA.HI.X.SX32 R239, R2, R37.reuse, 0x1, P3 ;  /* 0x0000002502ef7211 */ /* 0x080fe200018f0eff */
[----:B------:R0:W-:Y:S01]  /*7c70*/  STL.64 [R1+0x208], R12 ;  /* 0x0002080c01007387 */ /* 0x0001e20000100a00 */
[C---:B------:R-:W-:Y:S01]  /*7c80*/  IMAD.SHL.U32 R2, R173.reuse, 0x2, RZ ;  /* 0x00000002ad027824 */ /* 0x040fe200078e00ff */
[----:B------:R-:W-:Y:S01]  /*7c90*/  LEA.HI.X.SX32 R247, R6, R37, 0x1, P0 ;  /* 0x0000002506f77211 */ /* 0x000fe200000f0eff */
[----:B------:R-:W-:Y:S01]  /*7ca0*/  IMAD R6, R173, 0x3, RZ ;  /* 0x00000003ad067824 */ /* 0x000fe200078e02ff */
[----:B------:R-:W-:Y:S01]  /*7cb0*/  STL [R1], RZ ;  /* 0x000000ff01007387 */ /* 0x000fe20000100800 */
[----:B------:R-:W-:Y:S01]  /*7cc0*/  IMAD.WIDE R180, R2, 0x2, R170 ;  /* 0x0000000202b47825 */ /* 0x000fe200078e02aa */
[----:B------:R-:W-:-:S02]  /*7cd0*/  LOP3.LUT R9, R0, 0x60, RZ, 0x3c, !PT ;  /* 0x0000006000097812 */ /* 0x000fc400078e3cff */
[----:B------:R-:W-:Y:S01]  /*7ce0*/  CS2R R36, SRZ ;  /* 0x0000000000247805 */ /* 0x000fe2000001ff00 */
[----:B------:R-:W-:Y:S01]  /*7cf0*/  STL [R1+0x4], RZ ;  /* 0x000004ff01007387 */ /* 0x000fe20000100800 */
[----:B------:R-:W-:Y:S01]  /*7d00*/  IMAD.WIDE R176, R2, 0x2, R168 ;  /* 0x0000000202b07825 */ /* 0x000fe200078e02a8 */
[----:B------:R-:W-:Y:S02]  /*7d10*/  LOP3.LUT R8, R0, 0x70, RZ, 0x3c, !PT ;  /* 0x0000007000087812 */ /* 0x000fe400078e3cff */
[----:B------:R-:W-:Y:S01]  /*7d20*/  STL [R1+0x8], RZ ;  /* 0x000008ff01007387 */ /* 0x000fe20000100800 */
[----:B------:R-:W-:Y:S01]  /*7d30*/  IMAD.WIDE R178, R6, 0x2, R170 ;  /* 0x0000000206b27825 */ /* 0x000fe200078e02aa */
[C---:B0-----:R-:W-:Y:S02]  /*7d40*/  LOP3.LUT R13, R0.reuse, 0x20, RZ, 0x3c, !PT ;  /* 0x00000020000d7812 */ /* 0x041fe400078e3cff */
[----:B------:R-:W-:Y:S01]  /*7d50*/  STL [R1+0xc], RZ ;  /* 0x00000cff01007387 */ /* 0x000fe20000100800 */
[----:B------:R-:W-:Y:S01]  /*7d60*/  LOP3.LUT R12, R0, 0x30, RZ, 0x3c, !PT ;  /* 0x00000030000c7812 */ /* 0x000fe200078e3cff */
[----:B------:R-:W-:Y:S01]  /*7d70*/  IMAD.IADD R9, R232, 0x1, R9 ;  /* 0x00000001e8097824 */ /* 0x000fe200078e0209 */
[C---:B------:R-:W-:Y:S01]  /*7d80*/  LOP3.LUT R14, R0.reuse, 0x10, RZ, 0x3c, !PT ;  /* 0x00000010000e7812 */ /* 0x040fe200078e3cff */
[----:B------:R-:W-:Y:S01]  /*7d90*/  STL [R1+0x10], RZ ;  /* 0x000010ff01007387 */ /* 0x000fe20000100800 */
[----:B------:R-:W-:Y:S01]  /*7da0*/  LOP3.LUT R10, R0, 0x50, RZ, 0x3c, !PT ;  /* 0x00000050000a7812 */ /* 0x000fe200078e3cff */
[C---:B------:R-:W-:Y:S01]  /*7db0*/  IMAD.IADD R13, R232.reuse, 0x1, R13 ;  /* 0x00000001e80d7824 */ /* 0x040fe200078e020d */
[C---:B------:R-:W-:Y:S01]  /*7dc0*/  IADD3 R14, R232.reuse, R14, RZ ;  /* 0x0000000ee80e7210 */ /* 0x040fe20007ffe0ff */
[----:B------:R-:W-:Y:S01]  /*7dd0*/  STL [R1+0x14], RZ ;  /* 0x000014ff01007387 */ /* 0x000fe20000100800 */
[C---:B------:R-:W-:Y:S01]  /*7de0*/  IMAD.IADD R12, R232.reuse, 0x1, R12 ;  /* 0x00000001e80c7824 */ /* 0x040fe200078e020c */
[C---:B------:R-:W-:Y:S01]  /*7df0*/  IADD3 R10, R232.reuse, R10, RZ ;  /* 0x0000000ae80a7210 */ /* 0x040fe20007ffe0ff */
[----:B------:R-:W-:Y:S01]  /*7e00*/  IMAD.IADD R8, R232, 0x1, R8 ;  /* 0x00000001e8087824 */ /* 0x000fe200078e0208 */
        /* <DEDUP_REMOVED lines=122> */
[----:B------:R0:W-:Y:S04]  /*85b0*/  STL.64 [R1+0x598], R180 ;  /* 0x000598b401007387 */ /* 0x0001e80000100a00 */
[----:B------:R1:W-:Y:S04]  /*85c0*/  STL.64 [R1+0x590], R176 ;  /* 0x000590b001007387 */ /* 0x0003e80000100a00 */
[----:B------:R2:W-:Y:S01]  /*85d0*/  STL.64 [R1+0x588], R178 ;  /* 0x000588b201007387 */ /* 0x0005e20000100a00 */
[----:B0-----:R-:W-:-:S04]  /*85e0*/  IMAD.WIDE R180, R6, 0x2, R168 ;  /* 0x0000000206b47825 */ /* 0x001fc800078e02a8 */
[C---:B-1----:R-:W-:Y:S01]  /*85f0*/  IMAD.WIDE R176, R7.reuse, 0x2, R170 ;  /* 0x0000000207b07825 */ /* 0x042fe200078e02aa */
[----:B------:R-:W-:Y:S03]  /*8600*/  STL.64 [R1+0x580], R180 ;  /* 0x000580b401007387 */ /* 0x000fe60000100a00 */
[----:B--2---:R-:W-:Y:S01]  /*8610*/  IMAD.WIDE R178, R7, 0x2, R168 ;  /* 0x0000000207b27825 */ /* 0x004fe200078e02a8 */
[----:B------:R0:W-:Y:S03]  /*8620*/  STL.64 [R1+0x578], R176 ;  /* 0x000578b001007387 */ /* 0x0001e60000100a00 */
[C---:B------:R-:W-:Y:S01]  /*8630*/  IMAD.WIDE R6, R16.reuse, 0x2, R170 ;  /* 0x0000000210067825 */ /* 0x040fe200078e02aa */
[----:B------:R1:W-:Y:S04]  /*8640*/  STL.64 [R1+0x570], R178 ;  /* 0x000570b201007387 */ /* 0x0003e80000100a00 */
[----:B------:R2:W-:Y:S01]  /*8650*/  STL.64 [R1+0x568], R6 ;  /* 0x0005680601007387 */ /* 0x0005e20000100a00 */
[----:B0-----:R-:W-:-:S04]  /*8660*/  IMAD.WIDE R176, R16, 0x2, R168 ;  /* 0x0000000210b07825 */ /* 0x001fc800078e02a8 */
[C---:B-1----:R-:W-:Y:S01]  /*8670*/  IMAD.WIDE R178, R17.reuse, 0x2, R170 ;  /* 0x0000000211b27825 */ /* 0x042fe200078e02aa */
[----:B------:R0:W-:Y:S03]  /*8680*/  STL.64 [R1+0x560], R176 ;  /* 0x000560b001007387 */ /* 0x0001e60000100a00 */
[--C-:B--2---:R-:W-:Y:S01]  /*8690*/  IMAD.WIDE R6, R17, 0x2, R168.reuse ;  /* 0x0000000211067825 */ /* 0x104fe200078e02a8 */
[----:B------:R-:W-:Y:S03]  /*86a0*/  STL.64 [R1+0x558], R178 ;  /* 0x000558b201007387 */ /* 0x000fe60000100a00 */
[C---:B------:R-:W-:Y:S01]  /*86b0*/  IMAD.WIDE R16, R18.reuse, 0x2, R168 ;  /* 0x0000000212107825 */ /* 0x040fe200078e02a8 */
[----:B------:R1:W-:Y:S03]  /*86c0*/  STL.64 [R1+0x550], R6 ;  /* 0x0005500601007387 */ /* 0x0003e60000100a00 */
[----:B0-----:R-:W-:-:S05]  /*86d0*/  IMAD.WIDE R176, R18, 0x2, R170 ;  /* 0x0000000212b07825 */ /* 0x001fca00078e02aa */
[----:B------:R-:W-:Y:S01]  /*86e0*/  STL.64 [R1+0x548], R176 ;  /* 0x000548b001007387 */ /* 0x000fe20000100a00 */
[----:B-1----:R-:W-:-:S03]  /*86f0*/  IMAD.WIDE R6, R19, 0x2, R170 ;  /* 0x0000000213067825 */ /* 0x002fc600078e02aa */
[----:B------:R0:W-:Y:S01]  /*8700*/  STL.64 [R1+0x540], R16 ;  /* 0x0005401001007387 */ /* 0x0001e20000100a00 */
[----:B------:R-:W-:-:S03]  /*8710*/  IMAD.WIDE R18, R19, 0x2, R168 ;  /* 0x0000000213127825 */ /* 0x000fc600078e02a8 */
[----:B------:R1:W-:Y:S04]  /*8720*/  STL.64 [R1+0x538], R6 ;  /* 0x0005380601007387 */ /* 0x0003e80000100a00 */
[----:B------:R2:W-:Y:S01]  /*8730*/  STL.64 [R1+0x530], R18 ;  /* 0x0005301201007387 */ /* 0x0005e20000100a00 */
[----:B0-----:R-:W-:-:S04]  /*8740*/  IMAD.WIDE R16, R20, 0x2, R170 ;  /* 0x0000000214107825 */ /* 0x001fc800078e02aa */
[----:B-1----:R-:W-:Y:S01]  /*8750*/  IMAD.WIDE R6, R20, 0x2, R168 ;  /* 0x0000000214067825 */ /* 0x002fe200078e02a8 */
[----:B------:R0:W-:Y:S03]  /*8760*/  STL.64 [R1+0x528], R16 ;  /* 0x0005281001007387 */ /* 0x0001e60000100a00 */
[----:B--2---:R-:W-:Y:S01]  /*8770*/  IMAD.U32 R18, RZ, RZ, UR4 ;  /* 0x00000004ff127e24 */ /* 0x004fe2000f8e00ff */
[----:B------:R1:W-:Y:S01]  /*8780*/  STL.64 [R1+0x520], R6 ;  /* 0x0005200601007387 */ /* 0x0003e20000100a00 */
[----:B------:R-:W-:Y:S01]  /*8790*/  MOV R19, UR5 ;  /* 0x0000000500137c02 */ /* 0x000fe20008000f00 */
[----:B------:R-:W-:Y:S01]  /*87a0*/  UIADD3.64 UR4, UR4, 0x400, URZ ;  /* 0x0000040004047897 */ /* 0x000fe2000fffe03f */
[----:B0-----:R-:W-:-:S04]  /*87b0*/  IMAD.WIDE R16, R21, 0x2, R170 ;  /* 0x0000000215107825 */ /* 0x001fc800078e02aa */
[----:B-1----:R-:W-:Y:S01]  /*87c0*/  IMAD.WIDE R6, R21, 0x2, R168 ;  /* 0x0000000215067825 */ /* 0x002fe200078e02a8 */
[----:B------:R0:W-:Y:S04]  /*87d0*/  STL.64 [R1+0x518], R16 ;  /* 0x0005181001007387 */ /* 0x0001e80000100a00 */
[----:B------:R1:W-:Y:S01]  /*87e0*/  STL.64 [R1+0x510], R6 ;  /* 0x0005100601007387 */ /* 0x0003e20000100a00 */
        /* <DEDUP_REMOVED lines=47> */
[----:B------:R1:W-:Y:S04]  /*8ae0*/  STL.64 [R1+0x450], R6 ;  /* 0x0004500601007387 */ /* 0x0003e80000100a00 */
[----:B------:R2:W-:Y:S01]  /*8af0*/  STL.64 [R1+0x5a0], R18 ;  /* 0x0005a01201007387 */ /* 0x0005e20000100a00 */
[----:B0-----:R-:W-:-:S04]  /*8b00*/  IMAD.WIDE R16, R162, 0x2, R170 ;  /* 0x00000002a2107825 */ /* 0x001fc800078e02aa */
[----:B-1----:R-:W-:Y:S01]  /*8b10*/  IMAD.WIDE R6, R162, 0x2, R168 ;  /* 0x00000002a2067825 */ /* 0x002fe200078e02a8 */
[----:B------:R0:W-:Y:S03]  /*8b20*/  STL.64 [R1+0x448], R16 ;  /* 0x0004481001007387 */ /* 0x0001e60000100a00 */
[C---:B--2---:R-:W-:Y:S01]  /*8b30*/  IMAD.WIDE R18, R163.reuse, 0x2, R170 ;  /* 0x00000002a3127825 */ /* 0x044fe200078e02aa */
[----:B------:R1:W-:Y:S04]  /*8b40*/  STL.64 [R1+0x440], R6 ;  /* 0x0004400601007387 */ /* 0x0003e80000100a00 */
[----:B------:R2:W-:Y:S01]  /*8b50*/  STL.64 [R1+0x438], R18 ;  /* 0x0004381201007387 */ /* 0x0005e20000100a00 */
[----:B0-----:R-:W-:-:S04]  /*8b60*/  IMAD.WIDE R16, R163, 0x2, R168 ;  /* 0x00000002a3107825 */ /* 0x001fc800078e02a8 */
[C---:B-1----:R-:W-:Y:S01]  /*8b70*/  IMAD.WIDE R6, R164.reuse, 0x2, R170 ;  /* 0x00000002a4067825 */ /* 0x042fe200078e02aa */
[----:B------:R0:W-:Y:S03]  /*8b80*/  STL.64 [R1+0x430], R16 ;  /* 0x0004301001007387 */ /* 0x0001e60000100a00 */
[----:B--2---:R-:W-:Y:S01]  /*8b90*/  IMAD.WIDE R18, R164, 0x2, R168 ;  /* 0x00000002a4127825 */ /* 0x004fe200078e02a8 */
        /* <DEDUP_REMOVED lines=25> */
[----:B------:R-:W-:Y:S01]  /*8d30*/  STL.64 [R1+0x3c0], R18 ;  /* 0x0003c01201007387 */ /* 0x000fe20000100a00 */
[----:B0-----:R-:W-:-:S04]  /*8d40*/  IMAD.WIDE R16, R173, 0x2, R170 ;  /* 0x00000002ad107825 */ /* 0x001fc800078e02aa */
[----:B-1----:R-:W-:Y:S01]  /*8d50*/  IMAD.WIDE R6, R173, 0x2, R168 ;  /* 0x00000002ad067825 */ /* 0x002fe200078e02a8 */
[----:B------:R0:W-:Y:S04]  /*8d60*/  STL.64 [R1+0x5c8], R16 ;  /* 0x0005c81001007387 */ /* 0x0001e80000100a00 */
[----:B------:R1:W-:Y:S01]  /*8d70*/  STL.64 [R1+0x5c0], R6 ;  /* 0x0005c00601007387 */ /* 0x0003e20000100a00 */
[----:B0-----:R-:W-:Y:S02]  /*8d80*/  IMAD.U32 R16, RZ, RZ, UR4 ;  /* 0x00000004ff107e24 */ /* 0x001fe4000f8e00ff */
[----:B------:R-:W-:Y:S02]  /*8d90*/  IMAD.U32 R17, RZ, RZ, UR5 ;  /* 0x00000005ff117e24 */ /* 0x000fe4000f8e00ff */
[----:B-1----:R-:W-:Y:S01]  /*8da0*/  IMAD.U32 R6, RZ, RZ, UR6 ;  /* 0x00000006ff067e24 */ /* 0x002fe2000f8e00ff */
[----:B------:R-:W-:-:S05]  /*8db0*/  MOV R7, UR7 ;  /* 0x0000000700077c02 */ /* 0x000fca0008000f00 */
[----:B------:R0:W-:Y:S04]  /*8dc0*/  STL.64 [R1+0x5b0], R6 ;  /* 0x0005b00601007387 */ /* 0x0001e80000100a00 */
[----:B------:R0:W-:Y:S02]  /*8dd0*/  STL.64 [R1+0x5a8], R16 ;  /* 0x0005a81001007387 */ /* 0x0001e40000100a00 */
.L_x_1:
[----:B------:R-:W2:Y:S04]  /*8de0*/  LDL.64 R22, [R1+0x5c8] ;  /* 0x0005c80001167983 */ /* 0x000ea80000100a00 */
[----:B------:R-:W3:Y:S04]  /*8df0*/  LDL.64 R20, [R1+0x5c0] ;  /* 0x0005c00001147983 */ /* 0x000ee80000100a00 */
[----:B------:R-:W4:Y:S04]  /*8e00*/  LDL.64 R18, [R1+0x598] ;  /* 0x0005980001127983 */ /* 0x000f280000100a00 */
[----:B------:R-:W3:Y:S04]  /*8e10*/  LDL.64 R164, [R1+0x590] ;  /* 0x0005900001a47983 */ /* 0x000ee80000100a00 */
[----:B------:R-:W4:Y:S04]  /*8e20*/  LDL.64 R162, [R1+0x588] ;  /* 0x0005880001a27983 */ /* 0x000f280000100a00 */
[----:B------:R-:W4:Y:S04]  /*8e30*/  LDL.64 R160, [R1+0x580] ;  /* 0x0005800001a07983 */ /* 0x000f280000100a00 */
[----:B------:R-:W4:Y:S04]  /*8e40*/  LDL.64 R158, [R1+0x578] ;  /* 0x00057800019e7983 */ /* 0x000f280000100a00 */
[----:B------:R-:W4:Y:S04]  /*8e50*/  LDL.64 R156, [R1+0x570] ;  /* 0x00057000019c7983 */ /* 0x000f280000100a00 */
[----:B------:R-:W4:Y:S04]  /*8e60*/  LDL.64 R154, [R1+0x568] ;  /* 0x00056800019a7983 */ /* 0x000f280000100a00 */
[----:B------:R-:W4:Y:S01]  /*8e70*/  LDL.64 R152, [R1+0x560] ;  /* 0x0005600001987983 */ /* 0x000f220000100a00 */
[----:B0----5:R-:W-:Y:S01]  /*8e80*/  IMAD.WIDE R16, R4, 0x2, R170 ;  /* 0x0000000204107825 */ /* 0x021fe200078e02aa */
[----:B------:R-:W-:-:S02]  /*8e90*/  MOV R213, UR55 ;  /* 0x0000003700d57c02 */ /* 0x000fc40008000f00 */
[----:B------:R-:W-:Y:S01]  /*8ea0*/  MOV R212, UR54 ;  /* 0x0000003600d47c02 */ /* 0x000fe20008000f00 */
[----:B------:R-:W-:Y:S01]  /*8eb0*/  STL.64 [R1+0xa80], R150 ;  /* 0x000a809601007387 */ /* 0x000fe20000100a00 */
[----:B------:R-:W-:Y:S01]  /*8ec0*/  IMAD.WIDE R6, R4, 0x2, R168 ;  /* 0x0000000204067825 */ /* 0x000fe200078e02a8 */
[----:B------:R-:W-:Y:S01]  /*8ed0*/  MOV R215, UR51 ;  /* 0x0000003300d77c02 */ /* 0x000fe20008000f00 */
[----:B------:R-:W0:Y:S01]  /*8ee0*/  S2R R216, SR_TID.X ;  /* 0x0000000000d87919 */ /* 0x000e220000002100 */
[----:B------:R-:W-:Y:S01]  /*8ef0*/  R2UR UR6, R252 ;  /* 0x00000000fc0672ca */ /* 0x000fe200000e0000 */
[----:B------:R-:W-:Y:S01]  /*8f00*/  UMOV UR5, 0x40000040 ;  /* 0x4000004000057882 */ /* 0x000fe20000000000 */
[----:B------:R-:W-:Y:S01]  /*8f10*/  UMOV UR7, 0x40000040 ;  /* 0x4000004000077882 */ /* 0x000fe20000000000 */
[----:B------:R-:W-:Y:S01]  /*8f20*/  STL.64 [R1+0xa78], R148 ;  /* 0x000a789401007387 */ /* 0x000fe20000100a00 */
[----:B------:R-:W-:Y:S01]  /*8f30*/  MOV R214, UR50 ;  /* 0x0000003200d67c02 */ /* 0x000fe20008000f00 */
[----:B------:R-:W1:Y:S01]  /*8f40*/  LDC R235, c[0x0][0x238] ;  /* 0x00008e00ffeb7b82 */ /* 0x000e620000000800 */
[----:B------:R-:W-:Y:S01]  /*8f50*/  MOV R211, UR59 ;  /* 0x0000003b00d37c02 */ /* 0x000fe20008000f00 */
[----:B------:R-:W-:Y:S01]  /*8f60*/  STL.64 [R1+0xa70], R146 ;  /* 0x000a709201007387 */ /* 0x000fe20000100a00 */
[----:B------:R-:W-:-:S03]  /*8f70*/  MOV R210, UR58 ;  /* 0x0000003a00d27c02 */ /* 0x000fc60008000f00 */
[----:B------:R-:W-:Y:S04]  /*8f80*/  STL.64 [R1+0xa68], R144 ;  /* 0x000a689001007387 */ /* 0x000fe80000100a00 */
        /* <DEDUP_REMOVED lines=59> */
[----:B------:R0:W-:Y:S01]  /*9340*/  STL.64 [R1+0x888], R24 ;  /* 0x0008881801007387 */ /* 0x0001e20000100a00 */
[----:B--2---:R-:W-:-:S03]  /*9350*/  IMAD.WIDE R22, R4, 0x2, R22 ;  /* 0x0000000204167825 */ /* 0x004fc600078e0216 */
[----:B------:R-:W-:Y:S04]  /*9360*/  STL [R1+0x7e4], R229 ;  /* 0x0007e4e501007387 */ /* 0x000fe80000100800 */
[----:B------:R-:W-:Y:S04]  /*9370*/  STL [R1+0x7e0], R234 ;  /* 0x0007e0ea01007387 */ /* 0x000fe80000100800 */
[----:B------:R-:W-:Y:S04]  /*9380*/  STL [R1+0x7dc], R233 ;  /* 0x0007dce901007387 */ /* 0x000fe80000100800 */
[----:B------:R-:W-:Y:S04]  /*9390*/  STL [R1+0x7d8], R173 ;  /* 0x0007d8ad01007387 */ /* 0x000fe80000100800 */
[----:B------:R-:W-:Y:S04]  /*93a0*/  STL [R1+0x7ec], R170 ;  /* 0x0007ecaa01007387 */ /* 0x000fe80000100800 */
[----:B------:R-:W-:Y:S04]  /*93b0*/  STL [R1+0x7e8], R171 ;  /* 0x0007e8ab01007387 */ /* 0x000fe80000100800 */
[----:B------:R-:W-:Y:S04]  /*93c0*/  STL [R1+0x7f4], R168 ;  /* 0x0007f4a801007387 */ /* 0x000fe80000100800 */
[----:B------:R-:W-:Y:S04]  /*93d0*/  STL [R1+0x7f0], R169 ;  /* 0x0007f0a901007387 */ /* 0x000fe80000100800 */
[----:B0-----:R-:W2:Y:S04]  /*93e0*/  LDL.64 R24, [R1+0x540] ;  /* 0x0005400001187983 */ /* 0x001ea80000100a00 */
[----:B------:R-:W2:Y:S04]  /*93f0*/  LDL.64 R38, [R1+0x550] ;  /* 0x0005500001267983 */ /* 0x000ea80000100a00 */
[----:B------:R-:W2:Y:S04]  /*9400*/  LDL.64 R36, [R1+0x548] ;  /* 0x0005480001247983 */ /* 0x000ea80000100a00 */
[----:B------:R-:W2:Y:S04]  /*9410*/  LDL.64 R34, [R1+0x520] ;  /* 0x0005200001227983 */ /* 0x000ea80000100a00 */
[----:B------:R-:W2:Y:S04]  /*9420*/  LDL.64 R46, [R1+0x558] ;  /* 0x00055800012e7983 */ /* 0x000ea80000100a00 */
[----:B------:R-:W2:Y:S04]  /*9430*/  LDL.64 R44, [R1+0x538] ;  /* 0x00053800012c7983 */ /* 0x000ea80000100a00 */
[----:B------:R-:W2:Y:S04]  /*9440*/  LDL.64 R32, [R1+0x518] ;  /* 0x0005180001207983 */ /* 0x000ea80000100a00 */
[----:B------:R-:W2:Y:S04]  /*9450*/  LDL.64 R42, [R1+0x530] ;  /* 0x00053000012a7983 */ /* 0x000ea80000100a00 */
[----:B------:R-:W2:Y:S04]  /*9460*/  LDL.64 R30, [R1+0x510] ;  /* 0x00051000011e7983 */ /* 0x000ea80000100a00 */
[----:B------:R3:W2:Y:S04]  /*9470*/  LDG.E.U16 R209, desc[UR60][R16.64] ;  /* 0x0000003c10d17981 */ /* 0x0006a8000c1e1500 */
[----:B------:R-:W2:Y:S04]  /*9480*/  LDL.64 R40, [R1+0x528] ;  /* 0x0005280001287983 */ /* 0x000ea80000100a00 */
[----:B------:R-:W2:Y:S01]  /*9490*/  LDL.64 R28, [R1+0x508] ;  /* 0x00050800011c7983 */ /* 0x000ea20000100a00 */
[----:B---3--:R-:W-:-:S03]  /*94a0*/  IMAD.WIDE R16, R4, 0x2, R164 ;  /* 0x0000000204107825 */ /* 0x008fc600078e02a4 */
[----:B------:R-:W3:Y:S04]  /*94b0*/  LDL.64 R26, [R1+0x500] ;  /* 0x00050000011a7983 */ /* 0x000ee80000100a00 */
[----:B------:R0:W3:Y:S01]  /*94c0*/  LDG.E.U16 R204, desc[UR60][R16.64] ;  /* 0x0000003c10cc7981 */ /* 0x0000e2000c1e1500 */
[----:B------:R-:W-:-:S03]  /*94d0*/  IMAD.WIDE R20, R4, 0x2, R20 ;  /* 0x0000000204147825 */ /* 0x000fc600078e0214 */
[----:B------:R-:W3:Y:S01]  /*94e0*/  LDG.E.U16 R208, desc[UR60][R6.64] ;  /* 0x0000003c06d07981 */ /* 0x000ee2000c1e1500 */
[----:B----4-:R-:W-:-:S03]  /*94f0*/  IMAD.WIDE R18, R4, 0x2, R18 ;  /* 0x0000000204127825 */ /* 0x010fc600078e0212 */
[----:B------:R-:W4:Y:S01]  /*9500*/  LDG.E.U16 R206, desc[UR60][R20.64] ;  /* 0x0000003c14ce7981 */ /* 0x000f22000c1e1500 */
[----:B0-----:R-:W-:-:S03]  /*9510*/  IMAD.WIDE R16, R4, 0x2, R154 ;  /* 0x0000000204107825 */ /* 0x001fc600078e029a */
[----:B------:R-:W4:Y:S04]  /*9520*/  LDG.E.U16 R205, desc[UR60][R18.64] ;  /* 0x0000003c12cd7981 */ /* 0x000f28000c1e1500 */
[----:B------:R2:W4:Y:S04]  /*9530*/  LDG.E.U16 R199, desc[UR60][R16.64] ;  /* 0x0000003c10c77981 */ /* 0x000528000c1e1500 */
[----:B------:R0:W4:Y:S04]  /*9540*/  LDG.E.U16 R207, desc[UR60][R22.64] ;  /* 0x0000003c16cf7981 */ /* 0x000128000c1e1500 */
[----:B------:R-:W4:Y:S04]  /*9550*/  LDL.64 R52, [R1+0x4e0] ;  /* 0x0004e00001347983 */ /* 0x000f280000100a00 */
[----:B------:R-:W4:Y:S04]  /*9560*/  LDL.64 R50, [R1+0x4d8] ;  /* 0x0004d80001327983 */ /* 0x000f280000100a00 */
[----:B------:R-:W4:Y:S01]  /*9570*/  LDL.64 R48, [R1+0x4d0] ;  /* 0x0004d00001307983 */ /* 0x000f220000100a00 */
[----:B--2---:R-:W-:-:S03]  /*9580*/  IMAD.WIDE R16, R4, 0x2, R24 ;  /* 0x0000000204107825 */ /* 0x004fc600078e0218 */
[----:B------:R-:W2:Y:S01]  /*9590*/  LDL.64 R24, [R1+0x4e8] ;  /* 0x0004e80001187983 */ /* 0x000ea20000100a00 */
[----:B------:R-:W-:-:S03]  /*95a0*/  IMAD.WIDE R20, R4, 0x2, R158 ;  /* 0x0000000204147825 */ /* 0x000fc600078e029e */
[----:B------:R-:W4:Y:S01]  /*95b0*/  LDG.E.U16 R194, desc[UR60][R16.64] ;  /* 0x0000003c10c27981 */ /* 0x000f22000c1e1500 */
[----:B------:R-:W-:-:S03]  /*95c0*/  IMAD.WIDE R18, R4, 0x2, R156 ;  /* 0x0000000204127825 */ /* 0x000fc600078e029c */
[----:B------:R1:W4:Y:S01]  /*95d0*/  LDG.E.U16 R201, desc[UR60][R20.64] ;  /* 0x0000003c14c97981 */ /* 0x000322000c1e1500 */
[----:B------:R-:W-:-:S03]  /*95e0*/  IMAD.WIDE R6, R4, 0x2, R162 ;  /* 0x0000000204067825 */ /* 0x000fc600078e02a2 */
[----:B------:R1:W4:Y:S01]  /*95f0*/  LDG.E.U16 R200, desc[UR60][R18.64] ;  /* 0x0000003c12c87981 */ /* 0x000322000c1e1500 */
[----:B0-----:R-:W-:-:S03]  /*9600*/  IMAD.WIDE R22, R4, 0x2, R160 ;  /* 0x0000000204167825 */ /* 0x001fc600078e02a0 */
[----:B------:R0:W4:Y:S01]  /*9610*/  LDG.E.U16 R203, desc[UR60][R6.64] ;  /* 0x0000003c06cb7981 */ /* 0x000122000c1e1500 */
[----:B-1----:R-:W-:-:S03]  /*9620*/  IMAD.WIDE R20, R4, 0x2, R38 ;  /* 0x0000000204147825 */ /* 0x002fc600078e0226 */
[----:B------:R-:W4:Y:S01]  /*9630*/  LDL.64 R38, [R1+0x4f8] ;  /* 0x0004f80001267983 */ /* 0x000f220000100a00 */
[----:B------:R-:W-:-:S03]  /*9640*/  IMAD.WIDE R18, R4, 0x2, R36 ;  /* 0x0000000204127825 */ /* 0x000fc600078e0224 */
[----:B------:R-:W4:Y:S01]  /*9650*/  LDL.64 R36, [R1+0x4f0] ;  /* 0x0004f00001247983 */ /* 0x000f220000100a00 */
[----:B0-----:R-:W-:-:S03]  /*9660*/  IMAD.WIDE R6, R4, 0x2, R152 ;  /* 0x0000000204067825 */ /* 0x001fc600078e0298 */
[----:B------:R0:W4:Y:S01]  /*9670*/  LDG.E.U16 R195, desc[UR60][R18.64] ;  /* 0x0000003c12c37981 */ /* 0x000122000c1e1500 */
[----:B------:R-:W-:-:S03]  /*9680*/  IMAD.WIDE R16, R4, 0x2, R32 ;  /* 0x0000000204107825 */ /* 0x000fc600078e0220 */
[----:B------:R1:W4:Y:S04]  /*9690*/  LDG.E.U16 R202, desc[UR60][R22.64] ;  /* 0x0000003c16ca7981 */ /* 0x000328000c1e1500 */
[----:B------:R1:W4:Y:S01]  /*96a0*/  LDG.E.U16 R198, desc[UR60][R6.64] ;  /* 0x0000003c06c67981 */ /* 0x000322000c1e1500 */
[----:B0-----:R-:W-:-:S03]  /*96b0*/  IMAD.WIDE R18, R4, 0x2, R34 ;  /* 0x0000000204127825 */ /* 0x001fc600078e0222 */
[----:B------:R-:W4:Y:S01]  /*96c0*/  LDL.64 R34, [R1+0x4c8] ;  /* 0x0004c80001227983 */ /* 0x000f220000100a00 */
[----:B-1----:R-:W-:-:S03]  /*96d0*/  IMAD.WIDE R22, R4, 0x2, R46 ;  /* 0x0000000204167825 */ /* 0x002fc600078e022e */
[----:B------:R-:W4:Y:S01]  /*96e0*/  LDL.64 R32, [R1+0x4c0] ;  /* 0x0004c00001207983 */ /* 0x000f220000100a00 */
[----:B------:R-:W-:-:S03]  /*96f0*/  IMAD.WIDE R6, R4, 0x2, R44 ;  /* 0x0000000204067825 */ /* 0x000fc600078e022c */
[----:B------:R0:W4:Y:S04]  /*9700*/  LDG.E.U16 R197, desc[UR60][R22.64] ;  /* 0x0000003c16c57981 */ /* 0x000128000c1e1500 */
[----:B------:R1:W4:Y:S04]  /*9710*/  LDG.E.U16 R193, desc[UR60][R6.64] ;  /* 0x0000003c06c17981 */ /* 0x000328000c1e1500 */
[----:B------:R3:W4:Y:S01]  /*9720*/  LDG.E.U16 R196, desc[UR60][R20.64] ;  /* 0x0000003c14c47981 */ /* 0x000722000c1e1500 */
[----:B0-----:R-:W-:-:S03]  /*9730*/  IMAD.WIDE R22, R4, 0x2, R42 ;  /* 0x0000000204167825 */ /* 0x001fc600078e022a */
[----:B------:R-:W4:Y:S01]  /*9740*/  LDL.64 R46, [R1+0x4b0] ;  /* 0x0004b000012e7983 */ /* 0x000f220000100a00 */
[----:B-1----:R-:W-:-:S03]  /*9750*/  IMAD.WIDE R6, R4, 0x2, R30 ;  /* 0x0000000204067825 */ /* 0x002fc600078e021e */
[----:B------:R-:W4:Y:S01]  /*9760*/  LDL.64 R30, [R1+0x4b8] ;  /* 0x0004b800011e7983 */ /* 0x000f220000100a00 */
[----:B---3--:R-:W-:-:S03]  /*9770*/  IMAD.WIDE R20, R4, 0x2, R40 ;  /* 0x0000000204147825 */ /* 0x008fc600078e0228 */
[----:B------:R0:W3:Y:S04]  /*9780*/  LDG.E.U16 R192, desc[UR60][R22.64] ;  /* 0x0000003c16c07981 */ /* 0x0000e8000c1e1500 */
[----:B------:R1:W3:Y:S04]  /*9790*/  LDG.E.U16 R191, desc[UR60][R20.64] ;  /* 0x0000003c14bf7981 */ /* 0x0002e8000c1e1500 */
[----:B------:R2:W3:Y:S01]  /*97a0*/  LDG.E.U16 R188, desc[UR60][R6.64] ;  /* 0x0000003c06bc7981 */ /* 0x0004e2000c1e1500 */
[----:B0-----:R-:W-:-:S03]  /*97b0*/  IMAD.WIDE R22, R4, 0x2, R28 ;  /* 0x0000000204167825 */ /* 0x001fc600078e021c */
[----:B------:R-:W3:Y:S01]  /*97c0*/  LDL.64 R28, [R1+0x4a0] ;  /* 0x0004a000011c7983 */ /* 0x000ee20000100a00 */
[----:B-1----:R-:W-:-:S03]  /*97d0*/  IMAD.WIDE R20, R4, 0x2, R26 ;  /* 0x0000000204147825 */ /* 0x002fc600078e021a */
[----:B------:R-:W3:Y:S04]  /*97e0*/  LDL.64 R26, [R1+0x498] ;  /* 0x00049800011a7983 */ /* 0x000ee80000100a00 */
[----:B------:R-:W3:Y:S04]  /*97f0*/  LDL.64 R44, [R1+0x4a8] ;  /* 0x0004a800012c7983 */ /* 0x000ee80000100a00 */
[----:B------:R-:W3:Y:S04]  /*9800*/  LDL.64 R42, [R1+0x490] ;  /* 0x00049000012a7983 */ /* 0x000ee80000100a00 */
[----:B------:R-:W3:Y:S04]  /*9810*/  LDL.64 R40, [R1+0x488] ;  /* 0x0004880001287983 */ /* 0x000ee80000100a00 */
[----:B------:R4:W3:Y:S04]  /*9820*/  LDG.E.U16 R190, desc[UR60][R18.64] ;  /* 0x0000003c12be7981 */ /* 0x0008e8000c1e1500 */
[----:B------:R0:W3:Y:S04]  /*9830*/  LDG.E.U16 R189, desc[UR60][R16.64] ;  /* 0x0000003c10bd7981 */ /* 0x0000e8000c1e1500 */
[----:B------:R1:W3:Y:S04]  /*9840*/  LDG.E.U16 R187, desc[UR60][R22.64] ;  /* 0x0000003c16bb7981 */ /* 0x0002e8000c1e1500 */
[----:B------:R-:W3:Y:S01]  /*9850*/  LDG.E.U16 R186, desc[UR60][R20.64] ;  /* 0x0000003c14ba7981 */ /* 0x000ee2000c1e1500 */
[----:B--2---:R-:W-:-:S03]  /*9860*/  IMAD.WIDE R6, R4, 0x2, R24 ;  /* 0x0000000204067825 */ /* 0x004fc600078e0218 */
[----:B------:R-:W2:Y:S01]  /*9870*/  LDL.64 R24, [R1+0x478] ;  /* 0x0004780001187983 */ /* 0x000ea20000100a00 */
[----:B----4-:R-:W-:-:S03]  /*9880*/  IMAD.WIDE R18, R4, 0x2, R38 ;  /* 0x0000000204127825 */ /* 0x010fc600078e0226 */
[----:B------:R-:W4:Y:S04]  /*9890*/  LDG.E.U16 R183, desc[UR60][R6.64] ;  /* 0x0000003c06b77981 */ /* 0x000f28000c1e1500 */
[----:B------:R-:W4:Y:S01]  /*98a0*/  LDL.64 R38, [R1+0x480] ;  /* 0x0004800001267983 */ /* 0x000f220000100a00 */
[----:B0-----:R-:W-:-:S03]  /*98b0*/  IMAD.WIDE R16, R4, 0x2, R36 ;  /* 0x0000000204107825 */ /* 0x001fc600078e0224 */
[----:B------:R-:W4:Y:S04]  /*98c0*/  LDL.64 R36, [R1+0x470] ;  /* 0x0004700001247983 */ /* 0x000f280000100a00 */
[----:B------:R0:W4:Y:S01]  /*98d0*/  LDG.E.U16 R184, desc[UR60][R16.64] ;  /* 0x0000003c10b87981 */ /* 0x000122000c1e1500 */
[----:B-1----:R-:W-:-:S03]  /*98e0*/  IMAD.WIDE R22, R4, 0x2, R52 ;  /* 0x0000000204167825 */ /* 0x002fc600078e0234 */
[----:B------:R-:W4:Y:S04]  /*98f0*/  LDG.E.U16 R185, desc[UR60][R18.64] ;  /* 0x0000003c12b97981 */ /* 0x000f28000c1e1500 */
[----:B------:R1:W4:Y:S01]  /*9900*/  LDG.E.U16 R182, desc[UR60][R22.64] ;  /* 0x0000003c16b67981 */ /* 0x000322000c1e1500 */
[----:B0-----:R-:W-:-:S03]  /*9910*/  IMAD.WIDE R16, R4, 0x2, R34 ;  /* 0x0000000204107825 */ /* 0x001fc600078e0222 */
[----:B------:R-:W4:Y:S01]  /*9920*/  LDL.64 R34, [R1+0x468] ;  /* 0x0004680001227983 */ /* 0x000f220000100a00 */
[----:B------:R-:W-:-:S03]  /*9930*/  IMAD.WIDE R6, R4, 0x2, R32 ;  /* 0x0000000204067825 */ /* 0x000fc600078e0220 */
[----:B------:R-:W4:Y:S04]  /*9940*/  LDL.64 R32, [R1+0x460] ;  /* 0x0004600001207983 */ /* 0x000f280000100a00 */
[----:B------:R3:W4:Y:S04]  /*9950*/  LDG.E.U16 R179, desc[UR60][R16.64] ;  /* 0x0000003c10b37981 */ /* 0x000728000c1e1500 */
[----:B------:R0:W4:Y:S01]  /*9960*/  LDG.E.U16 R178, desc[UR60][R6.64] ;  /* 0x0000003c06b27981 */ /* 0x000122000c1e1500 */
[----:B-1----:R-:W-:-:S03]  /*9970*/  IMAD.WIDE R22, R4, 0x2, R30 ;  /* 0x0000000204167825 */ /* 0x002fc600078e021e */
[----:B------:R-:W4:Y:S01]  /*9980*/  LDL.64 R30, [R1+0x458] ;  /* 0x00045800011e7983 */ /* 0x000f220000100a00 */
[----:B------:R-:W-:-:S03]  /*9990*/  IMAD.WIDE R20, R4, 0x2, R50 ;  /* 0x0000000204147825 */ /* 0x000fc600078e0232 */
[----:B------:R-:W4:Y:S01]  /*99a0*/  LDL.64 R50, [R1+0x438] ;  /* 0x0004380001327983 */ /* 0x000f220000100a00 */
[----:B------:R-:W-:-:S03]  /*99b0*/  IMAD.WIDE R18, R4, 0x2, R48 ;  /* 0x0000000204127825 */ /* 0x000fc600078e0230 */
[----:B------:R-:W4:Y:S04]  /*99c0*/  LDL.64 R48, [R1+0x430] ;  /* 0x0004300001307983 */ /* 0x000f280000100a00 */
[----:B------:R1:W4:Y:S01]  /*99d0*/  LDG.E.U16 R181, desc[UR60][R20.64] ;  /* 0x0000003c14b57981 */ /* 0x000322000c1e1500 */
[----:B---3--:R-:W-:-:S03]  /*99e0*/  IMAD.WIDE R16, R4, 0x2, R28 ;  /* 0x0000000204107825 */ /* 0x008fc600078e021c */
[----:B------:R-:W3:Y:S01]  /*99f0*/  LDL.64 R28, [R1+0x450] ;  /* 0x00045000011c7983 */ /* 0x000ee20000100a00 */
[----:B0-----:R-:W-:-:S03]  /*9a00*/  IMAD.WIDE R6, R4, 0x2, R26 ;  /* 0x0000000204067825 */ /* 0x001fc600078e021a */
[----:B------:R-:W3:Y:S04]  /*9a10*/  LDL.64 R26, [R1+0x448] ;  /* 0x00044800011a7983 */ /* 0x000ee80000100a00 */
[----:B------:R2:W3:Y:S01]  /*9a20*/  LDG.E.U16 R174, desc[UR60][R16.64] ;  /* 0x0000003c10ae7981 */ /* 0x0004e2000c1e1500 */
[----:B-1----:R-:W-:-:S03]  /*9a30*/  IMAD.WIDE R20, R4, 0x2, R46 ;  /* 0x0000000204147825 */ /* 0x002fc600078e022e */
[----:B------:R-:W3:Y:S04]  /*9a40*/  LDL.64 R46, [R1+0x428] ;  /* 0x00042800012e7983 */ /* 0x000ee80000100a00 */
[----:B------:R0:W3:Y:S04]  /*9a50*/  LDG.E.U16 R180, desc[UR60][R18.64] ;  /* 0x0000003c12b47981 */ /* 0x0000e8000c1e1500 */
[----:B------:R1:W3:Y:S04]  /*9a60*/  LDG.E.U16 R177, desc[UR60][R22.64] ;  /* 0x0000003c16b17981 */ /* 0x0002e8000c1e1500 */
[----:B------:R1:W3:Y:S04]  /*9a70*/  LDG.E.U16 R176, desc[UR60][R20.64] ;  /* 0x0000003c14b07981 */ /* 0x0002e8000c1e1500 */
[----:B------:R4:W3:Y:S01]  /*9a80*/  LDG.E.U16 R172, desc[UR60][R6.64] ;  /* 0x0000003c06ac7981 */ /* 0x0008e2000c1e1500 */
[----:B--2---:R-:W-:-:S03]  /*9a90*/  IMAD.WIDE R16, R4, 0x2, R24 ;  /* 0x0000000204107825 */ /* 0x004fc600078e0218 */
[----:B------:R-:W2:Y:S01]  /*9aa0*/  LDL.64 R24, [R1+0x440] ;  /* 0x0004400001187983 */ /* 0x000ea20000100a00 */
[----:B0-----:R-:W-:-:S03]  /*9ab0*/  IMAD.WIDE R18, R4, 0x2, R44 ;  /* 0x0000000204127825 */ /* 0x001fc600078e022c */
[----:B------:R-:W2:Y:S01]  /*9ac0*/  LDL.64 R44, [R1+0x420] ;  /* 0x00042000012c7983 */ /* 0x000ea20000100a00 */
[----:B-1----:R-:W-:-:S03]  /*9ad0*/  IMAD.WIDE R22, R4, 0x2, R42 ;  /* 0x0000000204167825 */ /* 0x002fc600078e022a */
[----:B------:R-:W2:Y:S04]  /*9ae0*/  LDL.64 R42, [R1+0x418] ;  /* 0x00041800012a7983 */ /* 0x000ea80000100a00 */
[----:B------:R-:W2:Y:S01]  /*9af0*/  LDG.E.U16 R167, desc[UR60][R22.64] ;  /* 0x0000003c16a77981 */ /* 0x000ea2000c1e1500 */
[----:B------:R-:W-:-:S03]  /*9b00*/  IMAD.WIDE R20, R4, 0x2, R40 ;  /* 0x0000000204147825 */ /* 0x000fc600078e0228 */
[----:B------:R-:W2:Y:S04]  /*9b10*/  LDL.64 R40, [R1+0x408] ;  /* 0x0004080001287983 */ /* 0x000ea80000100a00 */
[----:B------:R-:W2:Y:S04]  /*9b20*/  LDG.E.U16 R166, desc[UR60][R20.64] ;  /* 0x0000003c14a67981 */ /* 0x000ea8000c1e1500 */
[----:B------:R-:W2:Y:S04]  /*9b30*/  LDL.64 R22, [R1+0x410] ;  /* 0x0004100001167983 */ /* 0x000ea80000100a00 */
[----:B------:R0:W2:Y:S04]  /*9b40*/  LDG.E.U16 R175, desc[UR60][R18.64] ;  /* 0x0000003c12af7981 */ /* 0x0000a8000c1e1500 */
[----:B------:R-:W2:Y:S01]  /*9b50*/  LDL.64 R20, [R1+0x400] ;  /* 0x0004000001147983 */ /* 0x000ea20000100a00 */
[----:B----4-:R-:W-:-:S03]  /*9b60*/  IMAD.WIDE R6, R4, 0x2, R36 ;  /* 0x0000000204067825 */ /* 0x010fc600078e0224 */
[----:B------:R-:W4:Y:S01]  /*9b70*/  LDL.64 R36, [R1+0x3f0] ;  /* 0x0003f00001247983 */ /* 0x000f220000100a00 */
[----:B0-----:R-:W-:-:S03]  /*9b80*/  IMAD.WIDE R18, R4, 0x2, R38 ;  /* 0x0000000204127825 */ /* 0x001fc600078e0226 */
[----:B------:R-:W4:Y:S04]  /*9b90*/  LDL.64 R38, [R1+0x3f8] ;  /* 0x0003f80001267983 */ /* 0x000f280000100a00 */
[----:B------:R0:W4:Y:S04]  /*9ba0*/  LDG.E.U16 R165, desc[UR60][R18.64] ;  /* 0x0000003c12a57981 */ /* 0x000128000c1e1500 */
[----:B------:R1:W4:Y:S04]  /*9bb0*/  LDG.E.U16 R164, desc[UR60][R16.64] ;  /* 0x0000003c10a47981 */ /* 0x000328000c1e1500 */
[----:B------:R1:W4:Y:S01]  /*9bc0*/  LDG.E.U16 R163, desc[UR60][R6.64] ;  /* 0x0000003c06a37981 */ /* 0x000322000c1e1500 */
[----:B0-----:R-:W-:-:S03]  /*9bd0*/  IMAD.WIDE R18, R4, 0x2, R34 ;  /* 0x0000000204127825 */ /* 0x001fc600078e0222 */
[----:B------:R-:W4:Y:S01]  /*9be0*/  LDL.64 R34, [R1+0x3e8] ;  /* 0x0003e80001227983 */ /* 0x000f220000100a00 */
[----:B-1----:R-:W-:-:S03]  /*9bf0*/  IMAD.WIDE R16, R4, 0x2, R32 ;  /* 0x0000000204107825 */ /* 0x002fc600078e0220 */
[----:B------:R-:W4:Y:S01]  /*9c00*/  LDL.64 R32, [R1+0x3e0] ;  /* 0x0003e00001207983 */ /* 0x000f220000100a00 */
[----:B------:R-:W-:-:S03]  /*9c10*/  IMAD.WIDE R6, R4, 0x2, R30 ;  /* 0x0000000204067825 */ /* 0x000fc600078e021e */
[----:B------:R-:W4:Y:S04]  /*9c20*/  LDL.64 R30, [R1+0x3d8] ;  /* 0x0003d800011e7983 */ /* 0x000f280000100a00 */
[----:B------:R3:W4:Y:S04]  /*9c30*/  LDG.E.U16 R161, desc[UR60][R16.64] ;  /* 0x0000003c10a17981 */ /* 0x000728000c1e1500 */
[----:B------:R0:W4:Y:S04]  /*9c40*/  LDG.E.U16 R160, desc[UR60][R6.64] ;  /* 0x0000003c06a07981 */ /* 0x000128000c1e1500 */
[----:B------:R-:W4:Y:S01]  /*9c50*/  LDG.E.U16 R162, desc[UR60][R18.64] ;  /* 0x0000003c12a27981 */ /* 0x000f22000c1e1500 */
[----:B---3--:R-:W-:-:S03]  /*9c60*/  IMAD.WIDE R16, R4, 0x2, R28 ;  /* 0x0000000204107825 */ /* 0x008fc600078e021c */
[----:B------:R-:W3:Y:S01]  /*9c70*/  LDL.64 R28, [R1+0x3d0] ;  /* 0x0003d000011c7983 */ /* 0x000ee20000100a00 */
[----:B0-----:R-:W-:-:S03]  /*9c80*/  IMAD.WIDE R6, R4, 0x2, R26 ;  /* 0x0000000204067825 */ /* 0x001fc600078e021a */
[----:B------:R-:W3:Y:S04]  /*9c90*/  LDL.64 R26, [R1+0x3c8] ;  /* 0x0003c800011a7983 */ /* 0x000ee80000100a00 */
[----:B------:R2:W3:Y:S04]  /*9ca0*/  LDG.E.U16 R158, desc[UR60][R6.64] ;  /* 0x0000003c069e7981 */ /* 0x0004e8000c1e1500 */
[----:B------:R-:W3:Y:S01]  /*9cb0*/  LDG.E.U16 R159, desc[UR60][R16.64] ;  /* 0x0000003c109f7981 */ /* 0x000ee2000c1e1500 */
[----:B--2---:R-:W-:-:S03]  /*9cc0*/  IMAD.WIDE R6, R4, 0x2, R24 ;  /* 0x0000000204067825 */ /* 0x004fc600078e0218 */
[----:B------:R-:W2:Y:S04]  /*9cd0*/  LDL.64 R24, [R1+0x3c0] ;  /* 0x0003c00001187983 */ /* 0x000ea80000100a00 */
[----:B------:R0:W2:Y:S02]  /*9ce0*/  LDG.E.U16 R157, desc[UR60][R6.64] ;  /* 0x0000003c069d7981 */ /* 0x0000a4000c1e1500 */
[----:B0-----:R-:W-:-:S05]  /*9cf0*/  IMAD.WIDE R6, R4, 0x2, R50 ;  /* 0x0000000204067825 */ /* 0x001fca00078e0232 */
        /* <DEDUP_REMOVED lines=15> */
[----:B----4-:R-:W-:-:S05]  /*9df0*/  IMAD.WIDE R6, R4, 0x2, R38 ;  /* 0x0000000204067825 */ /* 0x010fca00078e0226 */
[----:B------:R0:W4:Y:S02]  /*9e00*/  LDG.E.U16 R20, desc[UR60][R6.64] ;  /* 0x0000003c06147981 */ /* 0x000124000c1e1500 */
[----:B0-----:R-:W-:-:S05]  /*9e10*/  IMAD.WIDE R6, R4, 0x2, R36 ;  /* 0x0000000204067825 */ /* 0x001fca00078e0224 */
[----:B------:R0:W4:Y:S02]  /*9e20*/  LDG.E.U16 R19, desc[UR60][R6.64] ;  /* 0x0000003c06137981 */ /* 0x000124000c1e1500 */
[----:B0-----:R-:W-:-:S05]  /*9e30*/  IMAD.WIDE R6, R4, 0x2, R34 ;  /* 0x0000000204067825 */ /* 0x001fca00078e0222 */
[----:B------:R0:W4:Y:S02]  /*9e40*/  LDG.E.U16 R18, desc[UR60][R6.64] ;  /* 0x0000003c06127981 */ /* 0x000124000c1e1500 */
[----:B0-----:R-:W-:-:S05]  /*9e50*/  IMAD.WIDE R6, R4, 0x2, R32 ;  /* 0x0000000204067825 */ /* 0x001fca00078e0220 */
[----:B------:R0:W4:Y:S02]  /*9e60*/  LDG.E.U16 R17, desc[UR60][R6.64] ;  /* 0x0000003c06117981 */ /* 0x000124000c1e1500 */
[----:B0-----:R-:W-:-:S05]  /*9e70*/  IMAD.WIDE R6, R4, 0x2, R30 ;  /* 0x0000000204067825 */ /* 0x001fca00078e021e */
[----:B------:R3:W4:Y:S02]  /*9e80*/  LDG.E.U16 R16, desc[UR60][R6.64] ;  /* 0x0000003c06107981 */ /* 0x000724000c1e1500 */
[----:B---3--:R-:W-:-:S05]  /*9e90*/  IMAD.WIDE R6, R4, 0x2, R28 ;  /* 0x0000000204067825 */ /* 0x008fca00078e021c */
[----:B------:R0:W3:Y:S02]  /*9ea0*/  LDG.E.U16 R0, desc[UR60][R6.64] ;  /* 0x0000003c06007981 */ /* 0x0000e4000c1e1500 */
[----:B0-----:R-:W-:-:S05]  /*9eb0*/  IMAD.WIDE R6, R4, 0x2, R26 ;  /* 0x0000000204067825 */ /* 0x001fca00078e021a */
[----:B------:R2:W3:Y:S02]  /*9ec0*/  LDG.E.U16 R2, desc[UR60][R6.64] ;  /* 0x0000003c06027981 */ /* 0x0004e4000c1e1500 */
[----:B--2---:R-:W-:-:S06]  /*9ed0*/  IMAD.WIDE R6, R4, 0x2, R24 ;  /* 0x0000000204067825 */ /* 0x004fcc00078e0218 */
[----:B------:R-:W2:Y:S01]  /*9ee0*/  LDG.E.U16 R6, desc[UR60][R6.64] ;  /* 0x0000003c06067981 */ /* 0x000ea2000c1e1500 */
[----:B------:R-:W-:Y:S06]  /*9ef0*/  BAR.SYNC.DEFER_BLOCKING 0x0 ;  /* 0x0000000000007b1d */ /* 0x000fec0000010000 */
        /* <DEDUP_REMOVED lines=38> */
[----:B----4-:R-:W-:Y:S04]  /*a160*/  STS.U16 [R11+0x20e00], R20 ;  /* 0x020e00140b007388 */ /* 0x010fe80000000400 */
        /* <DEDUP_REMOVED lines=16> */
[----:B---3--:R0:W-:Y:S04]  /*a270*/  STS.U16 [R9+0x24f00], R0 ;  /* 0x024f000009007388 */ /* 0x0081e80000000400 */
[----:B------:R-:W-:Y:S04]  /*a280*/  STS.U16 [R8+0x20380], R195 ;  /* 0x020380c308007388 */ /* 0x000fe80000000400 */
[----:B------:R-:W-:Y:S04]  /*a290*/  STS.U16 [R8+0x24380], R194 ;  /* 0x024380c208007388 */ /* 0x000fe80000000400 */
[----:B------:R-:W-:Y:S04]  /*a2a0*/  STS.U16 [R8+0x20780], R179 ;  /* 0x020780b308007388 */ /* 0x000fe80000000400 */
[----:B------:R-:W-:Y:S04]  /*a2b0*/  STS.U16 [R8+0x24780], R178 ;  /* 0x024780b208007388 */ /* 0x000fe80000000400 */
[----:B------:R-:W-:Y:S04]  /*a2c0*/  STS.U16 [R8+0x20b80], R158 ;  /* 0x020b809e08007388 */ /* 0x000fe80000000400 */
[----:B------:R1:W-:Y:S04]  /*a2d0*/  STS.U16 [R8+0x24b80], R157 ;  /* 0x024b809d08007388 */ /* 0x0003e80000000400 */
[----:B------:R-:W-:Y:S01]  /*a2e0*/  STS.U16 [R8+0x20f80], R2 ;  /* 0x020f800208007388 */ /* 0x000fe20000000400 */
[----:B------:R-:W-:-:S03]  /*a2f0*/  SHF.R.U32.HI R24, RZ, 0x5, R216 ;  /* 0x00000005ff187819 */ /* 0x000fc600000116d8 */
[----:B--2---:R2:W-:Y:S01]  /*a300*/  STS.U16 [R8+0x24f80], R6 ;  /* 0x024f800608007388 */ /* 0x0045e20000000400 */
[----:B------:R3:W-:Y:S06]  /*a310*/  MEMBAR.ALL.CTA ;  /* 0x0000000000007992 */ /* 0x0007ec0000008000 */
[----:B---3--:R-:W3:Y:S01]  /*a320*/  FENCE.VIEW.ASYNC.S ;  /* 0x00000000000073c6 */ /* 0x008ee20000000000 */
[----:B------:R-:W-:-:S05]  /*a330*/  IMAD.SHL.U32 R7, R24, 0x200, RZ ;  /* 0x0000020018077824 */ /* 0x000fca00078e00ff */
[----:B0-----:R-:W-:-:S04]  /*a340*/  LOP3.LUT R0, R7, 0x800, RZ, 0xc0, !PT ;  /* 0x0000080007007812 */ /* 0x001fc800078ec0ff */
[----:B------:R-:W-:Y:S01]  /*a350*/  LEA.HI R0, R232, R0, RZ, 0x1c ;  /* 0x00000000e8007211 */ /* 0x000fe200078fe0ff */
[----:B---3--:R-:W-:Y:S03]  /*a360*/  BAR.SYNC.DEFER_BLOCKING 0x0 ;  /* 0x0000000000007b1d */ /* 0x008fe60000010000 */
[----:B------:R-:W-:-:S04]  /*a370*/  LOP3.LUT R0, R0, 0x3fff, RZ, 0xc0, !PT ;  /* 0x00003fff00007812 */ /* 0x000fc800078ec0ff */
[----:B------:R-:W-:Y:S01]  /*a380*/  R2UR UR4, R0 ;  /* 0x00000000000472ca */ /* 0x000fe200000e0000 */
[----:B-1----:R-:W-:-:S12]  /*a390*/  WARPGROUP.ARRIVE ;  /* 0x00000000000079c5 */ /* 0x002fd80000000000 */
[----:B------:R-:W-:Y:S01]  /*a3a0*/  HGMMA.64x32x16.F32 R152, gdesc[UR4].tnspA, RZ, !UPT, gsb0 ;  /* 0x20600000049879f0 */ /* 0x000fe2000c0008ff */
[----:B--2---:R-:W-:Y:S01]  /*a3b0*/  IMAD.MOV.U32 R6, RZ, RZ, RZ ;  /* 0x000000ffff067224 */ /* 0x004fe200078e00ff */
[----:B------:R-:W-:-:S04]  /*a3c0*/  IADD3 R2, P0, R0, 0x80, RZ ;  /* 0x0000008000027810 */ /* 0x000fc80007f1e0ff */
[----:B------:R-:W-:Y:S02]  /*a3d0*/  IADD3.X R0, R6, 0x40000040, RZ, P0, !PT ;  /* 0x4000004006007810 */ /* 0x000fe400007fe4ff */
[----:B------:R-:W-:Y:S02]  /*a3e0*/  R2UR UR9, R2 ;  /* 0x00000000020972ca */ /* 0x000fe400000e0000 */
[----:B------:R-:W-:-:S13]  /*a3f0*/  R2UR UR8, R0 ;  /* 0x00000000000872ca */ /* 0x000fda00000e0000 */
[----:B------:R-:W-:-:S04]  /*a400*/  ULOP3.LUT UR9, UR9, UR8, URZ, 0x3c, !UPT ;  /* 0x0000000809097292 */ /* 0x000fc8000f8e3c3f */
[----:B------:R-:W-:-:S04]  /*a410*/  ULOP3.LUT UR8, UR9, UR8, URZ, 0x3c, !UPT ;  /* 0x0000000809087292 */ /* 0x000fc8000f8e3c3f */
[----:B------:R-:W-:Y:S01]  /*a420*/  ULOP3.LUT UR9, UR9, UR8, URZ, 0x3c, !UPT ;  /* 0x0000000809097292 */ /* 0x000fe2000f8e3c3f */
[----:B------:R-:W-:Y:S02]  /*a430*/  WARPGROUP.DEPBAR.LE gsb0, 0x0 ;  /* 0x00008000000079c5 */ /* 0x000fe40000010000 */
[----:B------:R-:W-:-:S06]  /*a440*/  WARPGROUP.ARRIVE ;  /* 0x00000000000079c5 */ /* 0x000fcc0000000000 */
[----:B------:R-:W-:Y:S01]  /*a450*/  HGMMA.64x32x16.F32 R152, gdesc[UR8].tnspA, R152, gsb0 ;  /* 0x20600000089879f0 */ /* 0x000fe20008000898 */
[----:B------:R-:W-:Y:S02]  /*a460*/  UIADD3.64 UR54, UR10, 0x2, URZ ;  /* 0x000000020a367897 */ /* 0x000fe4000fffe03f */
[----:B------:R-:W-:Y:S01]  /*a470*/  UIADD3.64 UR52, UR8, 0x80, URZ ;  /* 0x0000008008347897 */ /* 0x000fe2000fffe03f */
        /* <DEDUP_REMOVED lines=65> */
[----:B------:R-:W-:Y:S04]  /*a890*/  STL [R1+0x7f8], R4 ;  /* 0x0007f80401007387 */ /* 0x000fe80000100800 */
[----:B------:R-:W-:Y:S04]  /*a8a0*/  STL [R1+0x7fc], R15 ;  /* 0x0007fc0f01007387 */ /* 0x000fe80000100800 */
[----:B------:R-:W-:Y:S04]  /*a8b0*/  STL [R1+0x800], R14 ;  /* 0x0008000e01007387 */ /* 0x000fe80000100800 */
[----:B------:R-:W-:Y:S04]  /*a8c0*/  STL [R1+0x804], R13 ;  /* 0x0008040d01007387 */ /* 0x000fe80000100800 */
[----:B------:R-:W-:Y:S01]  /*a8d0*/  STL [R1+0x808], R12 ;  /* 0x0008080c01007387 */ /* 0x000fe20000100800 */
[----:B------:R-:W-:-:S02]  /*a8e0*/  WARPGROUP.DEPBAR.LE gsb0, 0x0 ;  /* 0x00008000000079c5 */ /* 0x000fc40000010000 */
[----:B------:R-:W-:-:S06]  /*a8f0*/  WARPGROUP.ARRIVE ;  /* 0x00000000000079c5 */ /* 0x000fcc0000000000 */
[----:B------:R-:W-:Y:S01]  /*a900*/  HGMMA.64x32x16.F32 R152, gdesc[UR48].tnspA, R152, gsb0 ;  /* 0x20600000309879f0 */ /* 0x000fe20008000898 */
[----:B------:R-:W-:Y:S04]  /*a910*/  STL [R1+0x80c], R11 ;  /* 0x00080c0b01007387 */ /* 0x000fe80000100800 */
[----:B------:R0:W-:Y:S04]  /*a920*/  STL [R1+0x810], R10 ;  /* 0x0008100a01007387 */ /* 0x0001e80000100800 */
[----:B0-----:R-:W2:Y:S01]  /*a930*/  LDL.64 R10, [R1+0x5a0] ;  /* 0x0005a000010a7983 */ /* 0x001ea20000100a00 */
[----:B------:R-:W-:-:S02]  /*a940*/  UIADD3.64 UR54, UR10, 0x3fe, URZ ;  /* 0x000003fe0a367897 */ /* 0x000fc4000fffe03f */
        /* <DEDUP_REMOVED lines=19> */
[----:B------:R-:W-:Y:S01]  /*aa80*/  MOV R231, UR15 ;  /* 0x0000000f00e77c02 */ /* 0x000fe20008000f00 */
[----:B------:R-:W-:Y:S01]  /*aa90*/  STL [R1+0x814], R9 ;  /* 0x0008140901007387 */ /* 0x000fe20000100800 */
[----:B------:R-:W-:Y:S01]  /*aaa0*/  MOV R230, UR14 ;  /* 0x0000000e00e67c02 */ /* 0x000fe20008000f00 */
[----:B------:R-:W-:Y:S02]  /*aab0*/  UIADD3.64 UR12, UR8, 0x1180, URZ ;  /* 0x00001180080c7897 */ /* 0x000fe4000fffe03f */
[----:B------:R-:W-:Y:S04]  /*aac0*/  STL [R1+0x818], R232 ;  /* 0x000818e801007387 */ /* 0x000fe80000100800 */
[----:B------:R0:W-:Y:S04]  /*aad0*/  STL [R1+0x81c], R8 ;  /* 0x00081c0801007387 */ /* 0x0001e80000100800 */
[----:B------:R-:W-:Y:S04]  /*aae0*/  STL [R1+0x820], R252 ;  /* 0x000820fc01007387 */ /* 0x000fe80000100800 */
[----:B------:R-:W-:Y:S04]  /*aaf0*/  STL [R1+0x824], R231 ;  /* 0x000824e701007387 */ /* 0x000fe80000100800 */
[----:B------:R-:W-:Y:S04]  /*ab00*/  STL [R1+0x828], R230 ;  /* 0x000828e601007387 */ /* 0x000fe80000100800 */
[----:B------:R-:W3:Y:S04]  /*ab10*/  LDL.64 R16, [R1+0x3b8] ;  /* 0x0003b80001107983 */ /* 0x000ee80000100a00 */
[----:B------:R-:W4:Y:S04]  /*ab20*/  LDL.64 R18, [R1+0x3a0] ;  /* 0x0003a00001127983 */ /* 0x000f280000100a00 */
[----:B------:R-:W4:Y:S04]  /*ab30*/  LDL.64 R6, [R1+0x3b0] ;  /* 0x0003b00001067983 */ /* 0x000f280000100a00 */
[----:B------:R-:W4:Y:S04]  /*ab40*/  LDL.64 R14, [R1+0x3a8] ;  /* 0x0003a800010e7983 */ /* 0x000f280000100a00 */
[----:B------:R-:W4:Y:S04]  /*ab50*/  LDL.64 R12, [R1+0x398] ;  /* 0x00039800010c7983 */ /* 0x000f280000100a00 */
[----:B0-----:R-:W4:Y:S04]  /*ab60*/  LDL.64 R8, [R1+0x388] ;  /* 0x0003880001087983 */ /* 0x001f280000100a00 */
[----:B------:R-:W4:Y:S04]  /*ab70*/  LDL.64 R24, [R1+0x360] ;  /* 0x0003600001187983 */ /* 0x000f280000100a00 */
[----:B------:R-:W4:Y:S04]  /*ab80*/  LDL.64 R26, [R1+0x368] ;  /* 0x00036800011a7983 */ /* 0x000f280000100a00 */
[----:B------:R-:W4:Y:S01]  /*ab90*/  LDL.64 R28, [R1+0x378] ;  /* 0x00037800011c7983 */ /* 0x000f220000100a00 */
[----:B------:R-:W-:-:S02]  /*aba0*/  WARPGROUP.DEPBAR.LE gsb0, 0x0 ;  /* 0x00008000000079c5 */ /* 0x000fc40000010000 */
[----:B------:R-:W-:Y:S01]  /*abb0*/  WARPGROUP.ARRIVE ;  /* 0x00000000000079c5 */ /* 0x000fe20000000000 */
[----:B------:R-:W4:Y:S04]  /*abc0*/  LDL.64 R38, [R1+0x370] ;  /* 0x0003700001267983 */ /* 0x000f280000100a00 */
[----:B------:R-:W4:Y:S01]  /*abd0*/  LDL.64 R36, [R1+0x350] ;  /* 0x0003500001247983 */ /* 0x000f220000100a00 */
[----:B------:R-:W-:Y:S01]  /*abe0*/  HGMMA.64x32x16.F32 R152, gdesc[UR12].tnspA, R152, gsb0 ;  /* 0x206000000c9879f0 */ /* 0x000fe20008000898 */
[----:B--2---:R-:W-:Y:S02]  /*abf0*/  R2UR UR14, R10 ;  /* 0x000000000a0e72ca */ /* 0x004fe400000e0000 */
[----:B------:R-:W-:Y:S01]  /*ac00*/  R2UR UR15, R11 ;  /* 0x000000000b0f72ca */ /* 0x000fe200000e0000 */
[----:B------:R-:W2:Y:S04]  /*ac10*/  LDL.64 R34, [R1+0x348] ;  /* 0x0003480001227983 */ /* 0x000ea80000100a00 */
[----:B------:R-:W2:Y:S04]  /*ac20*/  LDL.64 R10, [R1+0x390] ;  /* 0x00039000010a7983 */ /* 0x000ea80000100a00 */
[----:B------:R-:W2:Y:S04]  /*ac30*/  LDL.64 R40, [R1+0x380] ;  /* 0x0003800001287983 */ /* 0x000ea80000100a00 */
[----:B------:R-:W2:Y:S01]  /*ac40*/  LDL.64 R30, [R1+0x330] ;  /* 0x00033000011e7983 */ /* 0x000ea20000100a00 */
[----:B------:R-:W-:-:S03]  /*ac50*/  R2UR UR59, R211 ;  /* 0x00000000d33b72ca */ /* 0x000fc600000e0000 */
[----:B------:R-:W2:Y:S01]  /*ac60*/  LDL.64 R32, [R1+0x338] ;  /* 0x0003380001207983 */ /* 0x000ea20000100a00 */
[----:B------:R-:W-:Y:S02]  /*ac70*/  R2UR UR51, R215 ;  /* 0x00000000d73372ca */ /* 0x000fe400000e0000 */
[----:B------:R-:W-:Y:S01]  /*ac80*/  R2UR UR55, R213 ;  /* 0x00000000d53772ca */ /* 0x000fe200000e0000 */
[----:B------:R-:W-:Y:S02]  /*ac90*/  UIADD3.64 UR16, UR8, 0x1200, URZ ;  /* 0x0000120008107897 */ /* 0x000fe4000fffe03f */
[----:B------:R-:W-:Y:S01]  /*aca0*/  UIADD3.64 UR20, UR8, 0x1280, URZ ;  /* 0x0000128008147897 */ /* 0x000fe2000fffe03f */
[----:B------:R-:W-:Y:S01]  /*acb0*/  R2UR UR50, R214 ;  /* 0x00000000d63272ca */ /* 0x000fe200000e0000 */
[----:B------:R-:W-:Y:S01]  /*acc0*/  UIADD3.64 UR24, UR8, 0x1300, URZ ;  /* 0x0000130008187897 */ /* 0x000fe2000fffe03f */
[----:B------:R-:W2:Y:S01]  /*acd0*/  LDL.64 R42, [R1+0x278] ;  /* 0x00027800012a7983 */ /* 0x000ea20000100a00 */
[----:B---3--:R-:W-:-:S04]  /*ace0*/  IMAD.WIDE R16, R3, 0x2, R16 ;  /* 0x0000000203107825 */ /* 0x008fc800078e0210 */
[C---:B----4-:R-:W-:Y:S01]  /*acf0*/  IMAD.WIDE R20, R3.reuse, 0x2, R18 ;  /* 0x0000000203147825 */ /* 0x050fe200078e0212 */
[----:B------:R-:W3:Y:S03]  /*ad00*/  LDG.E.U16 R223, desc[UR60][R16.64] ;  /* 0x0000003c10df7981 */ /* 0x000ee6000c1e1500 */
[C---:B------:R-:W-:Y:S01]  /*ad10*/  IMAD.WIDE R6, R3.reuse, 0x2, R6 ;  /* 0x0000000203067825 */ /* 0x040fe200078e0206 */
[----:B------:R-:W4:Y:S03]  /*ad20*/  LDG.E.U16 R215, desc[UR60][R20.64] ;  /* 0x0000003c14d77981 */ /* 0x000f26000c1e1500 */
[C---:B------:R-:W-:Y:S01]  /*ad30*/  IMAD.WIDE R22, R3.reuse, 0x2, R14 ;  /* 0x0000000203167825 */ /* 0x040fe200078e020e */
[----:B------:R0:W4:Y:S03]  /*ad40*/  LDG.E.U16 R220, desc[UR60][R6.64] ;  /* 0x0000003c06dc7981 */ /* 0x000126000c1e1500 */
[C---:B------:R-:W-:Y:S01]  /*ad50*/  IMAD.WIDE R18, R3.reuse, 0x2, R12 ;  /* 0x0000000203127825 */ /* 0x040fe200078e020c */
[----:B------:R-:W3:Y:S04]  /*ad60*/  LDL.64 R14, [R1+0x358] ;  /* 0x00035800010e7983 */ /* 0x000ee80000100a00 */
[----:B------:R-:W4:Y:S01]  /*ad70*/  LDL.64 R12, [R1+0x340] ;  /* 0x00034000010c7983 */ /* 0x000f220000100a00 */
[----:B0-----:R-:W-:-:S03]  /*ad80*/  IMAD.WIDE R6, R3, 0x2, R8 ;  /* 0x0000000203067825 */ /* 0x001fc600078e0208 */
[----:B------:R-:W4:Y:S04]  /*ad90*/  LDL.64 R8, [R1+0x320] ;  /* 0x0003200001087983 */ /* 0x000f280000100a00 */
[----:B------:R0:W4:Y:S01]  /*ada0*/  LDG.E.U16 R209, desc[UR60][R6.64] ;  /* 0x0000003c06d17981 */ /* 0x000122000c1e1500 */
[----:B--2---:R-:W-:-:S03]  /*adb0*/  IMAD.WIDE R16, R3, 0x2, R10 ;  /* 0x0000000203107825 */ /* 0x004fc600078e020a */
[----:B------:R-:W2:Y:S04]  /*adc0*/  LDG.E.U16 R213, desc[UR60][R18.64] ;  /* 0x0000003c12d57981 */ /* 0x000ea8000c1e1500 */
[----:B------:R-:W2:Y:S01]  /*add0*/  LDL.64 R10, [R1+0x328] ;  /* 0x00032800010a7983 */ /* 0x000ea20000100a00 */
[----:B0-----:R-:W-:-:S03]  /*ade0*/  IMAD.WIDE R6, R3, 0x2, R24 ;  /* 0x0000000203067825 */ /* 0x001fc600078e0218 */
[----:B------:R0:W2:Y:S01]  /*adf0*/  LDG.E.U16 R211, desc[UR60][R16.64] ;  /* 0x0000003c10d37981 */ /* 0x0000a2000c1e1500 */
[----:B------:R-:W-:-:S03]  /*ae00*/  IMAD.WIDE R20, R3, 0x2, R28 ;  /* 0x0000000203147825 */ /* 0x000fc600078e021c */
[----:B------:R-:W2:Y:S04]  /*ae10*/  LDL.64 R24, [R1+0x2f8] ;  /* 0x0002f80001187983 */ /* 0x000ea80000100a00 */
[----:B------:R-:W2:Y:S01]  /*ae20*/  LDL.64 R28, [R1+0x318] ;  /* 0x00031800011c7983 */ /* 0x000ea20000100a00 */
[----:B0-----:R-:W-:-:S03]  /*ae30*/  IMAD.WIDE R16, R3, 0x2, R26 ;  /* 0x0000000203107825 */ /* 0x001fc600078e021a */
[----:B------:R-:W2:Y:S01]  /*ae40*/  LDL.64 R26, [R1+0x300] ;  /* 0x00030000011a7983 */ /* 0x000ea20000100a00 */
[----:B------:R-:W-:-:S03]  /*ae50*/  IMAD.WIDE R18, R3, 0x2, R38 ;  /* 0x0000000203127825 */ /* 0x000fc600078e0226 */
[----:B------:R-:W2:Y:S04]  /*ae60*/  LDG.E.U16 R205, desc[UR60][R20.64] ;  /* 0x0000003c14cd7981 */ /* 0x000ea8000c1e1500 */
[----:B------:R0:W2:Y:S04]  /*ae70*/  LDG.E.U16 R203, desc[UR60][R18.64] ;  /* 0x0000003c12cb7981 */ /* 0x0000a8000c1e1500 */
[----:B------:R1:W2:Y:S04]  /*ae80*/  LDG.E.U16 R2, desc[UR60][R16.64] ;  /* 0x0000003c10027981 */ /* 0x0002a8000c1e1500 */
[----:B------:R4:W2:Y:S01]  /*ae90*/  LDG.E.U16 R0, desc[UR60][R6.64] ;  /* 0x0000003c06007981 */ /* 0x0008a2000c1e1500 */
[----:B0-----:R-:W-:-:S03]  /*aea0*/  IMAD.WIDE R18, R3, 0x2, R36 ;  /* 0x0000000203127825 */ /* 0x001fc600078e0224 */
[----:B------:R-:W2:Y:S01]  /*aeb0*/  LDL.64 R36, [R1+0x2e8] ;  /* 0x0002e80001247983 */ /* 0x000ea20000100a00 */
[----:B-1----:R-:W-:-:S03]  /*aec0*/  IMAD.WIDE R16, R3, 0x2, R34 ;  /* 0x0000000203107825 */ /* 0x002fc600078e0222 */
[----:B------:R-:W2:Y:S04]  /*aed0*/  LDG.E.U16 R227, desc[UR60][R18.64] ;  /* 0x0000003c12e37981 */ /* 0x000ea8000c1e1500 */
[----:B------:R0:W2:Y:S01]  /*aee0*/  LDG.E.U16 R226, desc[UR60][R16.64] ;  /* 0x0000003c10e27981 */ /* 0x0000a2000c1e1500 */
[----:B------:R-:W-:Y:S02]  /*aef0*/  WARPGROUP.DEPBAR.LE gsb0, 0x0 ;  /* 0x00008000000079c5 */ /* 0x000fe40000010000 */
[----:B------:R-:W-:Y:S01]  /*af00*/  WARPGROUP.ARRIVE ;  /* 0x00000000000079c5 */ /* 0x000fe20000000000 */
[----:B------:R1:W2:Y:S04]  /*af10*/  LDG.E.U16 R218, desc[UR60][R22.64] ;  /* 0x0000003c16da7981 */ /* 0x0002a8000c1e1500 */
[----:B------:R-:W2:Y:S01]  /*af20*/  LDL.64 R38, [R1+0x308] ;  /* 0x0003080001267983 */ /* 0x000ea20000100a00 */
[----:B------:R-:W-:Y:S03]  /*af30*/  HGMMA.64x32x16.F32 R152, gdesc[UR16].tnspA, R152, gsb0 ;  /* 0x20600000109879f0 */ /* 0x000fe60008000898 */
[----:B------:R-:W2:Y:S01]  /*af40*/  LDL.64 R34, [R1+0x2d8] ;  /* 0x0002d80001227983 */ /* 0x000ea20000100a00 */
[----:B---3--:R-:W-:-:S03]  /*af50*/  IMAD.WIDE R20, R3, 0x2, R14 ;  /* 0x0000000203147825 */ /* 0x008fc600078e020e */
[----:B------:R-:W3:Y:S01]  /*af60*/  LDL.64 R14, [R1+0x2f0] ;  /* 0x0002f000010e7983 */ /* 0x000ee20000100a00 */
[----:B----4-:R-:W-:-:S03]  /*af70*/  IMAD.WIDE R6, R3, 0x2, R12 ;  /* 0x0000000203067825 */ /* 0x010fc600078e020c */
[----:B------:R-:W4:Y:S01]  /*af80*/  LDL.64 R12, [R1+0x2e0] ;  /* 0x0002e000010c7983 */ /* 0x000f220000100a00 */
[----:B0-----:R-:W-:-:S03]  /*af90*/  IMAD.WIDE R16, R3, 0x2, R8 ;  /* 0x0000000203107825 */ /* 0x001fc600078e0208 */
[----:B------:R-:W4:Y:S01]  /*afa0*/  LDL.64 R8, [R1+0x2c8] ;  /* 0x0002c80001087983 */ /* 0x000f220000100a00 */
[C---:B--2---:R-:W-:Y:S01]  /*afb0*/  IMAD.WIDE R18, R3.reuse, 0x2, R10 ;  /* 0x0000000203127825 */ /* 0x044fe200078e020a */
[----:B------:R-:W-:Y:S02]  /*afc0*/  WARPGROUP.DEPBAR.LE gsb0, 0x0 ;  /* 0x00008000000079c5 */ /* 0x000fe40000010000 */
[----:B------:R-:W2:Y:S01]  /*afd0*/  LDL.64 R10, [R1+0x2d0] ;  /* 0x0002d000010a7983 */ /* 0x000ea20000100a00 */
[----:B------:R-:W-:Y:S01]  /*afe0*/  WARPGROUP.ARRIVE ;  /* 0x00000000000079c5 */ /* 0x000fe20000000000 */
[C---:B-1----:R-:W-:Y:S02]  /*aff0*/  IMAD.WIDE R22, R3.reuse, 0x2, R40 ;  /* 0x0000000203167825 */ /* 0x042fe400078e0228 */
[----:B------:R-:W2:Y:S03]  /*b000*/  LDL.64 R40, [R1+0x310] ;  /* 0x0003100001287983 */ /* 0x000ea60000100a00 */
[----:B------:R-:W-:Y:S01]  /*b010*/  HGMMA.64x32x16.F32 R152, gdesc[UR20].tnspA, R152, gsb0 ;  /* 0x20600000149879f0 */ /* 0x000fe20008000898 */
[----:B------:R0:W2:Y:S04]  /*b020*/  LDG.E.U16 R228, desc[UR60][R20.64] ;  /* 0x0000003c14e47981 */ /* 0x0000a8000c1e1500 */
[----:B------:R1:W2:Y:S04]  /*b030*/  LDG.E.U16 R207, desc[UR60][R22.64] ;  /* 0x0000003c16cf7981 */ /* 0x0002a8000c1e1500 */
[----:B------:R1:W2:Y:S01]  /*b040*/  LDG.E.U16 R216, desc[UR60][R16.64] ;  /* 0x0000003c10d87981 */ /* 0x0002a2000c1e1500 */
[----:B0-----:R-:W-:-:S03]  /*b050*/  IMAD.WIDE R20, R3, 0x2, R30 ;  /* 0x0000000203147825 */ /* 0x001fc600078e021e */
[----:B------:R-:W2:Y:S01]  /*b060*/  LDL.64 R30, [R1+0x2b8] ;  /* 0x0002b800011e7983 */ /* 0x000ea20000100a00 */
[----:B-1----:R-:W-:-:S03]  /*b070*/  IMAD.WIDE R22, R3, 0x2, R32 ;  /* 0x0000000203167825 */ /* 0x002fc600078e0220 */
[----:B------:R-:W2:Y:S01]  /*b080*/  LDL.64 R32, [R1+0x2c0] ;  /* 0x0002c00001207983 */ /* 0x000ea20000100a00 */
[----:B------:R-:W-:-:S03]  /*b090*/  IMAD.WIDE R16, R3, 0x2, R24 ;  /* 0x0000000203107825 */ /* 0x000fc600078e0218 */
[----:B------:R0:W2:Y:S04]  /*b0a0*/  LDG.E.U16 R219, desc[UR60][R18.64] ;  /* 0x0000003c12db7981 */ /* 0x0000a8000c1e1500 */
[----:B------:R1:W2:Y:S04]  /*b0b0*/  LDG.E.U16 R225, desc[UR60][R6.64] ;  /* 0x0000003c06e17981 */ /* 0x0002a8000c1e1500 */
[----:B------:R-:W2:Y:S01]  /*b0c0*/  LDL.64 R24, [R1+0x2a0] ;  /* 0x0002a00001187983 */ /* 0x000ea20000100a00 */
[----:B0-----:R-:W-:-:S03]  /*b0d0*/  IMAD.WIDE R18, R3, 0x2, R26 ;  /* 0x0000000203127825 */ /* 0x001fc600078e021a */
[----:B------:R-:W2:Y:S01]  /*b0e0*/  LDL.64 R26, [R1+0x2a8] ;  /* 0x0002a800011a7983 */ /* 0x000ea20000100a00 */
[----:B-1----:R-:W-:-:S03]  /*b0f0*/  IMAD.WIDE R6, R3, 0x2, R28 ;  /* 0x0000000203067825 */ /* 0x002fc600078e021c */
[----:B------:R-:W2:Y:S04]  /*b100*/  LDL.64 R28, [R1+0x2b0] ;  /* 0x0002b000011c7983 */ /* 0x000ea80000100a00 */
[----:B------:R0:W2:Y:S04]  /*b110*/  LDG.E.U16 R208, desc[UR60][R18.64] ;  /* 0x0000003c12d07981 */ /* 0x0000a8000c1e1500 */
[----:B------:R3:W2:Y:S04]  /*b120*/  LDG.E.U16 R214, desc[UR60][R6.64] ;  /* 0x0000003c06d67981 */ /* 0x0006a8000c1e1500 */
[----:B------:R4:W2:Y:S01]  /*b130*/  LDG.E.U16 R206, desc[UR60][R16.64] ;  /* 0x0000003c10ce7981 */ /* 0x0008a2000c1e1500 */
[----:B0-----:R-:W-:Y:S01]  /*b140*/  IMAD.WIDE R18, R3, 0x2, R36 ;  /* 0x0000000203127825 */ /* 0x001fe200078e0224 */
[----:B------:R-:W-:-:S02]  /*b150*/  UIADD3.64 UR28, UR8, 0x1380, URZ ;  /* 0x00001380081c7897 */ /* 0x000fc4000fffe03f */
[----:B------:R-:W2:Y:S04]  /*b160*/  LDG.E.U16 R222, desc[UR60][R20.64] ;  /* 0x0000003c14de7981 */ /* 0x000ea8000c1e1500 */
[----:B------:R2:W2:Y:S01]  /*b170*/  LDG.E.U16 R202, desc[UR60][R18.64] ;  /* 0x0000003c12ca7981 */ /* 0x0004a2000c1e1500 */
[----:B------:R-:W-:Y:S02]  /*b180*/  WARPGROUP.DEPBAR.LE gsb0, 0x0 ;  /* 0x00008000000079c5 */ /* 0x000fe40000010000 */
[----:B------:R-:W-:Y:S01]  /*b190*/  WARPGROUP.ARRIVE ;  /* 0x00000000000079c5 */ /* 0x000fe20000000000 */
[----:B------:R-:W-:Y:S01]  /*b1a0*/  UIADD3.64 UR32, UR8, 0x1400, URZ ;  /* 0x0000140008207897 */ /* 0x000fe2000fffe03f */
[----:B------:R-:W2:Y:S04]  /*b1b0*/  LDG.E.U16 R224, desc[UR60][R22.64] ;  /* 0x0000003c16e07981 */ /* 0x000ea8000c1e1500 */
[----:B------:R-:W-:Y:S01]  /*b1c0*/  HGMMA.64x32x16.F32 R152, gdesc[UR24].tnspA, R152, gsb0 ;  /* 0x20600000189879f0 */ /* 0x000fe20008000898 */
[----:B------:R-:W-:Y:S01]  /*b1d0*/  UIADD3.64 UR36, UR8, 0x1480, URZ ;  /* 0x0000148008247897 */ /* 0x000fe2000fffe03f */
[----:B------:R-:W2:Y:S01]  /*b1e0*/  LDL.64 R36, [R1+0x260] ;  /* 0x0002600001247983 */ /* 0x000ea20000100a00 */
[----:B------:R-:W-:-:S02]  /*b1f0*/  WARPGROUP.DEPBAR.LE gsb0, 0x0 ;  /* 0x00008000000079c5 */ /* 0x000fc40000010000 */
[----:B------:R-:W-:-:S06]  /*b200*/  WARPGROUP.ARRIVE ;  /* 0x00000000000079c5 */ /* 0x000fcc0000000000 */
[----:B------:R-:W-:Y:S01]  /*b210*/  HGMMA.64x32x16.F32 R152, gdesc[UR28].tnspA, R152, gsb0 ;  /* 0x206000001c9879f0 */ /* 0x000fe20008000898 */
[C---:B---3--:R-:W-:Y:S02]  /*b220*/  IMAD.WIDE R6, R3.reuse, 0x2, R14 ;  /* 0x0000000203067825 */ /* 0x048fe400078e020e */
[----:B------:R-:W3:Y:S02]  /*b230*/  LDL.64 R14, [R1+0x298] ;  /* 0x00029800010e7983 */ /* 0x000ee40000100a00 */
[C---:B----4-:R-:W-:Y:S02]  /*b240*/  IMAD.WIDE R16, R3.reuse, 0x2, R12 ;  /* 0x0000000203107825 */ /* 0x050fe400078e020c */
[----:B------:R-:W4:Y:S04]  /*b250*/  LDL.64 R12, [R1+0x290] ;  /* 0x00029000010c7983 */ /* 0x000f280000100a00 */
[----:B------:R0:W4:Y:S01]  /*b260*/  LDG.E.U16 R201, desc[UR60][R16.64] ;  /* 0x0000003c10c97981 */ /* 0x000122000c1e1500 */
[----:B--2---:R-:W-:Y:S01]  /*b270*/  IMAD.WIDE R18, R3, 0x2, R10 ;  /* 0x0000000203127825 */ /* 0x004fe200078e020a */
[----:B------:R-:W-:-:S02]  /*b280*/  WARPGROUP.DEPBAR.LE gsb0, 0x0 ;  /* 0x00008000000079c5 */ /* 0x000fc40000010000 */
[----:B------:R-:W2:Y:S01]  /*b290*/  LDL.64 R10, [R1+0x288] ;  /* 0x00028800010a7983 */ /* 0x000ea20000100a00 */
[----:B0-----:R-:W-:-:S03]  /*b2a0*/  IMAD.WIDE R16, R3, 0x2, R8 ;  /* 0x0000000203107825 */ /* 0x001fc600078e0208 */
[----:B------:R-:W2:Y:S01]  /*b2b0*/  LDL.64 R8, [R1+0x280] ;  /* 0x0002800001087983 */ /* 0x000ea20000100a00 */
[----:B------:R-:W-:Y:S01]  /*b2c0*/  WARPGROUP.ARRIVE ;  /* 0x00000000000079c5 */ /* 0x000fe20000000000 */
[C---:B------:R-:W-:Y:S02]  /*b2d0*/  IMAD.WIDE R20, R3.reuse, 0x2, R38 ;  /* 0x0000000203147825 */ /* 0x040fe400078e0226 */
[----:B------:R0:W2:Y:S03]  /*b2e0*/  LDG.E.U16 R204, desc[UR60][R6.64] ;  /* 0x0000003c06cc7981 */ /* 0x0000a6000c1e1500 */
[----:B------:R-:W-:Y:S01]  /*b2f0*/  HGMMA.64x32x16.F32 R152, gdesc[UR32].tnspA, R152, gsb0 ;  /* 0x20600000209879f0 */ /* 0x000fe20008000898 */
[C---:B------:R-:W-:Y:S01]  /*b300*/  IMAD.WIDE R22, R3.reuse, 0x2, R40 ;  /* 0x0000000203167825 */ /* 0x040fe200078e0228 */
[----:B------:R-:W2:Y:S04]  /*b310*/  LDL.64 R38, [R1+0x268] ;  /* 0x0002680001267983 */ /* 0x000ea80000100a00 */
[----:B------:R-:W2:Y:S01]  /*b320*/  LDL.64 R40, [R1+0x270] ;  /* 0x0002700001287983 */ /* 0x000ea20000100a00 */
[----:B0-----:R-:W-:-:S03]  /*b330*/  IMAD.WIDE R6, R3, 0x2, R34 ;  /* 0x0000000203067825 */ /* 0x001fc600078e0222 */
[----:B------:R0:W2:Y:S04]  /*b340*/  LDG.E.U16 R199, desc[UR60][R18.64] ;  /* 0x0000003c12c77981 */ /* 0x0000a8000c1e1500 */
[----:B------:R1:W2:Y:S04]  /*b350*/  LDG.E.U16 R200, desc[UR60][R6.64] ;  /* 0x0000003c06c87981 */ /* 0x0002a8000c1e1500 */
[----:B------:R-:W2:Y:S01]  /*b360*/  LDL.64 R34, [R1+0x258] ;  /* 0x0002580001227983 */ /* 0x000ea20000100a00 */
[----:B0-----:R-:W-:-:S03]  /*b370*/  IMAD.WIDE R18, R3, 0x2, R30 ;  /* 0x0000000203127825 */ /* 0x001fc600078e021e */
[----:B------:R-:W2:Y:S04]  /*b380*/  LDL.64 R30, [R1+0x248] ;  /* 0x00024800011e7983 */ /* 0x000ea80000100a00 */
[----:B------:R0:W2:Y:S01]  /*b390*/  LDG.E.U16 R198, desc[UR60][R16.64] ;  /* 0x0000003c10c67981 */ /* 0x0000a2000c1e1500 */
[----:B------:R-:W-:Y:S02]  /*b3a0*/  WARPGROUP.DEPBAR.LE gsb0, 0x0 ;  /* 0x00008000000079c5 */ /* 0x000fe40000010000 */
[----:B------:R-:W-:Y:S01]  /*b3b0*/  WARPGROUP.ARRIVE ;  /* 0x00000000000079c5 */ /* 0x000fe20000000000 */
[C---:B-1----:R-:W-:Y:S01]  /*b3c0*/  IMAD.WIDE R6, R3.reuse, 0x2, R32 ;  /* 0x0000000203067825 */ /* 0x042fe200078e0220 */
[----:B------:R1:W2:Y:S04]  /*b3d0*/  LDG.E.U16 R195, desc[UR60][R18.64] ;  /* 0x0000003c12c37981 */ /* 0x0002a8000c1e1500 */
[----:B------:R-:W-:Y:S01]  /*b3e0*/  HGMMA.64x32x16.F32 R152, gdesc[UR36].tnspA, R152, gsb0 ;  /* 0x20600000249879f0 */ /* 0x000fe20008000898 */
[----:B------:R-:W2:Y:S01]  /*b3f0*/  LDL.64 R32, [R1+0x250] ;  /* 0x0002500001207983 */ /* 0x000ea20000100a00 */
[----:B0-----:R-:W-:-:S03]  /*b400*/  IMAD.WIDE R16, R3, 0x2, R28 ;  /* 0x0000000203107825 */ /* 0x001fc600078e021c */
[----:B------:R0:W2:Y:S01]  /*b410*/  LDG.E.U16 R197, desc[UR60][R6.64] ;  /* 0x0000003c06c57981 */ /* 0x0000a2000c1e1500 */
[----:B-1----:R-:W-:-:S03]  /*b420*/  IMAD.WIDE R18, R3, 0x2, R24 ;  /* 0x0000000203127825 */ /* 0x002fc600078e0218 */
[----:B------:R-:W2:Y:S04]  /*b430*/  LDL.64 R24, [R1+0x230] ;  /* 0x0002300001187983 */ /* 0x000ea80000100a00 */
[----:B------:R-:W2:Y:S01]  /*b440*/  LDL.64 R28, [R1+0x240] ;  /* 0x00024000011c7983 */ /* 0x000ea20000100a00 */
[----:B0-----:R-:W-:-:S03]  /*b450*/  IMAD.WIDE R6, R3, 0x2, R26 ;  /* 0x0000000203067825 */ /* 0x001fc600078e021a */
[----:B------:R-:W2:Y:S01]  /*b460*/  LDL.64 R26, [R1+0x238] ;  /* 0x00023800011a7983 */ /* 0x000ea20000100a00 */
[----:B------:R-:W-:Y:S01]  /*b470*/  UIADD3.64 UR40, UR8, 0x1500, URZ ;  /* 0x0000150008287897 */ /* 0x000fe2000fffe03f */
[----:B------:R-:W-:Y:S02]  /*b480*/  R2UR UR54, R212 ;  /* 0x00000000d43672ca */ /* 0x000fe400000e0000 */
[----:B------:R-:W-:Y:S01]  /*b490*/  R2UR UR58, R210 ;  /* 0x00000000d23a72ca */ /* 0x000fe200000e0000 */
[----:B------:R-:W2:Y:S04]  /*b4a0*/  LDG.E.U16 R212, desc[UR60][R22.64] ;  /* 0x0000003c16d47981 */ /* 0x000ea8000c1e1500 */
[----:B------:R-:W2:Y:S04]  /*b4b0*/  LDG.E.U16 R210, desc[UR60][R20.64] ;  /* 0x0000003c14d27981 */ /* 0x000ea8000c1e1500 */
[----:B------:R3:W2:Y:S04]  /*b4c0*/  LDG.E.U16 R196, desc[UR60][R16.64] ;  /* 0x0000003c10c47981 */ /* 0x0006a8000c1e1500 */
[----:B------:R-:W2:Y:S04]  /*b4d0*/  LDL.64 R22, [R1+0x228] ;  /* 0x0002280001167983 */ /* 0x000ea80000100a00 */
[----:B------:R-:W2:Y:S04]  /*b4e0*/  LDL.64 R20, [R1+0x220] ;  /* 0x0002200001147983 */ /* 0x000ea80000100a00 */
[----:B------:R4:W2:Y:S04]  /*b4f0*/  LDG.E.U16 R194, desc[UR60][R6.64] ;  /* 0x0000003c06c27981 */ /* 0x0008a8000c1e1500 */
[----:B------:R2:W2:Y:S01]  /*b500*/  LDG.E.U16 R193, desc[UR60][R18.64] ;  /* 0x0000003c12c17981 */ /* 0x0004a2000c1e1500 */
[----:B------:R-:W-:-:S02]  /*b510*/  WARPGROUP.DEPBAR.LE gsb0, 0x0 ;  /* 0x00008000000079c5 */ /* 0x000fc40000010000 */
[----:B------:R-:W-:-:S06]  /*b520*/  WARPGROUP.ARRIVE ;  /* 0x00000000000079c5 */ /* 0x000fcc0000000000 */
[----:B------:R-:W-:Y:S01]  /*b530*/  HGMMA.64x32x16.F32 R152, gdesc[UR40].tnspA, R152, gsb0 ;  /* 0x20600000289879f0 */ /* 0x000fe20008000898 */
[----:B------:R-:W-:Y:S01]  /*b540*/  UIADD3.64 UR44, UR8, 0x1580, URZ ;  /* 0x00001580082c7897 */ /* 0x000fe2000fffe03f */
        /* <DEDUP_REMOVED lines=11> */
[----:B------:R-:W-:Y:S02]  /*b600*/  UIADD3.64 UR48, UR8, 0x1600, URZ ;  /* 0x0000160008307897 */ /* 0x000fe4000fffe03f */
[----:B------:R-:W-:Y:S01]  /*b610*/  UIADD3.64 UR52, UR8, 0x1680, URZ ;  /* 0x0000168008347897 */ /* 0x000fe2000fffe03f */
[----:B------:R0:W2:Y:S02]  /*b620*/  LDG.E.U16 R191, desc[UR60][R6.64] ;  /* 0x0000003c06bf7981 */ /* 0x0000a4000c1e1500 */
[----:B------:R-:W-:Y:S01]  /*b630*/  HGMMA.64x32x16.F32 R152, gdesc[UR44].tnspA, R152, gsb0 ;  /* 0x206000002c9879f0 */ /* 0x000fe20008000898 */
[----:B------:R-:W-:Y:S01]  /*b640*/  UIADD3.64 UR56, UR8, 0x1700, URZ ;  /* 0x0000170008387897 */ /* 0x000fe2000fffe03f */
[----:B------:R1:W2:Y:S04]  /*b650*/  LDG.E.U16 R189, desc[UR60][R16.64] ;  /* 0x0000003c10bd7981 */ /* 0x0002a8000c1e1500 */
[----:B------:R1:W2:Y:S01]  /*b660*/  LDG.E.U16 R190, desc[UR60][R18.64] ;  /* 0x0000003c12be7981 */ /* 0x0002a2000c1e1500 */
[----:B------:R-:W-:-:S02]  /*b670*/  WARPGROUP.DEPBAR.LE gsb0, 0x0 ;  /* 0x00008000000079c5 */ /* 0x000fc40000010000 */
[----:B------:R-:W-:-:S06]  /*b680*/  WARPGROUP.ARRIVE ;  /* 0x00000000000079c5 */ /* 0x000fcc0000000000 */
[----:B------:R-:W-:Y:S03]  /*b690*/  HGMMA.64x32x16.F32 R152, gdesc[UR48].tnspA, R152, gsb0 ;  /* 0x20600000309879f0 */ /* 0x000fe60008000898 */
[----:B------:R-:W-:Y:S02]  /*b6a0*/  WARPGROUP.DEPBAR.LE gsb0, 0x0 ;  /* 0x00008000000079c5 */ /* 0x000fe40000010000 */
[----:B------:R-:W-:-:S06]  /*b6b0*/  WARPGROUP.ARRIVE ;  /* 0x00000000000079c5 */ /* 0x000fcc0000000000 */
[----:B------:R-:W-:Y:S01]  /*b6c0*/  HGMMA.64x32x16.F32 R152, gdesc[UR52].tnspA, R152, gsb0 ;  /* 0x20600000349879f0 */ /* 0x000fe20008000898 */
[----:B0-----:R-:W-:-:S05]  /*b6d0*/  IMAD.WIDE R6, R3, 0x2, R42 ;  /* 0x0000000203067825 */ /* 0x001fca00078e022a */
[----:B------:R0:W2:Y:S01]  /*b6e0*/  LDG.E.U16 R188, desc[UR60][R6.64] ;  /* 0x0000003c06bc7981 */ /* 0x0000a2000c1e1500 */
[----:B-1----:R-:W-:-:S04]  /*b6f0*/  IMAD.WIDE R16, R3, 0x2, R38 ;  /* 0x0000000203107825 */ /* 0x002fc800078e0226 */
[C---:B------:R-:W-:Y:S01]  /*b700*/  IMAD.WIDE R18, R3.reuse, 0x2, R40 ;  /* 0x0000000203127825 */ /* 0x040fe200078e0228 */
[----:B------:R1:W2:Y:S03]  /*b710*/  LDG.E.U16 R186, desc[UR60][R16.64] ;  /* 0x0000003c10ba7981 */ /* 0x0002a6000c1e1500 */
[C---:B0-----:R-:W-:Y:S01]  /*b720*/  IMAD.WIDE R6, R3.reuse, 0x2, R36 ;  /* 0x0000000203067825 */ /* 0x041fe200078e0224 */
[----:B------:R0:W2:Y:S04]  /*b730*/  LDG.E.U16 R187, desc[UR60][R18.64] ;  /* 0x0000003c12bb7981 */ /* 0x0000a8000c1e1500 */
[----:B------:R0:W2:Y:S01]  /*b740*/  LDG.E.U16 R185, desc[UR60][R6.64] ;  /* 0x0000003c06b97981 */ /* 0x0000a2000c1e1500 */
[----:B-1----:R-:W-:-:S04]  /*b750*/  IMAD.WIDE R16, R3, 0x2, R32 ;  /* 0x0000000203107825 */ /* 0x002fc800078e0220 */
[C---:B0-----:R-:W-:Y:S01]  /*b760*/  IMAD.WIDE R18, R3.reuse, 0x2, R34 ;  /* 0x0000000203127825 */ /* 0x041fe200078e0222 */
[----:B------:R0:W2:Y:S03]  /*b770*/  LDG.E.U16 R183, desc[UR60][R16.64] ;  /* 0x0000003c10b77981 */ /* 0x0000a6000c1e1500 */
[C---:B------:R-:W-:Y:S01]  /*b780*/  IMAD.WIDE R6, R3.reuse, 0x2, R30 ;  /* 0x0000000203067825 */ /* 0x040fe200078e021e */
[----:B------:R1:W2:Y:S04]  /*b790*/  LDG.E.U16 R184, desc[UR60][R18.64] ;  /* 0x0000003c12b87981 */ /* 0x0002a8000c1e1500 */
[----:B------:R1:W2:Y:S01]  /*b7a0*/  LDG.E.U16 R182, desc[UR60][R6.64] ;  /* 0x0000003c06b67981 */ /* 0x0002a2000c1e1500 */
[----:B0-----:R-:W-:-:S04]  /*b7b0*/  IMAD.WIDE R16, R3, 0x2, R26 ;  /* 0x0000000203107825 */ /* 0x001fc800078e021a */
[C---:B-1----:R-:W-:Y:S01]  /*b7c0*/  IMAD.WIDE R18, R3.reuse, 0x2, R28 ;  /* 0x0000000203127825 */ /* 0x042fe200078e021c */
[----:B------:R-:W2:Y:S03]  /*b7d0*/  LDG.E.U16 R180, desc[UR60][R16.64] ;  /* 0x0000003c10b47981 */ /* 0x000ea6000c1e1500 */
[----:B------:R-:W-:Y:S01]  /*b7e0*/  IMAD.WIDE R6, R3, 0x2, R24 ;  /* 0x0000000203067825 */ /* 0x000fe200078e0218 */
[----:B------:R0:W2:Y:S04]  /*b7f0*/  LDG.E.U16 R181, desc[UR60][R18.64] ;  /* 0x0000003c12b57981 */ /* 0x0000a8000c1e1500 */
[----:B------:R-:W2:Y:S04]  /*b800*/  LDL.LU.64 R24, [R1] ;  /* 0x0000000001187983 */ /* 0x000ea80000300a00 */
[----:B------:R-:W2:Y:S04]  /*b810*/  LDL.LU.64 R26, [R1+0x8] ;  /* 0x00000800011a7983 */ /* 0x000ea80000300a00 */
[----:B------:R-:W2:Y:S01]  /*b820*/  LDL.LU.64 R28, [R1+0x10] ;  /* 0x00001000011c7983 */ /* 0x000ea20000300a00 */
[----:B------:R-:W-:-:S02]  /*b830*/  WARPGROUP.DEPBAR.LE gsb0, 0x0 ;  /* 0x00008000000079c5 */ /* 0x000fc40000010000 */
[----:B------:R-:W-:Y:S01]  /*b840*/  WARPGROUP.ARRIVE ;  /* 0x00000000000079c5 */ /* 0x000fe20000000000 */
[----:B------:R-:W2:Y:S04]  /*b850*/  LDL.LU.64 R30, [R1+0x18] ;  /* 0x00001800011e7983 */ /* 0x000ea80000300a00 */
[----:B------:R-:W2:Y:S01]  /*b860*/  LDL.LU.64 R32, [R1+0x20] ;  /* 0x0000200001207983 */ /* 0x000ea20000300a00 */
[----:B------:R-:W-:Y:S03]  /*b870*/  HGMMA.64x32x16.F32 R152, gdesc[UR56].tnspA, R152, gsb0 ;  /* 0x20600000389879f0 */ /* 0x000fe60008000898 */
[----:B------:R-:W2:Y:S04]  /*b880*/  LDL.LU.64 R34, [R1+0x28] ;  /* 0x0000280001227983 */ /* 0x000ea80000300a00 */
        /* <DEDUP_REMOVED lines=13> */
[----:B------:R-:W2:Y:S01]  /*b960*/  LDL.LU.64 R62, [R1+0x98] ;  /* 0x00009800013e7983 */ /* 0x000ea20000300a00 */
[----:B0-----:R-:W-:-:S03]  /*b970*/  IMAD.WIDE R18, R3, 0x2, R22 ;  /* 0x0000000203127825 */ /* 0x001fc600078e0216 */
[----:B------:R-:W2:Y:S01]  /*b980*/  LDL.LU.64 R64, [R1+0xa0] ;  /* 0x0000a00001407983 */ /* 0x000ea20000300a00 */
[----:B------:R-:W-:-:S03]  /*b990*/  IMAD.WIDE R16, R3, 0x2, R20 ;  /* 0x0000000203107825 */ /* 0x000fc600078e0214 */
[----:B------:R-:W2:Y:S04]  /*b9a0*/  LDL.LU.64 R66, [R1+0xa8] ;  /* 0x0000a80001427983 */ /* 0x000ea80000300a00 */
[----:B------:R-:W2:Y:S04]  /*b9b0*/  LDL.LU.64 R68, [R1+0xb0] ;  /* 0x0000b00001447983 */ /* 0x000ea80000300a00 */
[----:B------:R-:W2:Y:S04]  /*b9c0*/  LDL.LU.64 R70, [R1+0xb8] ;  /* 0x0000b80001467983 */ /* 0x000ea80000300a00 */
[----:B------:R-:W2:Y:S04]  /*b9d0*/  LDL.LU.64 R72, [R1+0xc0] ;  /* 0x0000c00001487983 */ /* 0x000ea80000300a00 */
[----:B------:R3:W2:Y:S04]  /*b9e0*/  LDG.E.U16 R179, desc[UR60][R6.64] ;  /* 0x0000003c06b37981 */ /* 0x0006a8000c1e1500 */
[----:B------:R-:W2:Y:S04]  /*b9f0*/  LDL.LU.64 R74, [R1+0xc8] ;  /* 0x0000c800014a7983 */ /* 0x000ea80000300a00 */
[----:B------:R-:W2:Y:S01]  /*ba00*/  LDL.LU.64 R76, [R1+0xd0] ;  /* 0x0000d000014c7983 */ /* 0x000ea20000300a00 */
[----:B---3--:R-:W-:-:S03]  /*ba10*/  IMAD.WIDE R6, R3, 0x2, R14 ;  /* 0x0000000203067825 */ /* 0x008fc600078e020e */
[----:B------:R-:W3:Y:S04]  /*ba20*/  LDL.LU.64 R78, [R1+0xd8] ;  /* 0x0000d800014e7983 */ /* 0x000ee80000300a00 */
[----:B------:R4:W3:Y:S04]  /*ba30*/  LDG.E.U16 R178, desc[UR60][R18.64] ;  /* 0x0000003c12b27981 */ /* 0x0008e8000c1e1500 */
[----:B------:R-:W3:Y:S04]  /*ba40*/  LDL.LU.64 R80, [R1+0xe0] ;  /* 0x0000e00001507983 */ /* 0x000ee80000300a00 */
[----:B------:R2:W3:Y:S01]  /*ba50*/  LDG.E.U16 R177, desc[UR60][R16.64] ;  /* 0x0000003c10b17981 */ /* 0x0004e2000c1e1500 */
[----:B----4-:R-:W-:-:S03]  /*ba60*/  IMAD.WIDE R18, R3, 0x2, R12 ;  /* 0x0000000203127825 */ /* 0x010fc600078e020c */
[----:B------:R-:W4:Y:S04]  /*ba70*/  LDL.LU.64 R82, [R1+0xe8] ;  /* 0x0000e80001527983 */ /* 0x000f280000300a00 */
[----:B------:R-:W4:Y:S01]  /*ba80*/  LDL.LU.64 R84, [R1+0xf0] ;  /* 0x0000f00001547983 */ /* 0x000f220000300a00 */
[----:B--2---:R-:W-:-:S03]  /*ba90*/  IMAD.WIDE R16, R3, 0x2, R10 ;  /* 0x0000000203107825 */ /* 0x004fc600078e020a */
[----:B------:R0:W2:Y:S04]  /*baa0*/  LDG.E.U16 R176, desc[UR60][R6.64] ;  /* 0x0000003c06b07981 */ /* 0x0000a8000c1e1500 */
[----:B------:R-:W4:Y:S04]  /*bab0*/  LDL.LU.64 R86, [R1+0xf8] ;  /* 0x0000f80001567983 */ /* 0x000f280000300a00 */
[----:B------:R-:W4:Y:S01]  /*bac0*/  LDL.LU.64 R88, [R1+0x100] ;  /* 0x0001000001587983 */ /* 0x000f220000300a00 */
[----:B0-----:R-:W-:-:S03]  /*bad0*/  IMAD.WIDE R6, R3, 0x2, R8 ;  /* 0x0000000203067825 */ /* 0x001fc600078e0208 */
[----:B------:R-:W4:Y:S04]  /*bae0*/  LDL.LU.64 R90, [R1+0x108] ;  /* 0x00010800015a7983 */ /* 0x000f280000300a00 */
[----:B------:R-:W4:Y:S04]  /*baf0*/  LDL.LU.64 R92, [R1+0x110] ;  /* 0x00011000015c7983 */ /* 0x000f280000300a00 */
[----:B------:R0:W4:Y:S04]  /*bb00*/  LDG.E.U16 R175, desc[UR60][R18.64] ;  /* 0x0000003c12af7981 */ /* 0x000128000c1e1500 */
[----:B------:R-:W4:Y:S04]  /*bb10*/  LDL.LU.64 R94, [R1+0x118] ;  /* 0x00011800015e7983 */ /* 0x000f280000300a00 */
[----:B------:R1:W4:Y:S01]  /*bb20*/  LDG.E.U16 R174, desc[UR60][R16.64] ;  /* 0x0000003c10ae7981 */ /* 0x000322000c1e1500 */
[----:B0-----:R-:W-:-:S03]  /*bb30*/  IMAD.WIDE R18, R3, 0x2, R250 ;  /* 0x0000000203127825 */ /* 0x001fc600078e02fa */
[----:B------:R-:W4:Y:S04]  /*bb40*/  LDL.LU.64 R96, [R1+0x120] ;  /* 0x0001200001607983 */ /* 0x000f280000300a00 */
[----:B------:R-:W4:Y:S01]  /*bb50*/  LDL.LU.64 R98, [R1+0x128] ;  /* 0x0001280001627983 */ /* 0x000f220000300a00 */
[----:B-1----:R-:W-:-:S03]  /*bb60*/  IMAD.WIDE R16, R3, 0x2, R248 ;  /* 0x0000000203107825 */ /* 0x002fc600078e02f8 */
[----:B------:R0:W4:Y:S04]  /*bb70*/  LDG.E.U16 R172, desc[UR60][R6.64] ;  /* 0x0000003c06ac7981 */ /* 0x000128000c1e1500 */
[----:B------:R-:W4:Y:S04]  /*bb80*/  LDL.LU.64 R100, [R1+0x130] ;  /* 0x0001300001647983 */ /* 0x000f280000300a00 */
[----:B------:R-:W4:Y:S01]  /*bb90*/  LDL.LU.64 R102, [R1+0x138] ;  /* 0x0001380001667983 */ /* 0x000f220000300a00 */
[----:B0-----:R-:W-:-:S03]  /*bba0*/  IMAD.WIDE R6, R3, 0x2, R246 ;  /* 0x0000000203067825 */ /* 0x001fc600078e02f6 */
        /* <DEDUP_REMOVED lines=13> */
[----:B------:R-:W4:Y:S04]  /*bc80*/  LDG.E.U16 R20, desc[UR60][R18.64] ;  /* 0x0000003c12147981 */ /* 0x000f28000c1e1500 */
        /* <DEDUP_REMOVED lines=9> */
[----:B------:R-:W4:Y:S01]  /*bd20*/  LDL.LU.64 R128, [R1+0x1a0] ;  /* 0x0001a00001807983 */ /* 0x000f220000300a00 */
[----:B------:R-:W-:-:S03]  /*bd30*/  WARPGROUP.DEPBAR.LE gsb0, 0x0 ;  /* 0x00008000000079c5 */ /* 0x000fc60000010000 */
[----:B------:R-:W4:Y:S04]  /*bd40*/  LDL.LU.64 R130, [R1+0x1a8] ;  /* 0x0001a80001827983 */ /* 0x000f280000300a00 */
[----:B------:R-:W4:Y:S04]  /*bd50*/  LDL.LU.64 R132, [R1+0x1b0] ;  /* 0x0001b00001847983 */ /* 0x000f280000300a00 */
[----:B------:R-:W4:Y:S04]  /*bd60*/  LDG.E.U16 R17, desc[UR60][R16.64] ;  /* 0x0000003c10117981 */ /* 0x000f28000c1e1500 */
[----:B------:R-:W4:Y:S04]  /*bd70*/  LDL.LU.64 R134, [R1+0x1b8] ;  /* 0x0001b80001867983 */ /* 0x000f280000300a00 */
[----:B------:R-:W4:Y:S04]  /*bd80*/  LDL.LU.64 R136, [R1+0x1c0] ;  /* 0x0001c00001887983 */ /* 0x000f280000300a00 */
[----:B------:R0:W4:Y:S01]  /*bd90*/  LDG.E.U16 R16, desc[UR60][R6.64] ;  /* 0x0000003c06107981 */ /* 0x000122000c1e1500 */
[----:B------:R-:W-:Y:S06]  /*bda0*/  BAR.SYNC.DEFER_BLOCKING 0x0 ;  /* 0x0000000000007b1d */ /* 0x000fec0000010000 */
[----:B------:R-:W4:Y:S04]  /*bdb0*/  LDL.LU.64 R138, [R1+0x1c8] ;  /* 0x0001c800018a7983 */ /* 0x000f280000300a00 */
[----:B------:R-:W4:Y:S04]  /*bdc0*/  LDL.LU.64 R140, [R1+0x1d0] ;  /* 0x0001d000018c7983 */ /* 0x000f280000300a00 */
[----:B------:R-:W4:Y:S04]  /*bdd0*/  LDL.LU.64 R142, [R1+0x1d8] ;  /* 0x0001d800018e7983 */ /* 0x000f280000300a00 */
[----:B------:R-:W4:Y:S04]  /*bde0*/  LDL.LU.64 R144, [R1+0x1e0] ;  /* 0x0001e00001907983 */ /* 0x000f280000300a00 */
[----:B------:R-:W4:Y:S04]  /*bdf0*/  LDL.LU.64 R146, [R1+0x1e8] ;  /* 0x0001e80001927983 */ /* 0x000f280000300a00 */
[----:B------:R-:W4:Y:S04]  /*be00*/  LDL.LU.64 R148, [R1+0x1f0] ;  /* 0x0001f00001947983 */ /* 0x000f280000300a00 */
[----:B------:R-:W4:Y:S04]  /*be10*/  LDL.LU.64 R150, [R1+0x1f8] ;  /* 0x0001f80001967983 */ /* 0x000f280000300a00 */
        /* <DEDUP_REMOVED lines=17> */
[----:B------:R-:W-:Y:S04]  /*bf30*/  STS.U16 [R5+0x21a00], R227 ;  /* 0x021a00e305007388 */ /* 0x000fe80000000400 */
[----:B------:R1:W-:Y:S04]  /*bf40*/  STS.U16 [R5+0x21c00], R226 ;  /* 0x021c00e205007388 */ /* 0x0003e80000000400 */
[----:B-1----:R-:W3:Y:S04]  /*bf50*/  LDL.64 R226, [R1+0x5a8] ;  /* 0x0005a80001e27983 */ /* 0x002ee80000100a00 */
[----:B------:R1:W-:Y:S04]  /*bf60*/  STS.U16 [R5+0x21400], R2 ;  /* 0x0214000205007388 */ /* 0x0003e80000000400 */
[----:B------:R0:W-:Y:S01]  /*bf70*/  STS.U16 [R5+0x21600], R0 ;  /* 0x0216000005007388 */ /* 0x0001e20000000400 */
[-C--:B-1----:R-:W-:Y:S01]  /*bf80*/  FMUL R2, R152, R235.reuse ;  /* 0x000000eb98027220 */ /* 0x082fe20000400000 */
[----:B0-----:R-:W-:-:S05]  /*bf90*/  FMUL R0, R153, R235 ;  /* 0x000000eb99007220 */ /* 0x001fca0000400000 */
[----:B------:R-:W-:Y:S01]  /*bfa0*/  FMNMX R0, R2, R0, !PT ;  /* 0x0000000002007209 */ /* 0x000fe20007800000 */
[----:B------:R-:W-:-:S05]  /*bfb0*/  FMUL R2, R156, R235 ;  /* 0x000000eb9c027220 */ /* 0x000fca0000400000 */
[----:B------:R-:W-:Y:S01]  /*bfc0*/  FMNMX R0, R2, R0, !PT ;  /* 0x0000000002007209 */ /* 0x000fe20007800000 */
[----:B------:R-:W-:-:S05]  /*bfd0*/  FMUL R2, R157, R235 ;  /* 0x000000eb9d027220 */ /* 0x000fca0000400000 */
[----:B------:R-:W-:Y:S01]  /*bfe0*/  FMNMX R0, R2, R0, !PT ;  /* 0x0000000002007209 */ /* 0x000fe20007800000 */
[----:B------:R-:W-:-:S05]  /*bff0*/  FMUL R2, R160, R235 ;  /* 0x000000eba0027220 */ /* 0x000fca0000400000 */
[----:B------:R-:W-:Y:S01]  /*c000*/  FMNMX R0, R2, R0, !PT ;  /* 0x0000000002007209 */ /* 0x000fe20007800000 */
[----:B------:R-:W-:-:S05]  /*c010*/  FMUL R2, R161, R235 ;  /* 0x000000eba1027220 */ /* 0x000fca0000400000 */
[----:B------:R-:W-:Y:S01]  /*c020*/  FMNMX R0, R2, R0, !PT ;  /* 0x0000000002007209 */ /* 0x000fe20007800000 */
[-C--:B------:R-:W-:Y:S01]  /*c030*/  FMUL R2, R164, R235.reuse ;  /* 0x000000eba4027220 */ /* 0x080fe20000400000 */
[----:B------:R-:W-:-:S04]  /*c040*/  FMUL R6, R154, R235 ;  /* 0x000000eb9a067220 */ /* 0x000fc80000400000 */
[----:B------:R-:W-:Y:S01]  /*c050*/  FMNMX R0, R2, R0, !PT ;  /* 0x0000000002007209 */ /* 0x000fe20007800000 */
[-C--:B------:R-:W-:Y:S01]  /*c060*/  FMUL R2, R155, R235.reuse ;  /* 0x000000eb9b027220 */ /* 0x080fe20000400000 */
[----:B------:R-:W-:Y:S01]  /*c070*/  STS.U16 [R5+0x21e00], R225 ;  /* 0x021e00e105007388 */ /* 0x000fe20000000400 */
[----:B------:R-:W-:-:S03]  /*c080*/  FMUL R7, R165, R235 ;  /* 0x000000eba5077220 */ /* 0x000fc60000400000 */
[----:B------:R-:W-:Y:S01]  /*c090*/  FMNMX R6, R6, R2, !PT ;  /* 0x0000000206067209 */ /* 0x000fe20007800000 */
[----:B------:R-:W-:Y:S01]  /*c0a0*/  STS.U16 [R5+0x22000], R224 ;  /* 0x022000e005007388 */ /* 0x000fe20000000400 */
[----:B------:R-:W-:Y:S01]  /*c0b0*/  FMUL R2, R158, R235 ;  /* 0x000000eb9e027220 */ /* 0x000fe20000400000 */
[----:B------:R-:W-:-:S04]  /*c0c0*/  FMNMX R0, R7, R0, !PT ;  /* 0x0000000007007209 */ /* 0x000fc80007800000 */
[----:B------:R-:W-:Y:S01]  /*c0d0*/  FMNMX R2, R2, R6, !PT ;  /* 0x0000000602027209 */ /* 0x000fe20007800000 */
[-C--:B------:R-:W-:Y:S01]  /*c0e0*/  FMUL R6, R159, R235.reuse ;  /* 0x000000eb9f067220 */ /* 0x080fe20000400000 */
[----:B------:R-:W0:Y:S04]  /*c0f0*/  SHFL.BFLY PT, R7, R0, 0x2, 0x1f ;  /* 0x0c401f0000077f89 */ /* 0x000e2800000e0000 */
[----:B------:R-:W-:Y:S01]  /*c100*/  FMNMX R2, R6, R2, !PT ;  /* 0x0000000206027209 */ /* 0x000fe20007800000 */
[----:B------:R-:W-:-:S05]  /*c110*/  FMUL R6, R162, R235 ;  /* 0x000000eba2067220 */ /* 0x000fca0000400000 */
[----:B------:R-:W-:Y:S01]  /*c120*/  FMNMX R2, R6, R2, !PT ;  /* 0x0000000206027209 */ /* 0x000fe20007800000 */
[----:B------:R-:W-:-:S05]  /*c130*/  FMUL R6, R163, R235 ;  /* 0x000000eba3067220 */ /* 0x000fca0000400000 */
[----:B------:R-:W-:Y:S01]  /*c140*/  FMNMX R2, R6, R2, !PT ;  /* 0x0000000206027209 */ /* 0x000fe20007800000 */
[----:B------:R-:W-:-:S05]  /*c150*/  FMUL R6, R166, R235 ;  /* 0x000000eba6067220 */ /* 0x000fca0000400000 */
[----:B------:R-:W-:Y:S01]  /*c160*/  FMNMX R6, R6, R2, !PT ;  /* 0x0000000206067209 */ /* 0x000fe20007800000 */
[----:B------:R-:W-:Y:S01]  /*c170*/  FMUL R2, R167, R235 ;  /* 0x000000eba7027220 */ /* 0x000fe20000400000 */
[----:B0-----:R-:W-:-:S04]  /*c180*/  FMNMX R0, R0, R7, !PT ;  /* 0x0000000700007209 */ /* 0x001fc80007800000 */
[----:B------:R-:W-:Y:S01]  /*c190*/  FMNMX R2, R2, R6, !PT ;  /* 0x0000000602027209 */ /* 0x000fe20007800000 */
[----:B------:R-:W0:Y:S04]  /*c1a0*/  SHFL.BFLY PT, R7, R0, 0x1, 0x1f ;  /* 0x0c201f0000077f89 */ /* 0x000e2800000e0000 */
[----:B------:R-:W1:Y:S01]  /*c1b0*/  SHFL.BFLY PT, R6, R2, 0x2, 0x1f ;  /* 0x0c401f0002067f89 */ /* 0x000e6200000e0000 */
[----:B0-----:R-:W-:Y:S02]  /*c1c0*/  FMNMX R7, R0, R7, !PT ;  /* 0x0000000700077209 */ /* 0x001fe40007800000 */
[----:B-1----:R-:W-:-:S05]  /*c1d0*/  FMNMX R0, R2, R6, !PT ;  /* 0x0000000602007209 */ /* 0x002fca0007800000 */
[----:B------:R-:W0:Y:S04]  /*c1e0*/  SHFL.BFLY PT, R6, R0, 0x1, 0x1f ;  /* 0x0c201f0000067f89 */ /* 0x000e2800000e0000 */
        /* <DEDUP_REMOVED lines=20> */
[----:B---3--:R-:W-:Y:S04]  /*c330*/  STL [R1+0x874], R226 ;  /* 0x000874e201007387 */ /* 0x008fe80000100800 */
[----:B------:R-:W-:Y:S04]  /*c340*/  STL [R1+0x870], R227 ;  /* 0x000870e301007387 */ /* 0x000fe80000100800 */
[----:B------:R-:W3:Y:S04]  /*c350*/  LDL.64 R224, [R1+0x5b0] ;  /* 0x0005b00001e07983 */ /* 0x000ee80000100a00 */
[----:B------:R-:W-:Y:S04]  /*c360*/  STS.U16 [R5+0x23400], R202 ;  /* 0x023400ca05007388 */ /* 0x000fe80000000400 */
[----:B------:R-:W-:Y:S04]  /*c370*/  STS.U16 [R5+0x23600], R201 ;  /* 0x023600c905007388 */ /* 0x000fe80000000400 */
[----:B------:R-:W-:Y:S04]  /*c380*/  STS.U16 [R5+0x23800], R200 ;  /* 0x023800c805007388 */ /* 0x000fe80000000400 */
[----:B------:R-:W-:Y:S04]  /*c390*/  STS.U16 [R5+0x23a00], R199 ;  /* 0x023a00c705007388 */ /* 0x000fe80000000400 */
[----:B------:R-:W-:Y:S04]  /*c3a0*/  STS.U16 [R5+0x23c00], R198 ;  /* 0x023c00c605007388 */ /* 0x000fe80000000400 */
[----:B------:R1:W-:Y:S04]  /*c3b0*/  STS.U16 [R5+0x23e00], R197 ;  /* 0x023e00c505007388 */ /* 0x0003e80000000400 */
[----:B------:R1:W-:Y:S04]  /*c3c0*/  STS.U16 [R5+0x24000], R195 ;  /* 0x024000c305007388 */ /* 0x0003e80000000400 */
[----:B------:R-:W-:Y:S04]  /*c3d0*/  STS.U16 [R5+0x24200], R196 ;  /* 0x024200c405007388 */ /* 0x000fe80000000400 */
[----:B------:R1:W-:Y:S04]  /*c3e0*/  STS.U16 [R5+0x24400], R194 ;  /* 0x024400c205007388 */ /* 0x0003e80000000400 */
        /* <DEDUP_REMOVED lines=14> */
[----:B------:R1:W-:Y:S04]  /*c4d0*/  STS.U16 [R5+0x26200], R179 ;  /* 0x026200b305007388 */ /* 0x0003e80000000400 */
[----:B------:R-:W-:Y:S04]  /*c4e0*/  STS.U16 [R5+0x26400], R178 ;  /* 0x026400b205007388 */ /* 0x000fe80000000400 */
[----:B------:R-:W-:Y:S04]  /*c4f0*/  STS.U16 [R5+0x26600], R177 ;  /* 0x026600b105007388 */ /* 0x000fe80000000400 */
[----:B--2---:R-:W-:Y:S04]  /*c500*/  STS.U16 [R5+0x26800], R176 ;  /* 0x026800b005007388 */ /* 0x004fe80000000400 */
[----:B----4-:R-:W-:Y:S04]  /*c510*/  STS.U16 [R5+0x26a00], R175 ;  /* 0x026a00af05007388 */ /* 0x010fe80000000400 */
[----:B------:R2:W-:Y:S04]  /*c520*/  STS.U16 [R5+0x26c00], R174 ;  /* 0x026c00ae05007388 */ /* 0x0005e80000000400 */
[----:B------:R4:W-:Y:S04]  /*c530*/  STS.U16 [R5+0x26e00], R172 ;  /* 0x026e00ac05007388 */ /* 0x0009e80000000400 */
[----:B------:R-:W-:Y:S04]  /*c540*/  STS.U16 [R5+0x27000], R23 ;  /* 0x0270001705007388 */ /* 0x000fe80000000400 */
[----:B------:R-:W-:Y:S04]  /*c550*/  STS.U16 [R5+0x27200], R22 ;  /* 0x0272001605007388 */ /* 0x000fe80000000400 */
[----:B------:R-:W-:Y:S04]  /*c560*/  STS.U16 [R5+0x27400], R21 ;  /* 0x0274001505007388 */ /* 0x000fe80000000400 */
[----:B------:R-:W-:Y:S04]  /*c570*/  STS.U16 [R5+0x27600], R20 ;  /* 0x0276001405007388 */ /* 0x000fe80000000400 */
[----:B------:R-:W-:Y:S04]  /*c580*/  STS.U16 [R5+0x27800], R19 ;  /* 0x0278001305007388 */ /* 0x000fe80000000400 */
[----:B------:R3:W-:Y:S04]  /*c590*/  STS.U16 [R5+0x27a00], R18 ;  /* 0x027a001205007388 */ /* 0x0007e80000000400 */
[----:B------:R-:W-:Y:S04]  /*c5a0*/  STS.U16 [R5+0x27c00], R17 ;  /* 0x027c001105007388 */ /* 0x000fe80000000400 */
[----:B------:R3:W-:Y:S01]  /*c5b0*/  STS.U16 [R5+0x27e00], R16 ;  /* 0x027e001005007388 */ /* 0x0007e20000000400 */
[----:B------:R0:W-:Y:S06]  /*c5c0*/  MEMBAR.ALL.CTA ;  /* 0x0000000000007992 */ /* 0x0001ec0000008000 */
[----:B0-----:R-:W0:Y:S01]  /*c5d0*/  FENCE.VIEW.ASYNC.S ;  /* 0x00000000000073c6 */ /* 0x001e220000000000 */
[----:B------:R-:W-:-:S02]  /*c5e0*/  FMNMX R6, R0, R6, !PT ;  /* 0x0000000600067209 */ /* 0x000fc40007800000 */
[----:B------:R-:W-:Y:S02]  /*c5f0*/  FMNMX R7, R7, R217, !PT ;  /* 0x000000d907077209 */ /* 0x000fe40007800000 */
[----:B------:R-:W-:-:S03]  /*c600*/  FMNMX R6, R6, R221, !PT ;  /* 0x000000dd06067209 */ /* 0x000fc60007800000 */
[----:B------:R-:W-:Y:S02]  /*c610*/  FADD R2, -R7, R217 ;  /* 0x000000d907027221 */ /* 0x000fe40000000100 */
[----:B------:R-:W-:Y:S01]  /*c620*/  FADD R0, -R6, R221 ;  /* 0x000000dd06007221 */ /* 0x000fe20000000100 */
[-CC-:B------:R-:W-:Y:S01]  /*c630*/  FFMA R152, R152, R235.reuse, -R7.reuse ;  /* 0x000000eb98987223 */ /* 0x180fe20000000807 */
[-CC-:B------:R-:W-:Y:S01]  /*c640*/  FFMA R153, R153, R235.reuse, -R7.reuse ;  /* 0x000000eb99997223 */ /* 0x180fe20000000807 */
[-CC-:B------:R-:W-:Y:S01]  /*c650*/  FFMA R156, R156, R235.reuse, -R7.reuse ;  /* 0x000000eb9c9c7223 */ /* 0x180fe20000000807 */
[-C--:B------:R-:W-:Y:S01]  /*c660*/  FFMA R157, R157, R235.reuse, -R7 ;  /* 0x000000eb9d9d7223 */ /* 0x080fe20000000807 */
[----:B------:R-:W-:Y:S01]  /*c670*/  FMUL R2, R2, 1.4426950216293334961 ;  /* 0x3fb8aa3b02027820 */ /* 0x000fe20000400000 */
[-CC-:B------:R-:W-:Y:S01]  /*c680*/  FFMA R154, R154, R235.reuse, -R6.reuse ;  /* 0x000000eb9a9a7223 */ /* 0x180fe20000000806 */
[-CC-:B------:R-:W-:Y:S01]  /*c690*/  FFMA R155, R155, R235.reuse, -R6.reuse ;  /* 0x000000eb9b9b7223 */ /* 0x180fe20000000806 */
[-CC-:B------:R-:W-:Y:S01]  /*c6a0*/  FFMA R158, R158, R235.reuse, -R6.reuse ;  /* 0x000000eb9e9e7223 */ /* 0x180fe20000000806 */
[----:B------:R-:W-:Y:S01]  /*c6b0*/  FFMA R159, R159, R235, -R6 ;  /* 0x000000eb9f9f7223 */ /* 0x000fe20000000806 */
[----:B------:R-:W-:Y:S01]  /*c6c0*/  FMUL R0, R0, 1.4426950216293334961 ;  /* 0x3fb8aa3b00007820 */ /* 0x000fe20000400000 */
        /* <DEDUP_REMOVED lines=8> */
[----:B------:R-:W0:Y:S08]  /*c750*/  MUFU.EX2 R2, R2 ;  /* 0x0000000200027308 */ /* 0x000e300000000800 */
[----:B------:R-:W0:Y:S08]  /*c760*/  MUFU.EX2 R0, R0 ;  /* 0x0000000000007308 */ /* 0x000e300000000800 */
[----:B-1----:R-:W-:Y:S08]  /*c770*/  MUFU.EX2 R197, R152 ;  /* 0x0000009800c57308 */ /* 0x002ff00000000800 */
[----:B------:R-:W1:Y:S08]  /*c780*/  MUFU.EX2 R195, R153 ;  /* 0x0000009900c37308 */ /* 0x000e700000000800 */
[----:B------:R1:W-:Y:S08]  /*c790*/  MUFU.EX2 R194, R156 ;  /* 0x0000009c00c27308 */ /* 0x0003f00000000800 */
[----:B------:R-:W1:Y:S08]  /*c7a0*/  MUFU.EX2 R193, R157 ;  /* 0x0000009d00c17308 */ /* 0x000e700000000800 */
[----:B------:R-:W-:Y:S08]  /*c7b0*/  MUFU.EX2 R184, R154 ;  /* 0x0000009a00b87308 */ /* 0x000ff00000000800 */
[----:B------:R-:W1:Y:S08]  /*c7c0*/  MUFU.EX2 R179, R155 ;  /* 0x0000009b00b37308 */ /* 0x000e700000000800 */
[----:B--2---:R2:W-:Y:S08]  /*c7d0*/  MUFU.EX2 R174, R158 ;  /* 0x0000009e00ae7308 */ /* 0x0045f00000000800 */
[----:B----4-:R-:W4:Y:S01]  /*c7e0*/  MUFU.EX2 R172, R159 ;  /* 0x0000009f00ac7308 */ /* 0x010f220000000800 */
[-C--:B0-----:R-:W-:Y:S01]  /*c7f0*/  FMUL R24, R24, R2.reuse ;  /* 0x0000000218187220 */ /* 0x081fe20000400000 */
[-C--:B------:R-:W-:Y:S01]  /*c800*/  FMUL R25, R25, R2.reuse ;  /* 0x0000000219197220 */ /* 0x080fe20000400000 */
        /* <DEDUP_REMOVED lines=61> */
[----:B------:R-:W-:Y:S01]  /*cbe0*/  FMUL R149, R149, R2 ;  /* 0x0000000295957220 */ /* 0x000fe20000400000 */
        /* <DEDUP_REMOVED lines=64> */
[----:B-1----:R-:W-:-:S02]  /*cff0*/  F2FP.F16.F32.PACK_AB R156, R195, R197 ;  /* 0x000000c5c39c723e */ /* 0x002fc400000000ff */
[----:B--2---:R-:W-:Y:S02]  /*d000*/  F2FP.F16.F32.PACK_AB R158, R193, R194 ;  /* 0x000000c2c19e723e */ /* 0x004fe400000000ff */
[----:B------:R-:W-:Y:S02]  /*d010*/  F2FP.F16.F32.PACK_AB R157, R179, R184 ;  /* 0x000000b8b39d723e */ /* 0x000fe400000000ff */
[----:B----4-:R-:W-:Y:S01]  /*d020*/  F2FP.F16.F32.PACK_AB R159, R172, R174 ;  /* 0x000000aeac9f723e */ /* 0x010fe200000000ff */
[----:B------:R-:W-:Y:S06]  /*d030*/  BAR.SYNC.DEFER_BLOCKING 0x0 ;  /* 0x0000000000007b1d */ /* 0x000fec0000010000 */
[----:B------:R-:W-:Y:S01]  /*d040*/  UMOV UR7, 0x80000020 ;  /* 0x8000002000077882 */ /* 0x000fe20000000000 */
[----:B------:R-:W-:-:S06]  /*d050*/  WARPGROUP.ARRIVE ;  /* 0x00000000000079c5 */ /* 0x000fcc0000000000 */
[----:B------:R-:W-:Y:S01]  /*d060*/  HGMMA.64x256x16.F32 R24, R156, gdesc[UR4], R24, gsb0 ;  /* 0x03e000049c187df0 */ /* 0x000fe20008000818 */
[----:B---3--:R0:W-:Y:S04]  /*d070*/  STL [R1+0x87c], R224 ;  /* 0x00087ce001007387 */ /* 0x0081e80000100800 */
[----:B------:R1:W-:Y:S04]  /*d080*/  STL [R1+0x878], R225 ;  /* 0x000878e101007387 */ /* 0x0003e80000100800 */
[----:B------:R2:W-:Y:S01]  /*d090*/  STL [R1+0x880], R5 ;  /* 0x0008800501007387 */ /* 0x0005e20000100800 */
[----:B------:R-:W-:-:S03]  /*d0a0*/  WARPGROUP.DEPBAR.LE gsb0, 0x0 ;  /* 0x00008000000079c5 */ /* 0x000fc60000010000 */
[----:B------:R-:W-:Y:S04]  /*d0b0*/  STL.64 [R1], R24 ;  /* 0x0000001801007387 */ /* 0x000fe80000100a00 */
        /* <DEDUP_REMOVED lines=12> */
[----:B------:R-:W-:Y:S01]  /*d180*/  STL.64 [R1+0x68], R50 ;  /* 0x0000683201007387 */ /* 0x000fe20000100a00 */
[----:B------:R-:W-:-:S03]  /*d190*/  IMAD.MOV.U32 R18, RZ, RZ, R150 ;  /* 0x000000ffff127224 */ /* 0x000fc600078e0096 */
[----:B------:R-:W-:Y:S01]  /*d1a0*/  STL.64 [R1+0x70], R52 ;  /* 0x0000703401007387 */ /* 0x000fe20000100a00 */
[----:B------:R-:W-:-:S03]  /*d1b0*/  IMAD.MOV.U32 R16, RZ, RZ, R151 ;  /* 0x000000ffff107224 */ /* 0x000fc600078e0097 */
[----:B------:R-:W-:Y:S01]  /*d1c0*/  STL.64 [R1+0x78], R54 ;  /* 0x0000783601007387 */ /* 0x000fe20000100a00 */
[----:B------:R-:W-:Y:S01]  /*d1d0*/  MOV R153, R148 ;  /* 0x0000009400997202 */ /* 0x000fe20000000f00 */
[----:B------:R-:W-:Y:S02]  /*d1e0*/  IMAD.MOV.U32 R152, RZ, RZ, R149 ;  /* 0x000000ffff987224 */ /* 0x000fe400078e0095 */
[----:B------:R-:W-:Y:S01]  /*d1f0*/  STL.64 [R1+0x80], R56 ;  /* 0x0000803801007387 */ /* 0x000fe20000100a00 */
[----:B------:R-:W-:-:S03]  /*d200*/  IMAD.MOV.U32 R155, RZ, RZ, R146 ;  /* 0x000000ffff9b7224 */ /* 0x000fc600078e0092 */
[----:B------:R3:W-:Y:S01]  /*d210*/  STL [R1+0x88], R58 ;  /* 0x0000883a01007387 */ /* 0x0007e20000100800 */
[----:B------:R-:W-:Y:S01]  /*d220*/  IMAD.MOV.U32 R154, RZ, RZ, R147 ;  /* 0x000000ffff9a7224 */ /* 0x000fe200078e0093 */
[----:B------:R-:W-:Y:S02]  /*d230*/  MOV R176, R144 ;  /* 0x0000009000b07202 */ /* 0x000fe40000000f00 */
[----:B------:R-:W4:Y:S01]  /*d240*/  LDL.LU.64 R150, [R1+0xa80] ;  /* 0x000a800001967983 */ /* 0x000f220000300a00 */
[----:B------:R-:W-:-:S03]  /*d250*/  IMAD.MOV.U32 R175, RZ, RZ, R145 ;  /* 0x000000ffffaf7224 */ /* 0x000fc600078e0091 */
[----:B------:R-:W4:Y:S01]  /*d260*/  LDL.LU.64 R148, [R1+0xa78] ;  /* 0x000a780001947983 */ /* 0x000f220000300a00 */
[----:B------:R-:W-:Y:S01]  /*d270*/  IMAD.MOV.U32 R178, RZ, RZ, R142 ;  /* 0x000000ffffb27224 */ /* 0x000fe200078e008e */
[----:B------:R-:W-:Y:S01]  /*d280*/  MOV R181, R140 ;  /* 0x0000008c00b57202 */ /* 0x000fe20000000f00 */
[----:B------:R-:W-:Y:S01]  /*d290*/  IMAD.MOV.U32 R177, RZ, RZ, R143 ;  /* 0x000000ffffb17224 */ /* 0x000fe200078e008f */
        /* <DEDUP_REMOVED lines=118> */
[----:B0-----:R-:W-:Y:S01]  /*da00*/  MOV R224, R60 ;  /* 0x0000003c00e07202 */ /* 0x001fe20000000f00 */
[----:B------:R-:W-:Y:S01]  /*da10*/  IMAD.MOV.U32 R227, RZ, RZ, R63 ;  /* 0x000000ffffe37224 */ /* 0x000fe200078e003f */
[----:B------:R-:W4:Y:S01]  /*da20*/  LDL.LU.64 R66, [R1+0x930] ;  /* 0x0009300001427983 */ /* 0x000f220000300a00 */
[----:B-1----:R-:W-:-:S03]  /*da30*/  IMAD.MOV.U32 R225, RZ, RZ, R61 ;  /* 0x000000ffffe17224 */ /* 0x002fc600078e003d */
[----:B------:R-:W4:Y:S01]  /*da40*/  LDL.LU.64 R64, [R1+0x928] ;  /* 0x0009280001407983 */ /* 0x000f220000300a00 */
[----:B--2---:R-:W-:-:S03]  /*da50*/  IMAD.MOV.U32 R5, RZ, RZ, R59 ;  /* 0x000000ffff057224 */ /* 0x004fc600078e003b */
[----:B------:R-:W2:Y:S04]  /*da60*/  LDL.LU.64 R62, [R1+0x920] ;  /* 0x00092000013e7983 */ /* 0x000ea80000300a00 */
[----:B------:R-:W2:Y:S04]  /*da70*/  LDL.LU.64 R60, [R1+0x918] ;  /* 0x00091800013c7983 */ /* 0x000ea80000300a00 */
[----:B---3--:R-:W3:Y:S04]  /*da80*/  LDL.LU.64 R58, [R1+0x910] ;  /* 0x00091000013a7983 */ /* 0x008ee80000300a00 */
[----:B------:R-:W3:Y:S04]  /*da90*/  LDL.LU.64 R56, [R1+0x908] ;  /* 0x0009080001387983 */ /* 0x000ee80000300a00 */
        /* <DEDUP_REMOVED lines=16> */
[----:B----4-:R-:W-:Y:S01]  /*dba0*/  STL.64 [R1+0x7d0], R150 ;  /* 0x0007d09601007387 */ /* 0x010fe20000100a00 */
[-C--:B------:R-:W-:Y:S01]  /*dbb0*/  FMUL R148, R148, R2.reuse ;  /* 0x0000000294947220 */ /* 0x080fe20000400000 */
[-C--:B------:R-:W-:Y:S01]  /*dbc0*/  FMUL R149, R149, R2.reuse ;  /* 0x0000000295957220 */ /* 0x080fe20000400000 */
[-C--:B------:R-:W-:Y:S01]  /*dbd0*/  FMUL R144, R144, R2.reuse ;  /* 0x0000000290907220 */ /* 0x080fe20000400000 */
[----:B------:R-:W-:-:S03]  /*dbe0*/  FMUL R145, R145, R2 ;  /* 0x0000000291917220 */ /* 0x000fc60000400000 */
[----:B------:R-:W-:Y:S04]  /*dbf0*/  STL.64 [R1+0x7c8], R148 ;  /* 0x0007c89401007387 */ /* 0x000fe80000100a00 */
[----:B------:R-:W-:Y:S01]  /*dc00*/  STL.64 [R1+0x7c0], R146 ;  /* 0x0007c09201007387 */ /* 0x000fe20000100a00 */
[-C--:B------:R-:W-:Y:S01]  /*dc10*/  FMUL R140, R140, R2.reuse ;  /* 0x000000028c8c7220 */ /* 0x080fe20000400000 */
[-C--:B------:R-:W-:Y:S02]  /*dc20*/  FMUL R141, R141, R2.reuse ;  /* 0x000000028d8d7220 */ /* 0x080fe40000400000 */
[----:B------:R-:W-:Y:S04]  /*dc30*/  STL.64 [R1+0x7b8], R144 ;  /* 0x0007b89001007387 */ /* 0x000fe80000100a00 */
[----:B------:R-:W-:Y:S01]  /*dc40*/  STL.64 [R1+0x7b0], R142 ;  /* 0x0007b08e01007387 */ /* 0x000fe20000100a00 */
[-C--:B------:R-:W-:Y:S01]  /*dc50*/  FMUL R136, R136, R2.reuse ;  /* 0x0000000288887220 */ /* 0x080fe20000400000 */
[----:B------:R-:W-:-:S02]  /*dc60*/  FMUL R137, R137, R2 ;  /* 0x0000000289897220 */ /* 0x000fc40000400000 */
        /* <DEDUP_REMOVED lines=35> */
[----:B------:R-:W-:Y:S02]  /*dea0*/  FMUL R101, R101, R2 ;  /* 0x0000000265657220 */ /* 0x000fe40000400000 */
[----:B------:R-:W-:Y:S01]  /*deb0*/  STL.64 [R1+0x718], R104 ;  /* 0x0007186801007387 */ /* 0x000fe20000100a00 */
[----:B------:R-:W-:-:S03]  /*dec0*/  FMUL R98, R98, R0 ;  /* 0x0000000062627220 */ /* 0x000fc60000400000 */
[----:B------:R-:W-:Y:S01]  /*ded0*/  STL.64 [R1+0x710], R102 ;  /* 0x0007106601007387 */ /* 0x000fe20000100a00 */
[-C--:B------:R-:W-:Y:S01]  /*dee0*/  FMUL R96, R96, R2.reuse ;  /* 0x0000000260607220 */ /* 0x080fe20000400000 */
[----:B------:R-:W-:Y:S02]  /*def0*/  FMUL R97, R97, R2 ;  /* 0x0000000261617220 */ /* 0x000fe40000400000 */
[----:B------:R-:W-:Y:S01]  /*df00*/  STL.64 [R1+0x708], R100 ;  /* 0x0007086401007387 */ /* 0x000fe20000100a00 */
[-C--:B------:R-:W-:Y:S01]  /*df10*/  FMUL R94, R94, R0.reuse ;  /* 0x000000005e5e7220 */ /* 0x080fe20000400000 */
[----:B------:R-:W-:Y:S02]  /*df20*/  FMUL R95, R95, R0 ;  /* 0x000000005f5f7220 */ /* 0x000fe40000400000 */
[----:B------:R-:W-:Y:S01]  /*df30*/  STL.64 [R1+0x700], R98 ;  /* 0x0007006201007387 */ /* 0x000fe20000100a00 */
[-C--:B------:R-:W-:Y:S01]  /*df40*/  FMUL R92, R92, R2.reuse ;  /* 0x000000025c5c7220 */ /* 0x080fe20000400000 */
[----:B------:R-:W-:-:S02]  /*df50*/  FMUL R93, R93, R2 ;  /* 0x000000025d5d7220 */ /* 0x000fc40000400000 */
        /* <DEDUP_REMOVED lines=43> */
[-C--:B--2---:R-:W-:Y:S01]  /*e210*/  FMUL R62, R62, R0.reuse ;  /* 0x000000003e3e7220 */ /* 0x084fe20000400000 */
[----:B------:R-:W-:-:S02]  /*e220*/  FMUL R63, R63, R0 ;  /* 0x000000003f3f7220 */ /* 0x000fc40000400000 */
[----:B------:R-:W-:Y:S01]  /*e230*/  STL.64 [R1+0x680], R66 ;  /* 0x0006804201007387 */ /* 0x000fe20000100a00 */
[-C--:B------:R-:W-:Y:S01]  /*e240*/  FMUL R60, R60, R2.reuse ;  /* 0x000000023c3c7220 */ /* 0x080fe20000400000 */
[----:B------:R-:W-:Y:S02]  /*e250*/  FMUL R61, R61, R2 ;  /* 0x000000023d3d7220 */ /* 0x000fe40000400000 */
[----:B------:R-:W-:Y:S01]  /*e260*/  STL.64 [R1+0x678], R64 ;  /* 0x0006784001007387 */ /* 0x000fe20000100a00 */
[-C--:B---3--:R-:W-:Y:S01]  /*e270*/  FMUL R58, R58, R0.reuse ;  /* 0x000000003a3a7220 */ /* 0x088fe20000400000 */
        /* <DEDUP_REMOVED lines=52> */
[----:B------:R-:W-:Y:S04]  /*e5c0*/  STL.64 [R1+0x5e8], R28 ;  /* 0x0005e81c01007387 */ /* 0x000fe80000100a00 */
[----:B------:R-:W-:Y:S04]  /*e5d0*/  STL.64 [R1+0x5e0], R26 ;  /* 0x0005e01a01007387 */ /* 0x000fe80000100a00 */
[----:B------:R0:W-:Y:S04]  /*e5e0*/  STL.64 [R1+0x5d8], R24 ;  /* 0x0005d81801007387 */ /* 0x0001e80000100a00 */
[----:B0-----:R-:W2:Y:S04]  /*e5f0*/  LDL.LU R24, [R1] ;  /* 0x0000000001187983 */ /* 0x001ea80000300800 */
[----:B------:R-:W2:Y:S04]  /*e600*/  LDL.LU R25, [R1+0x4] ;  /* 0x0000040001197983 */ /* 0x000ea80000300800 */
        /* <DEDUP_REMOVED lines=32> */
[----:B------:R-:W2:Y:S01]  /*e810*/  LDL.LU R58, [R1+0x88] ;  /* 0x00008800013a7983 */ /* 0x000ea20000300800 */
[-CC-:B------:R-:W-:Y:S01]  /*e820*/  FFMA R160, R160, R235.reuse, -R7.reuse ;  /* 0x000000eba0a07223 */ /* 0x180fe20000000807 */
[-CC-:B------:R-:W-:Y:S01]  /*e830*/  FFMA R161, R161, R235.reuse, -R7.reuse ;  /* 0x000000eba1a17223 */ /* 0x180fe20000000807 */
[-CC-:B------:R-:W-:Y:S01]  /*e840*/  FFMA R164, R164, R235.reuse, -R7.reuse ;  /* 0x000000eba4a47223 */ /* 0x180fe20000000807 */
[-C--:B------:R-:W-:Y:S01]  /*e850*/  FFMA R165, R165, R235.reuse, -R7 ;  /* 0x000000eba5a57223 */ /* 0x080fe20000000807 */
        /* <DEDUP_REMOVED lines=12> */
[----:B------:R-:W-:Y:S01]  /*e920*/  MUFU.EX2 R17, R17 ;  /* 0x0000001100117308 */ /* 0x000fe20000000800 */
[----:B------:R-:W-:Y:S01]  /*e930*/  MOV R59, R5 ;  /* 0x00000005003b7202 */ /* 0x000fe20000000f00 */
[----:B------:R-:W-:Y:S01]  /*e940*/  IMAD.MOV.U32 R60, RZ, RZ, R224 ;  /* 0x000000ffff3c7224 */ /* 0x000fe200078e00e0 */
[----:B------:R-:W-:Y:S01]  /*e950*/  MOV R63, R227 ;  /* 0x000000e3003f7202 */ /* 0x000fe20000000f00 */
[----:B------:R-:W-:Y:S01]  /*e960*/  IMAD.MOV.U32 R61, RZ, RZ, R225 ;  /* 0x000000ffff3d7224 */ /* 0x000fe200078e00e1 */
[----:B------:R-:W-:Y:S01]  /*e970*/  MOV R67, R238 ;  /* 0x000000ee00437202 */ /* 0x000fe20000000f00 */
[----:B------:R-:W-:Y:S01]  /*e980*/  IMAD.MOV.U32 R62, RZ, RZ, R226 ;  /* 0x000000ffff3e7224 */ /* 0x000fe200078e00e2 */
[----:B------:R-:W-:Y:S01]  /*e990*/  MOV R71, R242 ;  /* 0x000000f200477202 */ /* 0x000fe20000000f00 */
[----:B------:R-:W0:Y:S01]  /*e9a0*/  MUFU.EX2 R161, R161 ;  /* 0x000000a100a17308 */ /* 0x000e220000000800 */
[----:B------:R-:W-:Y:S01]  /*e9b0*/  IMAD.MOV.U32 R64, RZ, RZ, R3 ;  /* 0x000000ffff407224 */ /* 0x000fe200078e0003 */
[----:B------:R-:W-:Y:S01]  /*e9c0*/  MOV R75, R246 ;  /* 0x000000f6004b7202 */ /* 0x000fe20000000f00 */
[----:B------:R-:W-:Y:S01]  /*e9d0*/  IMAD.MOV.U32 R65, RZ, RZ, R236 ;  /* 0x000000ffff417224 */ /* 0x000fe200078e00ec */
[----:B------:R-:W-:Y:S01]  /*e9e0*/  MOV R79, R250 ;  /* 0x000000fa004f7202 */ /* 0x000fe20000000f00 */
[----:B------:R-:W-:Y:S01]  /*e9f0*/  IMAD.MOV.U32 R66, RZ, RZ, R237 ;  /* 0x000000ffff427224 */ /* 0x000fe200078e00ed */
[----:B------:R-:W-:Y:S01]  /*ea00*/  MOV R83, R252 ;  /* 0x000000fc00537202 */ /* 0x000fe20000000f00 */
[----:B------:R-:W-:Y:S01]  /*ea10*/  IMAD.MOV.U32 R68, RZ, RZ, R239 ;  /* 0x000000ffff447224 */ /* 0x000fe200078e00ef */
[----:B------:R-:W-:Y:S01]  /*ea20*/  MUFU.EX2 R160, R160 ;  /* 0x000000a000a07308 */ /* 0x000fe20000000800 */
        /* <DEDUP_REMOVED lines=23> */
[----:B------:R-:W1:Y:S01]  /*eba0*/  MUFU.EX2 R20, R20 ;  /* 0x0000001400147308 */ /* 0x000e620000000800 */
        /* <DEDUP_REMOVED lines=15> */
[----:B------:R-:W3:Y:S01]  /*eca0*/  MUFU.EX2 R22, R22 ;  /* 0x0000001600167308 */ /* 0x000ee20000000800 */
[----:B------:R-:W-:Y:S01]  /*ecb0*/  IMAD.MOV.U32 R96, RZ, RZ, R170 ;  /* 0x000000ffff607224 */ /* 0x000fe200078e00aa */
[----:B------:R-:W-:Y:S01]  /*ecc0*/  MOV R147, R154 ;  /* 0x0000009a00937202 */ /* 0x000fe20000000f00 */
[----:B------:R-:W-:Y:S01]  /*ecd0*/  IMAD.MOV.U32 R97, RZ, RZ, R171 ;  /* 0x000000ffff617224 */ /* 0x000fe200078e00ab */
[----:B------:R-:W-:Y:S01]  /*ece0*/  MOV R151, R16 ;  /* 0x0000001000977202 */ /* 0x000fe20000000f00 */
[----:B------:R-:W-:-:S02]  /*ecf0*/  IMAD.MOV.U32 R98, RZ, RZ, R229 ;  /* 0x000000ffff627224 */ /* 0x000fc400078e00e5 */
[----:B------:R-:W-:Y:S02]  /*ed00*/  IMAD.MOV.U32 R100, RZ, RZ, R233 ;  /* 0x000000ffff647224 */ /* 0x000fe400078e00e9 */
[----:B------:R-:W-:Y:S02]  /*ed10*/  IMAD.MOV.U32 R101, RZ, RZ, R173 ;  /* 0x000000ffff657224 */ /* 0x000fe400078e00ad */
[----:B------:R-:W-:Y:S02]  /*ed20*/  IMAD.MOV.U32 R102, RZ, RZ, R228 ;  /* 0x000000ffff667224 */ /* 0x000fe400078e00e4 */
[----:B------:R-:W-:Y:S02]  /*ed30*/  IMAD.MOV.U32 R104, RZ, RZ, R222 ;  /* 0x000000ffff687224 */ /* 0x000fe400078e00de */
[----:B------:R-:W-:Y:S02]  /*ed40*/  IMAD.MOV.U32 R105, RZ, RZ, R221 ;  /* 0x000000ffff697224 */ /* 0x000fe400078e00dd */
        /* <DEDUP_REMOVED lines=33> */
[----:B------:R-:W-:Y:S01]  /*ef60*/  IMAD.MOV.U32 R150, RZ, RZ, R18 ;  /* 0x000000ffff967224 */ /* 0x000fe200078e0012 */
[----:B0-----:R-:W-:Y:S01]  /*ef70*/  F2FP.F16.F32.PACK_AB R152, R161, R17 ;  /* 0x00000011a198723e */ /* 0x001fe200000000ff */
[----:B------:R4:W5:Y:S01]  /*ef80*/  LDL.LU R5, [R1+0x880] ;  /* 0x0008800001057983 */ /* 0x0009620000300800 */
[----:B-1----:R-:W-:Y:S01]  /*ef90*/  F2FP.F16.F32.PACK_AB R153, R20, R21 ;  /* 0x000000151499723e */ /* 0x002fe200000000ff */
[----:B------:R-:W0:Y:S01]  /*efa0*/  LDC R163, c[0x0][0x280] ;  /* 0x0000a000ffa37b82 */ /* 0x000e220000000800 */
[----:B------:R-:W-:Y:S01]  /*efb0*/  F2FP.F16.F32.PACK_AB R154, R23, R160 ;  /* 0x000000a0179a723e */ /* 0x000fe200000000ff */
[----:B------:R-:W4:Y:S01]  /*efc0*/  LDL.LU R224, [R1+0x87c] ;  /* 0x00087c0001e07983 */ /* 0x000f220000300800 */
[----:B---3--:R-:W-:-:S03]  /*efd0*/  F2FP.F16.F32.PACK_AB R155, R22, R19 ;  /* 0x00000013169b723e */ /* 0x008fc600000000ff */
[----:B------:R-:W3:Y:S04]  /*efe0*/  LDL.LU R225, [R1+0x878] ;  /* 0x0008780001e17983 */ /* 0x000ee80000300800 */
[----:B------:R-:W3:Y:S04]  /*eff0*/  LDL.LU R226, [R1+0x874] ;  /* 0x0008740001e27983 */ /* 0x000ee80000300800 */
[----:B------:R-:W3:Y:S04]  /*f000*/  LDL.LU R227, [R1+0x870] ;  /* 0x0008700001e37983 */ /* 0x000ee80000300800 */
[----:B------:R-:W3:Y:S04]  /*f010*/  LDL.LU R3, [R1+0x86c] ;  /* 0x00086c0001037983 */ /* 0x000ee80000300800 */
[----:B------:R1:W5:Y:S04]  /*f020*/  LDL.LU R236, [R1+0x868] ;  /* 0x0008680001ec7983 */ /* 0x0003680000300800 */
        /* <DEDUP_REMOVED lines=28> */
[----:B------:R1:W5:Y:S01]  /*f1f0*/  LDL.LU R168, [R1+0x7f4] ;  /* 0x0007f40001a87983 */ /* 0x0003620000300800 */
[----:B--2---:R-:W-:-:S03]  /*f200*/  WARPGROUP.ARRIVE ;  /* 0x00000000000079c5 */ /* 0x004fc60000000000 */
[----:B------:R1:W5:Y:S03]  /*f210*/  LDL.LU R169, [R1+0x7f0] ;  /* 0x0007f00001a97983 */ /* 0x0003660000300800 */
[----:B------:R-:W-:Y:S01]  /*f220*/  HGMMA.64x256x16.F32 R24, R152, gdesc[UR12], R24, gsb0 ;  /* 0x03e0000c98187df0 */ /* 0x000fe20008000818 */
[----:B------:R1:W5:Y:S04]  /*f230*/  LDL.LU R170, [R1+0x7ec] ;  /* 0x0007ec0001aa7983 */ /* 0x0003680000300800 */
[----:B------:R1:W5:Y:S04]  /*f240*/  LDL.LU R171, [R1+0x7e8] ;  /* 0x0007e80001ab7983 */ /* 0x0003680000300800 */
[----:B------:R-:W2:Y:S04]  /*f250*/  LDL.LU R229, [R1+0x7e4] ;  /* 0x0007e40001e57983 */ /* 0x000ea80000300800 */
[----:B------:R-:W2:Y:S04]  /*f260*/  LDL.LU R234, [R1+0x7e0] ;  /* 0x0007e00001ea7983 */ /* 0x000ea80000300800 */
[----:B------:R-:W2:Y:S04]  /*f270*/  LDL.LU R233, [R1+0x7dc] ;  /* 0x0007dc0001e97983 */ /* 0x000ea80000300800 */
[----:B------:R-:W2:Y:S01]  /*f280*/  LDL.LU R173, [R1+0x7d8] ;  /* 0x0007d80001ad7983 */ /* 0x000ea20000300800 */
        /* <DEDUP_REMOVED lines=64> */
[----:B------:R0:W-:Y:S04]  /*f690*/  STL.64 [R1+0x1f8], R150 ;  /* 0x0001f89601007387 */ /* 0x0001e80000100a00 */
[----:B0-----:R-:W2:Y:S04]  /*f6a0*/  LDL.LU.64 R150, [R1+0x7d0] ;  /* 0x0007d00001967983 */ /* 0x001ea80000300a00 */
        /* <DEDUP_REMOVED lines=63> */
[----:B----4-:R-:W-:-:S02]  /*faa0*/  R2UR UR14, R224 ;  /* 0x00000000e00e72ca */ /* 0x010fc400000e0000 */
[----:B---3--:R-:W-:Y:S01]  /*fab0*/  R2UR UR15, R225 ;  /* 0x00000000e10f72ca */ /* 0x008fe200000e0000 */
[----:B------:R-:W3:Y:S01]  /*fac0*/  LDL R162, [R1+0x5bc] ;  /* 0x0005bc0001a27983 */ /* 0x000ee20000100800 */
[-C--:B--2---:R-:W-:Y:S01]  /*fad0*/  FMUL R150, R150, R0.reuse ;  /* 0x0000000096967220 */ /* 0x084fe20000400000 */
        /* <DEDUP_REMOVED lines=25> */
[----:B------:R-:W-:-:S06]  /*fc70*/  FMUL R99, R99, R0 ;  /* 0x0000000063637220 */ /* 0x000fcc0000400000 */
[----:B------:R-:W-:-:S06]  /*fc80*/  WARPGROUP.ARRIVE ;  /* 0x00000000000079c5 */ /* 0x000fcc0000000000 */
[----:B------:R-:W-:Y:S01]  /*fc90*/  HGMMA.64x256x16.F32 R24, R156, gdesc[UR12], R24, gsb0 ;  /* 0x03e0000c9c187df0 */ /* 0x000fe20008000818 */
[----:B------:R-:W-:Y:S02]  /*fca0*/  R2UR UR6, R226 ;  /* 0x00000000e20672ca */ /* 0x000fe400000e0000 */
[----:B------:R-:W-:Y:S01]  /*fcb0*/  R2UR UR7, R227 ;  /* 0x00000000e30772ca */ /* 0x000fe200000e0000 */
[----:B------:R-:W-:Y:S01]  /*fcc0*/  FADD R16, R197, R195 ;  /* 0x000000c3c5107221 */ /* 0x000fe20000000000 */
[----:B------:R-:W-:-:S03]  /*fcd0*/  FADD R18, R184, R179 ;  /* 0x000000b3b8127221 */ /* 0x000fc60000000000 */
        /* <DEDUP_REMOVED lines=11> */
[----:B------:R-:W-:-:S04]  /*fd90*/  FADD R18, R22, R18 ;  /* 0x0000001216127221 */ /* 0x000fc80000000000 */
[----:B------:R-:W0:Y:S04]  /*fda0*/  SHFL.BFLY PT, R17, R16, 0x2, 0x1f ;  /* 0x0c401f0010117f89 */ /* 0x000e2800000e0000 */
[----:B------:R-:W2:Y:S01]  /*fdb0*/  SHFL.BFLY PT, R19, R18, 0x2, 0x1f ;  /* 0x0c401f0012137f89 */ /* 0x000ea200000e0000 */
[----:B------:R-:W-:Y:S02]  /*fdc0*/  VIADD R229, R229, 0x20 ;  /* 0x00000020e5e57836 */ /* 0x000fe40000000000 */
[----:B0-----:R-:W-:Y:S01]  /*fdd0*/  FADD R17, R16, R17 ;  /* 0x0000001110117221 */ /* 0x001fe20000000000 */
[----:B--2---:R-:W-:-:S04]  /*fde0*/  FADD R16, R18, R19 ;  /* 0x0000001312107221 */ /* 0x004fc80000000000 */
[----:B------:R-:W0:Y:S04]  /*fdf0*/  SHFL.BFLY PT, R18, R17, 0x1, 0x1f ;  /* 0x0c201f0011127f89 */ /* 0x000e2800000e0000 */
[----:B------:R-:W2:Y:S01]  /*fe00*/  SHFL.BFLY PT, R19, R16, 0x1, 0x1f ;  /* 0x0c201f0010137f89 */ /* 0x000ea200000e0000 */
[----:B------:R-:W-:Y:S02]  /*fe10*/  ISETP.GE.AND P0, PT, R229, R163, PT ;  /* 0x000000a3e500720c */ /* 0x000fe40003f06270 */
[----:B------:R-:W-:Y:S02]  /*fe20*/  R2UR UR15, R231 ;  /* 0x00000000e70f72ca */ /* 0x000fe400000e0000 */
[----:B------:R-:W-:Y:S01]  /*fe30*/  R2UR UR14, R230 ;  /* 0x00000000e60e72ca */ /* 0x000fe200000e0000 */
[----:B------:R-:W-:-:S02]  /*fe40*/  IMAD R4, R173, 0x20, R4 ;  /* 0x00000020ad047824 */ /* 0x000fc400078e0204 */
[----:B---3--:R-:W-:Y:S02]  /*fe50*/  IMAD R3, R162, 0x20, R3 ;  /* 0x00000020a2037824 */ /* 0x008fe400078e0203 */
[----:B------:R-:W-:Y:S02]  /*fe60*/  IMAD.MOV.U32 R217, RZ, RZ, R7 ;  /* 0x000000ffffd97224 */ /* 0x000fe400078e0007 */
[----:B------:R-:W-:Y:S02]  /*fe70*/  IMAD.MOV.U32 R221, RZ, RZ, R6 ;  /* 0x000000ffffdd7224 */ /* 0x000fe400078e0006 */
[----:B0-----:R-:W-:Y:S01]  /*fe80*/  FADD R17, R17, R18 ;  /* 0x0000001211117221 */ /* 0x001fe20000000000 */
[----:B--2---:R-:W-:-:S03]  /*fe90*/  FADD R16, R16, R19 ;  /* 0x0000001310107221 */ /* 0x004fc60000000000 */
[----:B------:R-:W-:Y:S01]  /*fea0*/  FFMA R234, R2, R234, R17 ;  /* 0x000000ea02ea7223 */ /* 0x000fe20000000011 */
[----:B------:R-:W-:Y:S01]  /*feb0*/  MOV R17, R7 ;  /* 0x0000000700117202 */ /* 0x000fe20000000f00 */
[----:B------:R-:W-:Y:S01]  /*fec0*/  FFMA R233, R0, R233, R16 ;  /* 0x000000e900e97223 */ /* 0x000fe20000000010 */
[----:B------:R-:W-:Y:S01]  /*fed0*/  IMAD.MOV.U32 R16, RZ, RZ, R6 ;  /* 0x000000ffff107224 */ /* 0x000fe200078e0006 */
[----:B------:R-:W-:Y:S02]  /*fee0*/  WARPGROUP.DEPBAR.LE gsb0, 0x0 ;  /* 0x00008000000079c5 */ /* 0x000fe40000010000 */
[----:B------:R-:W-:-:S06]  /*fef0*/  WARPGROUP.ARRIVE ;  /* 0x00000000000079c5 */ /* 0x000fcc0000000000 */
[----:B------:R-:W-:Y:S03]  /*ff00*/  HGMMA.64x256x16.F32 R24, R152, gdesc[UR4], R24, gsb0 ;  /* 0x03e0000498187df0 */ /* 0x000fe60008000818 */
[----:B------:R-:W-:Y:S02]  /*ff10*/  WARPGROUP.DEPBAR.LE gsb0, 0x0 ;  /* 0x00008000000079c5 */ /* 0x000fe40000010000 */
[----:B-1----:R-:W-:Y:S05]  /*ff20*/  @!P0 BRA `(.L_x_1) ;  /* 0xffffff8c00ac8947 */ /* 0x002fea000383ffff */
.L_x_0:
[----:B------:R-:W2:Y:S04]  /*ff30*/  LDL.LU R6, [R1+0x8] ;  /* 0x0000080001067983 */ /* 0x000ea80000300800 */
[----:B------:R-:W3:Y:S04]  /*ff40*/  LDL.LU R180, [R1] ;  /* 0x0000000001b47983 */ /* 0x000ee80000300800 */
[----:B------:R-:W4:Y:S04]  /*ff50*/  LDL.LU R179, [R1+0x10] ;  /* 0x0000100001b37983 */ /* 0x000f280000300800 */
        /* <DEDUP_REMOVED lines=27> */
[----:B------:R-:W4:Y:S01]  /*10110*/  LDL.LU R22, [R1+0x60] ;  /* 0x0000600001167983 */ /* 0x000f220000300800 */
[----:B------:R-:W-:Y:S01]  /*10120*/  MOV R3, R234 ;  /* 0x000000ea00037202 */ /* 0x000fe20000000f00 */
[----:B------:R-:W-:Y:S01]  /*10130*/  IMAD.MOV.U32 R2, RZ, RZ, R233 ;  /* 0x000000ffff027224 */ /* 0x000fe200078e00e9 */
[----:B-----5:R-:W-:Y:S01]  /*10140*/  MOV R8, 0x3dc6b27f ;  /* 0x3dc6b27f00087802 */ /* 0x020fe20000000f00 */
[----:B------:R-:W-:Y:S01]  /*10150*/  STL [R1+0x5d8], R17 ;  /* 0x0005d81101007387 */ /* 0x000fe20000100800 */
[C---:B------:R-:W-:Y:S01]  /*10160*/  FSETP.GEU.AND P1, PT, R3.reuse, 1.175494350822287508e-38, PT ;  /* 0x008000000300780b */ /* 0x040fe20003f2e000 */
[----:B------:R-:W-:Y:S01]  /*10170*/  FMUL R4, R3, 8388608 ;  /* 0x4b00000003047820 */ /* 0x000fe20000400000 */
[----:B------:R-:W-:Y:S01]  /*10180*/  FSETP.GT.AND P0, PT, |R2|, 8.50705917302346158658e+37, PT ;  /* 0x7e8000000200780b */ /* 0x000fe20003f04200 */
[----:B------:R-:W-:Y:S01]  /*10190*/  STL [R1+0x5d4], R16 ;  /* 0x0005d41001007387 */ /* 0x000fe20000100800 */
[----:B------:R-:W-:-:S02]  /*101a0*/  FSEL R5, RZ, -23, P1 ;  /* 0xc1b80000ff057808 */ /* 0x000fc40000800000 */
[----:B------:R-:W-:-:S04]  /*101b0*/  FSEL R4, R4, R3, !P1 ;  /* 0x0000000304047208 */ /* 0x000fc80004800000 */
[C---:B------:R-:W-:Y:S01]  /*101c0*/  ISETP.GE.U32.AND P1, PT, R4.reuse, 0x7f800000, PT ;  /* 0x7f8000000400780c */ /* 0x040fe20003f26070 */
[----:B------:R-:W-:-:S05]  /*101d0*/  VIADD R0, R4, 0xc0cafb0d ;  /* 0xc0cafb0d04007836 */ /* 0x000fca0000000000 */
[----:B------:R-:W-:Y:S01]  /*101e0*/  LOP3.LUT R0, R0, 0xff800000, RZ, 0xc0, !PT ;  /* 0xff80000000007812 */ /* 0x000fe200078ec0ff */
[----:B--2---:R-:W-:Y:S01]  /*101f0*/  FMUL R9, R6, 0.25 ;  /* 0x3e80000006097820 */ /* 0x004fe20000400000 */
[----:B---3--:R-:W-:-:S04]  /*10200*/  IMAD.MOV.U32 R181, RZ, RZ, R180 ;  /* 0x000000ffffb57224 */ /* 0x008fc800078e00b4 */
[----:B------:R-:W-:Y:S01]  /*10210*/  FSEL R9, R9, R6, P0 ;  /* 0x0000000609097208 */ /* 0x000fe20000000000 */
[----:B------:R-:W-:Y:S01]  /*10220*/  IMAD.IADD R6, R4, 0x1, -R0 ;  /* 0x0000000104067824 */ /* 0x000fe200078e0a00 */
[----:B------:R-:W-:Y:S01]  /*10230*/  I2FP.F32.S32 R0, R0 ;  /* 0x0000000000007245 */ /* 0x000fe20000201400 */
[----:B----4-:R-:W-:-:S04]  /*10240*/  IMAD.MOV.U32 R180, RZ, RZ, R179 ;  /* 0x000000ffffb47224 */ /* 0x010fc800078e00b3 */
[----:B------:R-:W-:Y:S01]  /*10250*/  FFMA.FTZ R7, R0, 1.1920928955078125e-07, R5 ;  /* 0x3400000000077823 */ /* 0x000fe20000010005 */
[----:B------:R-:W-:Y:S01]  /*10260*/  FADD R0, R6, -1 ;  /* 0xbf80000006007421 */ /* 0x000fe20000000000 */
[----:B------:R-:W-:Y:S01]  /*10270*/  MOV R179, R178 ;  /* 0x000000b200b37202 */ /* 0x000fe20000000f00 */
[----:B------:R-:W-:Y:S02]  /*10280*/  IMAD.MOV.U32 R178, RZ, RZ, R177 ;  /* 0x000000ffffb27224 */ /* 0x000fe400078e00b1 */
[----:B------:R-:W-:-:S04]  /*10290*/  FFMA.FTZ R5, R0, R8, -0.16845393180847167969 ;  /* 0xbe2c7f3000057423 */ /* 0x000fc80000010008 */
[----:B------:R-:W-:-:S04]  /*102a0*/  FFMA.FTZ R5, R0, R5, 0.1716887056827545166 ;  /* 0x3e2fcf2a00057423 */ /* 0x000fc80000010005 */
[----:B------:R-:W-:-:S04]  /*102b0*/  FFMA.FTZ R5, R0, R5, -0.17900948226451873779 ;  /* 0xbe374e4300057423 */ /* 0x000fc80000010005 */
[----:B------:R-:W-:Y:S01]  /*102c0*/  FFMA.FTZ R5, R0, R5, 0.20512372255325317383 ;  /* 0x3e520bf400057423 */ /* 0x000fe20000010005 */
[----:B------:R-:W-:-:S03]  /*102d0*/  IMAD.MOV.U32 R177, RZ, RZ, R176 ;  /* 0x000000ffffb17224 */ /* 0x000fc600078e00b0 */
[----:B------:R-:W-:Y:S01]  /*102e0*/  FFMA.FTZ R5, R0, R5, -0.24046532809734344482 ;  /* 0xbe763c8b00057423 */ /* 0x000fe20000010005 */
[----:B------:R-:W-:-:S03]  /*102f0*/  IMAD.MOV.U32 R176, RZ, RZ, R175 ;  /* 0x000000ffffb07224 */ /* 0x000fc600078e00af */
[----:B------:R-:W-:Y:S01]  /*10300*/  FFMA.FTZ R5, R0, R5, 0.28857114911079406738 ;  /* 0x3e93bf9900057423 */ /* 0x000fe20000010005 */
[----:B------:R-:W-:-:S03]  /*10310*/  MOV R175, R174 ;  /* 0x000000ae00af7202 */ /* 0x000fc60000000f00 */
[----:B------:R-:W-:Y:S01]  /*10320*/  FFMA.FTZ R5, R0, R5, -0.36067417263984680176 ;  /* 0xbeb8aa4900057423 */ /* 0x000fe20000010005 */
[----:B------:R-:W-:-:S03]  /*10330*/  IMAD.MOV.U32 R174, RZ, RZ, R172 ;  /* 0x000000ffffae7224 */ /* 0x000fc600078e00ac */
[----:B------:R-:W-:Y:S01]  /*10340*/  FFMA.FTZ R5, R0, R5, 0.48089820146560668945 ;  /* 0x3ef6384a00057423 */ /* 0x000fe20000010005 */
[----:B------:R-:W-:-:S03]  /*10350*/  IMAD.MOV.U32 R172, RZ, RZ, R167 ;  /* 0x000000ffffac7224 */ /* 0x000fc600078e00a7 */
[----:B------:R-:W-:Y:S01]  /*10360*/  FFMA.FTZ R5, R0, R5, -0.72134751081466674805 ;  /* 0xbf38aa3b00057423 */ /* 0x000fe20000010005 */
[----:B------:R-:W-:-:S03]  /*10370*/  IMAD.MOV.U32 R167, RZ, RZ, R166 ;  /* 0x000000ffffa77224 */ /* 0x000fc600078e00a6 */
[----:B------:R-:W-:Y:S01]  /*10380*/  FMUL R5, R0, R5 ;  /* 0x0000000500057220 */ /* 0x000fe20000400000 */
[----:B------:R-:W-:-:S03]  /*10390*/  MOV R166, R165 ;  /* 0x000000a500a67202 */ /* 0x000fc60000000f00 */
[----:B------:R-:W-:-:S04]  /*103a0*/  FMUL R5, R0, R5 ;  /* 0x0000000500057220 */ /* 0x000fc80000400000 */
[----:B------:R-:W-:Y:S01]  /*103b0*/  FFMA.FTZ R0, R0, 1.4426950216293334961, R5 ;  /* 0x3fb8aa3b00007823 */ /* 0x000fe20000010005 */
[----:B------:R-:W-:-:S03]  /*103c0*/  IMAD.MOV.U32 R165, RZ, RZ, R164 ;  /* 0x000000ffffa57224 */ /* 0x000fc600078e00a4 */
[----:B------:R-:W-:Y:S01]  /*103d0*/  FADD R10, R7, R0 ;  /* 0x00000000070a7221 */ /* 0x000fe20000000000 */
[----:B------:R-:W-:Y:S02]  /*103e0*/  @P1 IMAD.MOV.U32 R0, RZ, RZ, 0x7f800000 ;  /* 0x7f800000ff001424 */ /* 0x000fe400078e00ff */
[----:B------:R-:W-:Y:S02]  /*103f0*/  IMAD.MOV.U32 R164, RZ, RZ, R163 ;  /* 0x000000ffffa47224 */ /* 0x000fe400078e00a3 */
[----:B------:R-:W-:Y:S01]  /*10400*/  @P1 FFMA.FTZ R10, R4, R0, +INF ;  /* 0x7f800000040a1423 */ /* 0x000fe20000010000 */
[----:B------:R-:W-:-:S04]  /*10410*/  IMAD.MOV.U32 R163, RZ, RZ, R162 ;  /* 0x000000ffffa37224 */ /* 0x000fc800078e00a2 */
[----:B------:R0:W-:Y:S01]  /*10420*/  STL [R1+0x204], R10 ;  /* 0x0002040a01007387 */ /* 0x0001e20000100800 */
[----:B------:R-:W-:Y:S01]  /*10430*/  MOV R162, R161 ;  /* 0x000000a100a27202 */ /* 0x000fe20000000f00 */
[----:B------:R-:W-:Y:S02]  /*10440*/  IMAD.MOV.U32 R161, RZ, RZ, R160 ;  /* 0x000000ffffa17224 */ /* 0x000fe400078e00a0 */
[----:B------:R-:W-:Y:S02]  /*10450*/  IMAD.MOV.U32 R160, RZ, RZ, R159 ;  /* 0x000000ffffa07224 */ /* 0x000fe400078e009f */
[----:B------:R-:W-:Y:S01]  /*10460*/  IMAD.MOV.U32 R159, RZ, RZ, R158 ;  /* 0x000000ffff9f7224 */ /* 0x000fe200078e009e */
[----:B------:R-:W-:Y:S01]  /*10470*/  MOV R158, R157 ;  /* 0x0000009d009e7202 */ /* 0x000fe20000000f00 */
[----:B------:R-:W-:Y:S02]  /*10480*/  IMAD.MOV.U32 R157, RZ, RZ, R156 ;  /* 0x000000ffff9d7224 */ /* 0x000fe400078e009c */
[----:B------:R-:W-:-:S02]  /*10490*/  IMAD.MOV.U32 R156, RZ, RZ, R155 ;  /* 0x000000ffff9c7224 */ /* 0x000fc400078e009b */
[----:B------:R-:W-:Y:S01]  /*104a0*/  IMAD.MOV.U32 R155, RZ, RZ, R154 ;  /* 0x000000ffff9b7224 */ /* 0x000fe200078e009a */
[----:B------:R-:W-:Y:S01]  /*104b0*/  MOV R154, R153 ;  /* 0x00000099009a7202 */ /* 0x000fe20000000f00 */
[----:B------:R-:W-:Y:S02]  /*104c0*/  IMAD.MOV.U32 R153, RZ, RZ, R152 ;  /* 0x000000ffff997224 */ /* 0x000fe400078e0098 */
[----:B------:R-:W-:Y:S02]  /*104d0*/  IMAD.MOV.U32 R152, RZ, RZ, R23 ;  /* 0x000000ffff987224 */ /* 0x000fe400078e0017 */
[----:B------:R-:W-:Y:S02]  /*104e0*/  IMAD.MOV.U32 R23, RZ, RZ, R22 ;  /* 0x000000ffff177224 */ /* 0x000fe400078e0016 */
[----:B------:R-:W2:Y:S01]  /*104f0*/  LDL.LU R22, [R1+0x74] ;  /* 0x0000740001167983 */ /* 0x000ea20000300800 */
[----:B------:R-:W-:Y:S01]  /*10500*/  FSETP.NEU.AND P1, PT, R4, RZ, PT ;  /* 0x000000ff0400720b */ /* 0x000fe20003f2d000 */
[C---:B------:R-:W-:Y:S01]  /*10510*/  FMUL R4, R2.reuse, 8388608 ;  /* 0x4b00000002047820 */ /* 0x040fe20000400000 */
[----:B------:R-:W-:Y:S01]  /*10520*/  FSETP.GEU.AND P2, PT, R2, 1.175494350822287508e-38, PT ;  /* 0x008000000200780b */ /* 0x000fe20003f4e000 */
[----:B------:R-:W-:Y:S01]  /*10530*/  IMAD.MOV.U32 R198, RZ, RZ, R176 ;  /* 0x000000ffffc67224 */ /* 0x000fe200078e00b0 */
[----:B------:R-:W-:Y:S01]  /*10540*/  MOV R197, R175 ;  /* 0x000000af00c57202 */ /* 0x000fe20000000f00 */
[----:B------:R-:W-:Y:S01]  /*10550*/  IMAD.MOV.U32 R199, RZ, RZ, R177 ;  /* 0x000000ffffc77224 */ /* 0x000fe200078e00b1 */
[----:B------:R-:W-:Y:S01]  /*10560*/  FSEL R4, R4, R2, !P2 ;  /* 0x0000000204047208 */ /* 0x000fe20005000000 */
[----:B------:R-:W-:Y:S01]  /*10570*/  IMAD.MOV.U32 R200, RZ, RZ, R178 ;  /* 0x000000ffffc87224 */ /* 0x000fe200078e00b2 */
[----:B------:R-:W-:Y:S01]  /*10580*/  FSEL R5, RZ, -23, P2 ;  /* 0xc1b80000ff057808 */ /* 0x000fe20001000000 */
[----:B------:R-:W-:Y:S01]  /*10590*/  IMAD.MOV.U32 R178, RZ, RZ, R23 ;  /* 0x000000ffffb27224 */ /* 0x000fe200078e0017 */
[C---:B------:R-:W-:Y:S01]  /*105a0*/  IADD3 R0, R4.reuse, -0x3f3504f3, RZ ;  /* 0xc0cafb0d04007810 */ /* 0x040fe20007ffe0ff */
[----:B------:R-:W-:Y:S01]  /*105b0*/  IMAD.MOV.U32 R202, RZ, RZ, R180 ;  /* 0x000000ffffca7224 */ /* 0x000fe200078e00b4 */
[----:B------:R-:W-:Y:S01]  /*105c0*/  ISETP.GE.U32.AND P4, PT, R4, 0x7f800000, PT ;  /* 0x7f8000000400780c */ /* 0x000fe20003f86070 */
[----:B------:R-:W-:Y:S01]  /*105d0*/  IMAD.MOV.U32 R180, RZ, RZ, R153 ;  /* 0x000000ffffb47224 */ /* 0x000fe200078e0099 */
[----:B------:R-:W-:Y:S01]  /*105e0*/  LOP3.LUT R0, R0, 0xff800000, RZ, 0xc0, !PT ;  /* 0xff80000000007812 */ /* 0x000fe200078ec0ff */
[----:B------:R-:W-:Y:S01]  /*105f0*/  IMAD.MOV.U32 R183, RZ, RZ, R156 ;  /* 0x000000ffffb77224 */ /* 0x000fe200078e009c */
[----:B------:R-:W-:Y:S01]  /*10600*/  FSETP.GT.AND P2, PT, |R3|, 8.50705917302346158658e+37, PT ;  /* 0x7e8000000300780b */ /* 0x000fe20003f44200 */
[----:B------:R-:W-:Y:S01]  /*10610*/  IMAD.MOV.U32 R182, RZ, RZ, R155 ;  /* 0x000000ffffb67224 */ /* 0x000fe200078e009b */
[----:B------:R-:W-:Y:S01]  /*10620*/  MOV R201, R179 ;  /* 0x000000b300c97202 */ /* 0x000fe20000000f00 */
[----:B------:R-:W-:Y:S01]  /*10630*/  IMAD.IADD R6, R4, 0x1, -R0 ;  /* 0x0000000104067824 */ /* 0x000fe200078e0a00 */
[----:B------:R-:W-:Y:S01]  /*10640*/  I2FP.F32.S32 R0, R0 ;  /* 0x0000000000007245 */ /* 0x000fe20000201400 */
[----:B------:R-:W-:Y:S01]  /*10650*/  IMAD.MOV.U32 R179, RZ, RZ, R152 ;  /* 0x000000ffffb37224 */ /* 0x000fe200078e0098 */
[----:B------:R-:W-:Y:S01]  /*10660*/  MOV R185, R158 ;  /* 0x0000009e00b97202 */ /* 0x000fe20000000f00 */
[----:B------:R-:W-:Y:S01]  /*10670*/  IMAD.MOV.U32 R184, RZ, RZ, R157 ;  /* 0x000000ffffb87224 */ /* 0x000fe200078e009d */
[----:B------:R-:W-:Y:S01]  /*10680*/  MOV R189, R162 ;  /* 0x000000a200bd7202 */ /* 0x000fe20000000f00 */
[----:B------:R-:W-:Y:S01]  /*10690*/  FFMA.FTZ R7, R0, 1.1920928955078125e-07, R5 ;  /* 0x3400000000077823 */ /* 0x000fe20000010005 */
[----:B------:R-:W-:Y:S01]  /*106a0*/  FADD R0, R6, -1 ;  /* 0xbf80000006007421 */ /* 0x000fe20000000000 */
[----:B------:R-:W-:Y:S01]  /*106b0*/  IMAD.MOV.U32 R187, RZ, RZ, R160 ;  /* 0x000000ffffbb7224 */ /* 0x000fe200078e00a0 */
[----:B------:R-:W-:Y:S01]  /*106c0*/  MOV R193, R166 ;  /* 0x000000a600c17202 */ /* 0x000fe20000000f00 */
[----:B------:R-:W-:-:S02]  /*106d0*/  IMAD.MOV.U32 R186, RZ, RZ, R159 ;  /* 0x000000ffffba7224 */ /* 0x000fc400078e009f */
[C---:B------:R-:W-:Y:S01]  /*106e0*/  FFMA.FTZ R5, R0.reuse, R8, -0.16845393180847167969 ;  /* 0xbe2c7f3000057423 */ /* 0x040fe20000010008 */
[----:B------:R-:W-:Y:S01]  /*106f0*/  IMAD.MOV.U32 R188, RZ, RZ, R161 ;  /* 0x000000ffffbc7224 */ /* 0x000fe200078e00a1 */
[C---:B------:R-:W-:Y:S01]  /*10700*/  FSETP.GEU.AND P3, PT, |R3|.reuse, 1.175494350822287508e-38, PT ;  /* 0x008000000300780b */ /* 0x040fe20003f6e200 */
[----:B------:R-:W-:Y:S02]  /*10710*/  IMAD.MOV.U32 R191, RZ, RZ, R164 ;  /* 0x000000ffffbf7224 */ /* 0x000fe400078e00a4 */
[C---:B------:R-:W-:Y:S01]  /*10720*/  FFMA.FTZ R5, R0.reuse, R5, 0.1716887056827545166 ;  /* 0x3e2fcf2a00057423 */ /* 0x040fe20000010005 */
[----:B------:R-:W-:Y:S02]  /*10730*/  IMAD.MOV.U32 R190, RZ, RZ, R163 ;  /* 0x000000ffffbe7224 */ /* 0x000fe400078e00a3 */
[----:B------:R-:W-:Y:S01]  /*10740*/  @P2 FMUL R3, R3, 0.25 ;  /* 0x3e80000003032820 */ /* 0x000fe20000400000 */
[----:B------:R-:W-:Y:S02]  /*10750*/  IMAD.MOV.U32 R192, RZ, RZ, R165 ;  /* 0x000000ffffc07224 */ /* 0x000fe400078e00a5 */
[----:B------:R-:W-:Y:S01]  /*10760*/  FFMA.FTZ R5, R0, R5, -0.17900948226451873779 ;  /* 0xbe374e4300057423 */ /* 0x000fe20000010005 */
[----:B------:R-:W-:-:S02]  /*10770*/  IMAD.MOV.U32 R196, RZ, RZ, R174 ;  /* 0x000000ffffc47224 */ /* 0x000fc400078e00ae */
[----:B------:R-:W-:Y:S02]  /*10780*/  IMAD.MOV.U32 R194, RZ, RZ, R167 ;  /* 0x000000ffffc27224 */ /* 0x000fe400078e00a7 */
[C---:B------:R-:W-:Y:S01]  /*10790*/  FFMA.FTZ R5, R0.reuse, R5, 0.20512372255325317383 ;  /* 0x3e520bf400057423 */ /* 0x040fe20000010005 */
[----:B------:R-:W-:Y:S02]  /*107a0*/  IMAD.MOV.U32 R195, RZ, RZ, R172 ;  /* 0x000000ffffc37224 */ /* 0x000fe400078e00ac */
[----:B------:R-:W-:Y:S01]  /*107b0*/  @!P3 FMUL R3, R3, 16777216 ;  /* 0x4b8000000303b820 */ /* 0x000fe20000400000 */
[----:B------:R-:W-:-:S04]  /*107c0*/  FFMA.FTZ R5, R0, R5, -0.24046532809734344482 ;  /* 0xbe763c8b00057423 */ /* 0x000fc80000010005 */
[C---:B------:R-:W-:Y:S01]  /*107d0*/  FFMA.FTZ R5, R0.reuse, R5, 0.28857114911079406738 ;  /* 0x3e93bf9900057423 */ /* 0x040fe20000010005 */
[----:B------:R-:W1:Y:S03]  /*107e0*/  MUFU.RCP R3, R3 ;  /* 0x0000000300037308 */ /* 0x000e660000001000 */
[----:B------:R-:W-:-:S04]  /*107f0*/  FFMA.FTZ R5, R0, R5, -0.36067417263984680176 ;  /* 0xbeb8aa4900057423 */ /* 0x000fc80000010005 */
[----:B------:R-:W-:-:S04]  /*10800*/  FFMA.FTZ R5, R0, R5, 0.48089820146560668945 ;  /* 0x3ef6384a00057423 */ /* 0x000fc80000010005 */
[----:B------:R-:W-:-:S04]  /*10810*/  FFMA.FTZ R5, R0, R5, -0.72134751081466674805 ;  /* 0xbf38aa3b00057423 */ /* 0x000fc80000010005 */
[----:B------:R-:W-:-:S04]  /*10820*/  FMUL R5, R0, R5 ;  /* 0x0000000500057220 */ /* 0x000fc80000400000 */
[----:B------:R-:W-:-:S04]  /*10830*/  FMUL R5, R0, R5 ;  /* 0x0000000500057220 */ /* 0x000fc80000400000 */
[----:B------:R-:W-:Y:S01]  /*10840*/  FFMA.FTZ R0, R0, 1.4426950216293334961, R5 ;  /* 0x3fb8aa3b00007823 */ /* 0x000fe20000010005 */
[----:B------:R-:W-:-:S03]  /*10850*/  FMUL R5, R181, 0.25 ;  /* 0x3e800000b5057820 */ /* 0x000fc60000400000 */
[----:B0-----:R-:W-:Y:S01]  /*10860*/  FADD R10, R7, R0 ;  /* 0x00000000070a7221 */ /* 0x001fe20000000000 */
[----:B------:R-:W-:Y:S01]  /*10870*/  @P4 IMAD.MOV.U32 R0, RZ, RZ, 0x7f800000 ;  /* 0x7f800000ff004424 */ /* 0x000fe200078e00ff */
[----:B------:R-:W-:Y:S02]  /*10880*/  FSEL R5, R5, R181, P2 ;  /* 0x000000b505057208 */ /* 0x000fe40001000000 */
[----:B------:R-:W-:Y:S01]  /*10890*/  MOV R181, R154 ;  /* 0x0000009a00b57202 */ /* 0x000fe20000000f00 */
[----:B------:R-:W-:-:S05]  /*108a0*/  @P4 FFMA.FTZ R10, R4, R0, +INF ;  /* 0x7f800000040a4423 */ /* 0x000fca0000010000 */
[----:B------:R0:W-:Y:S04]  /*108b0*/  STL [R1+0x200], R10 ;  /* 0x0002000a01007387 */ /* 0x0001e80000100800 */
[----:B------:R-:W3:Y:S04]  /*108c0*/  LDL.LU R176, [R1+0x64] ;  /* 0x0000640001b07983 */ /* 0x000ee80000300800 */
[----:B------:R-:W4:Y:S01]  /*108d0*/  LDL.LU R175, [R1+0x90] ;  /* 0x0000900001af7983 */ /* 0x000f220000300800 */
[----:B------:R-:W-:Y:S01]  /*108e0*/  FSETP.GEU.AND P6, PT, |R2|, 1.175494350822287508e-38, PT ;  /* 0x008000000200780b */ /* 0x000fe20003fce200 */
[----:B------:R-:W-:Y:S01]  /*108f0*/  FMUL R0, R202, 0.25 ;  /* 0x3e800000ca007820 */ /* 0x000fe20000400000 */
[----:B------:R-:W0:Y:S01]  /*10900*/  S2R R16, SR_TID.X ;  /* 0x0000000000107919 */ /* 0x000e220000002100 */
[----:B------:R-:W-:-:S03]  /*10910*/  @P0 FMUL R2, R2, 0.25 ;  /* 0x3e80000002020820 */ /* 0x000fc60000400000 */
[----:B------:R-:W-:Y:S01]  /*10920*/  FSEL R0, R0, R202, P2 ;  /* 0x000000ca00007208 */ /* 0x000fe20001000000 */
[----:B------:R-:W-:Y:S01]  /*10930*/  @!P3 FMUL R5, R5, 16777216 ;  /* 0x4b8000000505b820 */ /* 0x000fe20000400000 */
[----:B------:R-:W-:-:S03]  /*10940*/  FSETP.NEU.AND P5, PT, R4, RZ, PT ;  /* 0x000000ff0400720b */ /* 0x000fc60003fad000 */
[----:B------:R-:W-:Y:S02]  /*10950*/  @!P3 FMUL R0, R0, 16777216 ;  /* 0x4b8000000000b820 */ /* 0x000fe40000400000 */
[----:B------:R-:W-:Y:S01]  /*10960*/  @!P6 FMUL R2, R2, 16777216 ;  /* 0x4b8000000202e820 */ /* 0x000fe20000400000 */
[C---:B-1----:R-:W-:Y:S01]  /*10970*/  FMUL R5, R3.reuse, R5 ;  /* 0x0000000503057220 */ /* 0x042fe20000400000 */
[----:B------:R-:W-:Y:S01]  /*10980*/  FMUL R4, R3, R0 ;  /* 0x0000000003047220 */ /* 0x000fe20000400000 */
[----:B------:R-:W-:Y:S01]  /*10990*/  FMUL R8, R201, 0.25 ;  /* 0x3e800000c9087820 */ /* 0x000fe20000400000 */
[----:B------:R-:W-:Y:S02]  /*109a0*/  FMUL R7, R200, 0.25 ;  /* 0x3e800000c8077820 */ /* 0x000fe40000400000 */
[----:B------:R-:W1:Y:S01]  /*109b0*/  MUFU.RCP R2, R2 ;  /* 0x0000000200027308 */ /* 0x000e620000001000 */
[----:B------:R-:W-:Y:S01]  /*109c0*/  F2FP.F16.F32.PACK_AB R4, R4, R5 ;  /* 0x000000050404723e */ /* 0x000fe200000000ff */
[----:B------:R-:W-:Y:S01]  /*109d0*/  FMUL R5, R20, 0.25 ;  /* 0x3e80000014057820 */ /* 0x000fe20000400000 */
[----:B------:R-:W-:-:S02]  /*109e0*/  FSEL R8, R8, R201, P2 ;  /* 0x000000c908087208 */ /* 0x000fc40001000000 */
[----:B------:R-:W-:Y:S01]  /*109f0*/  FSEL R7, R7, R200, P2 ;  /* 0x000000c807077208 */ /* 0x000fe20001000000 */
[----:B------:R-:W-:Y:S01]  /*10a00*/  FMUL R6, R21, 0.25 ;  /* 0x3e80000015067820 */ /* 0x000fe20000400000 */
[----:B------:R-:W-:Y:S01]  /*10a10*/  FMUL R0, R19, 0.25 ;  /* 0x3e80000013007820 */ /* 0x000fe20000400000 */
[----:B------:R-:W-:Y:S01]  /*10a20*/  FSEL R5, R5, R20, P0 ;  /* 0x0000001405057208 */ /* 0x000fe20000000000 */
[----:B------:R-:W-:Y:S01]  /*10a30*/  @!P3 FMUL R8, R8, 16777216 ;  /* 0x4b8000000808b820 */ /* 0x000fe20000400000 */
[----:B------:R-:W-:Y:S01]  /*10a40*/  @!P3 FMUL R7, R7, 16777216 ;  /* 0x4b8000000707b820 */ /* 0x000fe20000400000 */
[----:B------:R-:W-:Y:S01]  /*10a50*/  @!P6 FMUL R9, R9, 16777216 ;  /* 0x4b8000000909e820 */ /* 0x000fe20000400000 */
[----:B------:R-:W-:Y:S01]  /*10a60*/  FSEL R6, R6, R21, P0 ;  /* 0x0000001506067208 */ /* 0x000fe20000000000 */
[----:B0-----:R-:W-:Y:S01]  /*10a70*/  FMUL R10, R3, R8 ;  /* 0x00000008030a7220 */ /* 0x001fe20000400000 */
[----:B------:R-:W-:Y:S01]  /*10a80*/  FSEL R0, R0, R19, P0 ;  /* 0x0000001300007208 */ /* 0x000fe20000000000 */
[----:B------:R-:W-:Y:S01]  /*10a90*/  @!P6 FMUL R5, R5, 16777216 ;  /* 0x4b8000000505e820 */ /* 0x000fe20000400000 */
[----:B------:R-:W-:Y:S01]  /*10aa0*/  FMUL R8, R3, R7 ;  /* 0x0000000703087220 */ /* 0x000fe20000400000 */
[----:B------:R-:W-:Y:S01]  /*10ab0*/  LOP3.LUT R21, R16, 0x7, RZ, 0xc0, !PT ;  /* 0x0000000710157812 */ /* 0x000fe200078ec0ff */
[C---:B-1----:R-:W-:Y:S01]  /*10ac0*/  FMUL R11, R2.reuse, R9 ;  /* 0x00000009020b7220 */ /* 0x042fe20000400000 */
[----:B------:R-:W-:Y:S01]  /*10ad0*/  FMUL R9, R2, R5 ;  /* 0x0000000502097220 */ /* 0x000fe20000400000 */
[----:B------:R-:W-:Y:S01]  /*10ae0*/  @!P6 FMUL R0, R0, 16777216 ;  /* 0x4b8000000000e820 */ /* 0x000fe20000400000 */
[----:B------:R-:W-:Y:S01]  /*10af0*/  F2FP.F16.F32.PACK_AB R5, R10, R8 ;  /* 0x000000080a05723e */ /* 0x000fe200000000ff */
[----:B------:R-:W-:Y:S01]  /*10b00*/  @!P6 FMUL R6, R6, 16777216 ;  /* 0x4b8000000606e820 */ /* 0x000fe20000400000 */
[C---:B------:R-:W-:Y:S01]  /*10b10*/  LOP3.LUT R20, R16.reuse, 0x8, RZ, 0xc0, !PT ;  /* 0x0000000810147812 */ /* 0x040fe200078ec0ff */
[----:B------:R-:W-:-:S02]  /*10b20*/  IMAD.SHL.U32 R8, R16, 0x8, RZ ;  /* 0x0000000810087824 */ /* 0x000fc400078e00ff */
[----:B------:R-:W-:Y:S02]  /*10b30*/  IMAD R19, R21, 0x10, R232 ;  /* 0x0000001015137824 */ /* 0x000fe400078e02e8 */
[C---:B------:R-:W-:Y:S01]  /*10b40*/  FMUL R7, R2.reuse, R0 ;  /* 0x0000000002077220 */ /* 0x040fe20000400000 */
[----:B------:R-:W-:Y:S01]  /*10b50*/  FMUL R6, R2, R6 ;  /* 0x0000000602067220 */ /* 0x000fe20000400000 */
[----:B------:R-:W-:Y:S01]  /*10b60*/  LOP3.LUT R8, R8, 0x780, RZ, 0xc0, !PT ;  /* 0x0000078008087812 */ /* 0x000fe200078ec0ff */
[----:B------:R-:W-:Y:S02]  /*10b70*/  IMAD R0, R20, 0x100, R19 ;  /* 0x0000010014007824 */ /* 0x000fe400078e0213 */
[----:B------:R-:W-:Y:S02]  /*10b80*/  F2FP.F16.F32.PACK_AB R7, R9, R7 ;  /* 0x000000070907723e */ /* 0x000fe400000000ff */
[----:B------:R-:W-:Y:S02]  /*10b90*/  F2FP.F16.F32.PACK_AB R6, R6, R11 ;  /* 0x0000000b0606723e */ /* 0x000fe400000000ff */
[----:B--2---:R-:W-:-:S02]  /*10ba0*/  MOV R177, R22 ;  /* 0x0000001600b17202 */ /* 0x004fc40000000f00 */
        /* <DEDUP_REMOVED lines=17> */
[----:B------:R-:W3:Y:S04]  /*10cc0*/  LDL.LU R174, [R1+0x114] ;  /* 0x0001140001ae7983 */ /* 0x000ee80000300800 */
[----:B------:R-:W2:Y:S04]  /*10cd0*/  LDL.LU R167, [R1+0x104] ;  /* 0x0001040001a77983 */ /* 0x000ea80000300800 */
[----:B------:R-:W4:Y:S01]  /*10ce0*/  LDL.LU R172, [R1+0x130] ;  /* 0x0001300001ac7983 */ /* 0x000f220000300800 */
[----:B------:R-:W-:Y:S01]  /*10cf0*/  IADD3 R0, R8, R0, RZ ;  /* 0x0000000008007210 */ /* 0x000fe20007ffe0ff */
[----:B------:R-:W-:Y:S01]  /*10d00*/  BAR.SYNC.DEFER_BLOCKING 0x0 ;  /* 0x0000000000007b1d */ /* 0x000fe20000010000 */
[----:B------:R-:W-:Y:S01]  /*10d10*/  FMUL R10, R197, 0.25 ;  /* 0x3e800000c50a7820 */ /* 0x000fe20000400000 */
[----:B------:R-:W-:-:S04]  /*10d20*/  FMUL R9, R18, 0.25 ;  /* 0x3e80000012097820 */ /* 0x000fc80000400000 */
[----:B------:R0:W-:Y:S02]  /*10d30*/  STSM.16.M88.4 [R0], R4 ;  /* 0x0000000400007844 */ /* 0x0001e40000000200 */
[----:B0-----:R-:W-:Y:S01]  /*10d40*/  FMUL R5, R199, 0.25 ;  /* 0x3e800000c7057820 */ /* 0x001fe20000400000 */
[----:B------:R-:W-:-:S04]  /*10d50*/  FMUL R4, R198, 0.25 ;  /* 0x3e800000c6047820 */ /* 0x000fc80000400000 */
[----:B------:R-:W-:Y:S02]  /*10d60*/  FSEL R5, R5, R199, P2 ;  /* 0x000000c705057208 */ /* 0x000fe40001000000 */
[----:B------:R-:W-:-:S03]  /*10d70*/  FSEL R4, R4, R198, P2 ;  /* 0x000000c604047208 */ /* 0x000fc60001000000 */
[----:B------:R-:W-:Y:S02]  /*10d80*/  @!P3 FMUL R5, R5, 16777216 ;  /* 0x4b8000000505b820 */ /* 0x000fe40000400000 */
[----:B------:R-:W-:Y:S02]  /*10d90*/  @!P3 FMUL R4, R4, 16777216 ;  /* 0x4b8000000404b820 */ /* 0x000fe40000400000 */
[C---:B------:R-:W-:Y:S02]  /*10da0*/  FMUL R5, R3.reuse, R5 ;  /* 0x0000000503057220 */ /* 0x040fe40000400000 */
[----:B------:R-:W-:Y:S01]  /*10db0*/  FMUL R8, R3, R4 ;  /* 0x0000000403087220 */ /* 0x000fe20000400000 */
[----:B------:R-:W-:Y:S01]  /*10dc0*/  FMUL R4, R196, 0.25 ;  /* 0x3e800000c4047820 */ /* 0x000fe20000400000 */
[----:B------:R-:W-:Y:S01]  /*10dd0*/  FMUL R6, R194, 0.25 ;  /* 0x3e800000c2067820 */ /* 0x000fe20000400000 */
[----:B------:R-:W-:Y:S02]  /*10de0*/  FMUL R7, R193, 0.25 ;  /* 0x3e800000c1077820 */ /* 0x000fe40000400000 */
[----:B------:R-:W-:Y:S01]  /*10df0*/  F2FP.F16.F32.PACK_AB R8, R5, R8 ;  /* 0x000000080508723e */ /* 0x000fe200000000ff */
[----:B------:R-:W-:Y:S01]  /*10e00*/  FMUL R5, R195, 0.25 ;  /* 0x3e800000c3057820 */ /* 0x000fe20000400000 */
[----:B------:R-:W-:-:S02]  /*10e10*/  FSEL R10, R10, R197, P2 ;  /* 0x000000c50a0a7208 */ /* 0x000fc40001000000 */
[----:B------:R-:W-:Y:S02]  /*10e20*/  FSEL R4, R4, R196, P2 ;  /* 0x000000c404047208 */ /* 0x000fe40001000000 */
[----:B------:R-:W-:Y:S02]  /*10e30*/  FSEL R5, R5, R195, P0 ;  /* 0x000000c305057208 */ /* 0x000fe40000000000 */
[----:B------:R-:W-:Y:S02]  /*10e40*/  FSEL R6, R6, R194, P0 ;  /* 0x000000c206067208 */ /* 0x000fe40000000000 */
[----:B------:R-:W-:Y:S02]  /*10e50*/  FSEL R7, R7, R193, P0 ;  /* 0x000000c107077208 */ /* 0x000fe40000000000 */
[----:B------:R-:W-:Y:S01]  /*10e60*/  FSEL R9, R9, R18, P0 ;  /* 0x0000001209097208 */ /* 0x000fe20000000000 */
[----:B------:R-:W-:Y:S01]  /*10e70*/  @!P3 FMUL R10, R10, 16777216 ;  /* 0x4b8000000a0ab820 */ /* 0x000fe20000400000 */
[----:B------:R-:W-:Y:S01]  /*10e80*/  @!P3 FMUL R4, R4, 16777216 ;  /* 0x4b8000000404b820 */ /* 0x000fe20000400000 */
[----:B------:R-:W-:Y:S01]  /*10e90*/  @!P6 FMUL R5, R5, 16777216 ;  /* 0x4b8000000505e820 */ /* 0x000fe20000400000 */
[----:B------:R-:W-:Y:S01]  /*10ea0*/  @!P6 FMUL R6, R6, 16777216 ;  /* 0x4b8000000606e820 */ /* 0x000fe20000400000 */
[----:B------:R-:W-:Y:S01]  /*10eb0*/  @!P6 FMUL R7, R7, 16777216 ;  /* 0x4b8000000707e820 */ /* 0x000fe20000400000 */
[----:B------:R-:W-:Y:S01]  /*10ec0*/  @!P6 FMUL R9, R9, 16777216 ;  /* 0x4b8000000909e820 */ /* 0x000fe20000400000 */
[----:B------:R-:W-:Y:S01]  /*10ed0*/  LOP3.LUT R18, R16, 0xff, RZ, 0xc0, !PT ;  /* 0x000000ff10127812 */ /* 0x000fe200078ec0ff */
[C---:B------:R-:W-:Y:S01]  /*10ee0*/  FMUL R13, R3.reuse, R10 ;  /* 0x0000000a030d7220 */ /* 0x040fe20000400000 */
[----:B------:R-:W-:Y:S01]  /*10ef0*/  FMUL R12, R3, R4 ;  /* 0x00000004030c7220 */ /* 0x000fe20000400000 */
[C---:B------:R-:W-:Y:S01]  /*10f00*/  FMUL R5, R2.reuse, R5 ;  /* 0x0000000502057220 */ /* 0x040fe20000400000 */
[C---:B------:R-:W-:Y:S01]  /*10f10*/  FMUL R10, R2.reuse, R6 ;  /* 0x00000006020a7220 */ /* 0x040fe20000400000 */
[C---:B------:R-:W-:Y:S01]  /*10f20*/  FMUL R11, R2.reuse, R7 ;  /* 0x00000007020b7220 */ /* 0x040fe20000400000 */
[----:B------:R-:W-:Y:S01]  /*10f30*/  FMUL R4, R2, R9 ;  /* 0x0000000902047220 */ /* 0x000fe20000400000 */
[----:B------:R-:W-:-:S02]  /*10f40*/  IMAD R18, R18, 0x10, R232 ;  /* 0x0000001012127824 */ /* 0x000fc400078e02e8 */
[----:B------:R-:W-:Y:S02]  /*10f50*/  F2FP.F16.F32.PACK_AB R10, R5, R10 ;  /* 0x0000000a050a723e */ /* 0x000fe400000000ff */
[----:B------:R-:W-:Y:S01]  /*10f60*/  F2FP.F16.F32.PACK_AB R11, R11, R4 ;  /* 0x000000040b0b723e */ /* 0x000fe200000000ff */
[----:B------:R-:W-:Y:S01]  /*10f70*/  BAR.SYNC.DEFER_BLOCKING 0x0 ;  /* 0x0000000000007b1d */ /* 0x000fe20000010000 */
[----:B------:R-:W-:-:S05]  /*10f80*/  F2FP.F16.F32.PACK_AB R9, R13, R12 ;  /* 0x0000000c0d09723e */ /* 0x000fca00000000ff */
[----:B------:R-:W0:Y:S02]  /*10f90*/  LDS.128 R4, [R18] ;  /* 0x0000000012047984 */ /* 0x000e240000000c00 */
[----:B------:R-:W-:Y:S01]  /*10fa0*/  BAR.SYNC.DEFER_BLOCKING 0x0 ;  /* 0x0000000000007b1d */ /* 0x000fe20000010000 */
[----:B------:R-:W-:Y:S01]  /*10fb0*/  FMUL R12, R188, 0.25 ;  /* 0x3e800000bc0c7820 */ /* 0x000fe20000400000 */
[----:B------:R-:W-:-:S04]  /*10fc0*/  FMUL R14, R186, 0.25 ;  /* 0x3e800000ba0e7820 */ /* 0x000fc80000400000 */
[----:B------:R1:W-:Y:S02]  /*10fd0*/  STSM.16.M88.4 [R0], R8 ;  /* 0x0000000800007844 */ /* 0x0003e40000000200 */
[----:B-1----:R-:W-:Y:S01]  /*10fe0*/  FMUL R9, R192, 0.25 ;  /* 0x3e800000c0097820 */ /* 0x002fe20000400000 */
        /* <DEDUP_REMOVED lines=24> */
[C---:B------:R-:W-:Y:S01]  /*11170*/  FMUL R10, R3.reuse, R10 ;  /* 0x0000000a030a7220 */ /* 0x040fe20000400000 */
[----:B------:R-:W-:Y:S01]  /*11180*/  FMUL R9, R3, R9 ;  /* 0x0000000903097220 */ /* 0x000fe20000400000 */
[C---:B------:R-:W-:Y:S01]  /*11190*/  FMUL R15, R2.reuse, R11 ;  /* 0x0000000b020f7220 */ /* 0x040fe20000400000 */
[C---:B------:R-:W-:Y:S01]  /*111a0*/  FMUL R12, R2.reuse, R12 ;  /* 0x0000000c020c7220 */ /* 0x040fe20000400000 */
[C---:B------:R-:W-:Y:S01]  /*111b0*/  FMUL R11, R2.reuse, R14 ;  /* 0x0000000e020b7220 */ /* 0x040fe20000400000 */
[----:B------:R-:W-:Y:S01]  /*111c0*/  FMUL R13, R2, R13 ;  /* 0x0000000d020d7220 */ /* 0x000fe20000400000 */
[----:B------:R-:W-:-:S02]  /*111d0*/  F2FP.F16.F32.PACK_AB R9, R10, R9 ;  /* 0x000000090a09723e */ /* 0x000fc400000000ff */
[----:B------:R-:W-:Y:S02]  /*111e0*/  F2FP.F16.F32.PACK_AB R10, R12, R15 ;  /* 0x0000000f0c0a723e */ /* 0x000fe400000000ff */
[----:B------:R-:W-:Y:S01]  /*111f0*/  F2FP.F16.F32.PACK_AB R11, R11, R13 ;  /* 0x0000000d0b0b723e */ /* 0x000fe200000000ff */
[----:B------:R-:W-:Y:S06]  /*11200*/  BAR.SYNC.DEFER_BLOCKING 0x0 ;  /* 0x0000000000007b1d */ /* 0x000fec0000010000 */
[----:B------:R-:W1:Y:S02]  /*11210*/  LDS.128 R12, [R18] ;  /* 0x00000000120c7984 */ /* 0x000e640000000c00 */
[----:B------:R-:W-:Y:S06]  /*11220*/  BAR.SYNC.DEFER_BLOCKING 0x0 ;  /* 0x0000000000007b1d */ /* 0x000fec0000010000 */
[----:B------:R0:W-:Y:S02]  /*11230*/  STSM.16.M88.4 [R0], R8 ;  /* 0x0000000800007844 */ /* 0x0001e40000000200 */
[----:B0-----:R-:W-:-:S02]  /*11240*/  IMAD.SHL.U32 R9, R16, 0x4, RZ ;  /* 0x0000000410097824 */ /* 0x001fc400078e00ff */
[----:B------:R-:W-:-:S03]  /*11250*/  IMAD R8, R21, -0x8, R19 ;  /* 0xfffffff815087824 */ /* 0x000fc600078e0213 */
[----:B------:R-:W-:-:S05]  /*11260*/  LOP3.LUT R9, R9, 0x1c0, RZ, 0xc0, !PT ;  /* 0x000001c009097812 */ /* 0x000fca00078ec0ff */
[----:B------:R-:W-:Y:S01]  /*11270*/  IMAD.IADD R8, R9, 0x1, R8 ;  /* 0x0000000109087824 */ /* 0x000fe200078e0208 */
[----:B------:R-:W-:Y:S01]  /*11280*/  SHF.L.U32 R9, R16, 0x1, RZ ;  /* 0x0000000110097819 */ /* 0x000fe200000006ff */
[----:B------:R0:W-:Y:S03]  /*11290*/  STL [R1+0x5e8], R4 ;  /* 0x0005e80401007387 */ /* 0x0001e60000100800 */
[----:B------:R-:W-:Y:S01]  /*112a0*/  LOP3.LUT R9, R9, 0x1f8, RZ, 0xc0, !PT ;  /* 0x000001f809097812 */ /* 0x000fe200078ec0ff */
[----:B------:R-:W-:Y:S04]  /*112b0*/  STL [R1+0x5e4], R5 ;  /* 0x0005e40501007387 */ /* 0x000fe80000100800 */
[----:B------:R-:W-:Y:S01]  /*112c0*/  STL [R1+0x5e0], R6 ;  /* 0x0005e00601007387 */ /* 0x000fe20000100800 */
[----:B0-----:R-:W-:-:S03]  /*112d0*/  IMAD.IADD R4, R232, 0x1, R9 ;  /* 0x00000001e8047824 */ /* 0x001fc600078e0209 */
[----:B------:R-:W-:Y:S04]  /*112e0*/  STL [R1+0x5dc], R7 ;  /* 0x0005dc0701007387 */ /* 0x000fe80000100800 */
[----:B-1----:R-:W-:Y:S04]  /*112f0*/  STL [R1+0x5f8], R12 ;  /* 0x0005f80c01007387 */ /* 0x002fe80000100800 */
[----:B------:R-:W-:Y:S04]  /*11300*/  STL [R1+0x5f4], R13 ;  /* 0x0005f40d01007387 */ /* 0x000fe80000100800 */
[----:B------:R-:W-:Y:S04]  /*11310*/  STL [R1+0x5f0], R14 ;  /* 0x0005f00e01007387 */ /* 0x000fe80000100800 */
[----:B------:R-:W-:Y:S04]  /*11320*/  STL [R1+0x5ec], R15 ;  /* 0x0005ec0f01007387 */ /* 0x000fe80000100800 */
[----:B------:R0:W-:Y:S01]  /*11330*/  STL [R1+0x20c], R4 ;  /* 0x00020c0401007387 */ /* 0x0001e20000100800 */
[----:B----4-:R-:W-:Y:S01]  /*11340*/  IMAD.MOV.U32 R201, RZ, RZ, R172 ;  /* 0x000000ffffc97224 */ /* 0x010fe200078e00ac */
[----:B0-----:R-:W-:-:S05]  /*11350*/  LEA.HI R4, R20, R8, RZ, 0x1f ;  /* 0x0000000814047211 */ /* 0x001fca00078ff8ff */
[----:B------:R0:W-:Y:S04]  /*11360*/  STL [R1+0x208], R4 ;  /* 0x0002080401007387 */ /* 0x0001e80000100800 */
[----:B------:R-:W4:Y:S04]  /*11370*/  LDL.LU R200, [R1+0x120] ;  /* 0x0001200001c87983 */ /* 0x000f280000300800 */
[----:B------:R-:W4:Y:S04]  /*11380*/  LDL.LU R199, [R1+0x134] ;  /* 0x0001340001c77983 */ /* 0x000f280000300800 */
[----:B------:R-:W2:Y:S01]  /*11390*/  LDL.LU R172, [R1+0x124] ;  /* 0x0001240001ac7983 */ /* 0x000ea20000300800 */
[----:B---3--:R-:W-:-:S03]  /*113a0*/  MOV R202, R174 ;  /* 0x000000ae00ca7202 */ /* 0x008fc60000000f00 */
[----:B------:R-:W3:Y:S04]  /*113b0*/  LDL.LU R198, [R1+0x150] ;  /* 0x0001500001c67983 */ /* 0x000ee80000300800 */
[----:B------:R-:W4:Y:S01]  /*113c0*/  LDL.LU R174, [R1+0x140] ;  /* 0x0001400001ae7983 */ /* 0x000f220000300800 */
[----:B------:R-:W-:Y:S02]  /*113d0*/  IMAD.MOV.U32 R204, RZ, RZ, R176 ;  /* 0x000000ffffcc7224 */ /* 0x000fe400078e00b0 */
[----:B------:R-:W-:Y:S01]  /*113e0*/  IMAD.MOV.U32 R203, RZ, RZ, R175 ;  /* 0x000000ffffcb7224 */ /* 0x000fe200078e00af */
[----:B------:R-:W3:Y:S04]  /*113f0*/  LDL.LU R176, [R1+0x154] ;  /* 0x0001540001b07983 */ /* 0x000ee80000300800 */
[----:B------:R-:W3:Y:S01]  /*11400*/  LDL.LU R175, [R1+0x144] ;  /* 0x0001440001af7983 */ /* 0x000ee20000300800 */
[----:B------:R-:W-:-:S03]  /*11410*/  MOV R206, R178 ;  /* 0x000000b200ce7202 */ /* 0x000fc60000000f00 */
[----:B------:R-:W3:Y:S01]  /*11420*/  LDL.LU R178, [R1+0x170] ;  /* 0x0001700001b27983 */ /* 0x000ee20000300800 */
[----:B------:R-:W-:Y:S02]  /*11430*/  IMAD.MOV.U32 R205, RZ, RZ, R177 ;  /* 0x000000ffffcd7224 */ /* 0x000fe400078e00b1 */
[----:B------:R-:W-:Y:S01]  /*11440*/  IMAD.MOV.U32 R208, RZ, RZ, R180 ;  /* 0x000000ffffd07224 */ /* 0x000fe200078e00b4 */
[----:B------:R-:W3:Y:S01]  /*11450*/  LDL.LU R177, [R1+0x160] ;  /* 0x0001600001b17983 */ /* 0x000ee20000300800 */
[----:B------:R-:W-:-:S03]  /*11460*/  IMAD.MOV.U32 R207, RZ, RZ, R179 ;  /* 0x000000ffffcf7224 */ /* 0x000fc600078e00b3 */
        /* <DEDUP_REMOVED lines=20> */
[----:B------:R-:W3:Y:S01]  /*115b0*/  LDL.LU R196, [R1+0x1e4] ;  /* 0x0001e40001c47983 */ /* 0x000ee20000300800 */
[----:B------:R-:W-:-:S02]  /*115c0*/  IMAD.MOV.U32 R241, RZ, RZ, R195 ;  /* 0x000000fffff17224 */ /* 0x000fc400078e00c3 */
[----:B------:R-:W-:-:S05]  /*115d0*/  FMUL R195, R24, 0.25 ;  /* 0x3e80000018c37820 */ /* 0x000fca0000400000 */
[----:B------:R-:W-:Y:S01]  /*115e0*/  FSEL R24, R195, R24, P2 ;  /* 0x00000018c3187208 */ /* 0x000fe20001000000 */
        /* <DEDUP_REMOVED lines=22> */
[----:B------:R-:W-:Y:S01]  /*11750*/  FMUL R195, R72, 0.25 ;  /* 0x3e80000048c37820 */ /* 0x000fe20000400000 */
[----:B--2---:R-:W-:-:S05]  /*11760*/  FMUL R170, R172, 0.25 ;  /* 0x3e800000acaa7820 */ /* 0x004fca0000400000 */
[----:B------:R-:W-:Y:S01]  /*11770*/  FSEL R170, R170, R172, P2 ;  /* 0x000000acaaaa7208 */ /* 0x000fe20001000000 */
[----:B----4-:R-:W-:-:S05]  /*11780*/  FMUL R172, R174, 0.25 ;  /* 0x3e800000aeac7820 */ /* 0x010fca0000400000 */
[----:B------:R-:W-:Y:S01]  /*11790*/  FSEL R172, R172, R174, P2 ;  /* 0x000000aeacac7208 */ /* 0x000fe20001000000 */
[----:B---3--:R-:W-:-:S05]  /*117a0*/  FMUL R174, R175, 0.25 ;  /* 0x3e800000afae7820 */ /* 0x008fca0000400000 */
        /* <DEDUP_REMOVED lines=38> */
[----:B------:R-:W-:Y:S01]  /*11a10*/  FSEL R72, R195, R72, P2 ;  /* 0x00000048c3487208 */ /* 0x000fe20001000000 */
[----:B------:R-:W-:-:S03]  /*11a20*/  FMUL R195, R73, 0.25 ;  /* 0x3e80000049c37820 */ /* 0x000fc60000400000 */
        /* <DEDUP_REMOVED lines=38> */
[----:B------:R-:W-:Y:S01]  /*11c90*/  FMUL R20, R22, 0.25 ;  /* 0x3e80000016147820 */ /* 0x000fe20000400000 */
[----:B------:R-:W-:Y:S01]  /*11ca0*/  FSEL R112, R195, R112, P2 ;  /* 0x00000070c3707208 */ /* 0x000fe20001000000 */
[----:B------:R-:W-:Y:S01]  /*11cb0*/  FMUL R195, R113, 0.25 ;  /* 0x3e80000071c37820 */ /* 0x000fe20000400000 */
[----:B------:R-:W-:Y:S01]  /*11cc0*/  FMUL R21, R152, 0.25 ;  /* 0x3e80000098157820 */ /* 0x000fe20000400000 */
[----:B------:R-:W-:Y:S01]  /*11cd0*/  FSEL R100, R196, R100, P2 ;  /* 0x00000064c4647208 */ /* 0x000fe20001000000 */
        /* <DEDUP_REMOVED lines=70> */
[----:B------:R-:W-:Y:S01]  /*12140*/  @!P3 FMUL R153, R153, 16777216 ;  /* 0x4b8000009999b820 */ /* 0x000fe20000400000 */
[----:B------:R-:W-:Y:S01]  /*12150*/  FSEL R180, R180, R181, P2 ;  /* 0x000000b5b4b47208 */ /* 0x000fe20001000000 */
[----:B------:R-:W-:Y:S01]  /*12160*/  FMUL R165, R202, 0.25 ;  /* 0x3e800000caa57820 */ /* 0x000fe20000400000 */
[----:B------:R-:W-:Y:S01]  /*12170*/  FSEL R132, R196, R132, P2 ;  /* 0x00000084c4847208 */ /* 0x000fe20001000000 */
[----:B------:R-:W-:Y:S01]  /*12180*/  FMUL R181, R184, 0.25 ;  /* 0x3e800000b8b57820 */ /* 0x000fe20000400000 */
[----:B------:R-:W-:Y:S01]  /*12190*/  FMUL R196, R133, 0.25 ;  /* 0x3e80000085c47820 */ /* 0x000fe20000400000 */
[----:B------:R-:W-:Y:S01]  /*121a0*/  @!P3 FMUL R154, R154, 16777216 ;  /* 0x4b8000009a9ab820 */ /* 0x000fe20000400000 */
[----:B------:R-:W-:Y:S01]  /*121b0*/  FSEL R163, R163, R166, P2 ;  /* 0x000000a6a3a37208 */ /* 0x000fe20001000000 */
[----:B------:R-:W-:Y:S01]  /*121c0*/  FMUL R169, R199, 0.25 ;  /* 0x3e800000c7a97820 */ /* 0x000fe20000400000 */
[----:B------:R-:W-:Y:S01]  /*121d0*/  @!P3 FMUL R155, R155, 16777216 ;  /* 0x4b8000009b9bb820 */ /* 0x000fe20000400000 */
[----:B------:R-:W-:Y:S01]  /*121e0*/  FMUL R10, R205, 0.25 ;  /* 0x3e800000cd0a7820 */ /* 0x000fe20000400000 */
[----:B------:R-:W-:Y:S01]  /*121f0*/  @!P3 FMUL R156, R156, 16777216 ;  /* 0x4b8000009c9cb820 */ /* 0x000fe20000400000 */
[----:B------:R-:W-:Y:S01]  /*12200*/  FMUL R9, R206, 0.25 ;  /* 0x3e800000ce097820 */ /* 0x000fe20000400000 */
[----:B------:R-:W-:Y:S01]  /*12210*/  FSEL R171, R171, R198, P2 ;  /* 0x000000c6abab7208 */ /* 0x000fe20001000000 */
[----:B------:R-:W-:Y:S01]  /*12220*/  @!P3 FMUL R160, R160, 16777216 ;  /* 0x4b800000a0a0b820 */ /* 0x000fe20000400000 */
[----:B------:R-:W-:Y:S01]  /*12230*/  FMUL R19, R203, 0.25 ;  /* 0x3e800000cb137820 */ /* 0x000fe20000400000 */
[----:B------:R-:W-:Y:S01]  /*12240*/  FSEL R145, R195, R145, P2 ;  /* 0x00000091c3917208 */ /* 0x000fe20001000000 */
[----:B------:R-:W-:Y:S01]  /*12250*/  @!P3 FMUL R161, R161, 16777216 ;  /* 0x4b800000a1a1b820 */ /* 0x000fe20000400000 */
[----:B------:R-:W-:Y:S01]  /*12260*/  FMUL R198, R3, R153 ;  /* 0x0000009903c67220 */ /* 0x000fe20000400000 */
[----:B------:R-:W-:Y:S01]  /*12270*/  FSEL R165, R165, R202, P2 ;  /* 0x000000caa5a57208 */ /* 0x000fe20001000000 */
[----:B------:R-:W-:Y:S01]  /*12280*/  @!P3 FMUL R162, R162, 16777216 ;  /* 0x4b800000a2a2b820 */ /* 0x000fe20000400000 */
[----:B------:R-:W-:Y:S01]  /*12290*/  FSEL R181, R181, R184, P2 ;  /* 0x000000b8b5b57208 */ /* 0x000fe20001000000 */
[----:B------:R-:W2:Y:S01]  /*122a0*/  LDL.LU R153, [R1+0x1e8] ;  /* 0x0001e80001997983 */ /* 0x000ea20000300800 */
[----:B------:R-:W-:Y:S01]  /*122b0*/  FSEL R133, R196, R133, P2 ;  /* 0x00000085c4857208 */ /* 0x000fe20001000000 */
[----:B------:R-:W-:Y:S01]  /*122c0*/  FMUL R195, R3, R154 ;  /* 0x0000009a03c37220 */ /* 0x000fe20000400000 */
[----:B------:R-:W-:Y:S01]  /*122d0*/  FSEL R169, R169, R199, P2 ;  /* 0x000000c7a9a97208 */ /* 0x000fe20001000000 */
[----:B------:R-:W-:Y:S01]  /*122e0*/  FMUL R184, R185, 0.25 ;  /* 0x3e800000b9b87820 */ /* 0x000fe20000400000 */
[----:B------:R-:W-:Y:S01]  /*122f0*/  FMUL R196, R140, 0.25 ;  /* 0x3e8000008cc47820 */ /* 0x000fe20000400000 */
[----:B------:R-:W-:Y:S01]  /*12300*/  @!P3 FMUL R163, R163, 16777216 ;  /* 0x4b800000a3a3b820 */ /* 0x000fe20000400000 */
[----:B------:R-:W3:Y:S01]  /*12310*/  LDL.LU R154, [R1+0x1f8] ;  /* 0x0001f800019a7983 */ /* 0x000ee20000300800 */
[----:B------:R-:W-:Y:S01]  /*12320*/  FMUL R202, R3, R155 ;  /* 0x0000009b03ca7220 */ /* 0x000fe20000400000 */
[----:B------:R-:W-:Y:S01]  /*12330*/  FSEL R10, R10, R205, P2 ;  /* 0x000000cd0a0a7208 */ /* 0x000fe20001000000 */
[----:B------:R-:W-:Y:S01]  /*12340*/  @!P3 FMUL R29, R29, 16777216 ;  /* 0x4b8000001d1db820 */ /* 0x000fe20000400000 */
[----:B------:R-:W4:Y:S01]  /*12350*/  LDL.LU R155, [R1+0x1cc] ;  /* 0x0001cc00019b7983 */ /* 0x000f220000300800 */
[----:B------:R-:W-:Y:S01]  /*12360*/  FMUL R199, R3, R156 ;  /* 0x0000009c03c77220 */ /* 0x000fe20000400000 */
[----:B------:R-:W-:Y:S01]  /*12370*/  FSEL R9, R9, R206, P2 ;  /* 0x000000ce09097208 */ /* 0x000fe20001000000 */
[----:B------:R-:W-:Y:S01]  /*12380*/  @!P3 FMUL R36, R36, 16777216 ;  /* 0x4b8000002424b820 */ /* 0x000fe20000400000 */
[----:B------:R-:W2:Y:S01]  /*12390*/  LDL.LU R156, [R1+0x1dc] ;  /* 0x0001dc00019c7983 */ /* 0x000ea20000300800 */
[----:B------:R-:W-:Y:S01]  /*123a0*/  FMUL R205, R3, R160 ;  /* 0x000000a003cd7220 */ /* 0x000fe20000400000 */
[----:B------:R-:W-:Y:S01]  /*123b0*/  FSEL R19, R19, R203, P2 ;  /* 0x000000cb13137208 */ /* 0x000fe20001000000 */
[----:B------:R-:W-:Y:S01]  /*123c0*/  @!P3 FMUL R28, R28, 16777216 ;  /* 0x4b8000001c1cb820 */ /* 0x000fe20000400000 */
[----:B------:R-:W-:Y:S01]  /*123d0*/  @!P3 FMUL R32, R32, 16777216 ;  /* 0x4b8000002020b820 */ /* 0x000fe20000400000 */
[----:B------:R-:W2:Y:S01]  /*123e0*/  LDL.LU R160, [R1+0x1ec] ;  /* 0x0001ec0001a07983 */ /* 0x000ea20000300800 */
[----:B------:R-:W-:Y:S01]  /*123f0*/  FMUL R206, R3, R161 ;  /* 0x000000a103ce7220 */ /* 0x000fe20000400000 */
[----:B------:R-:W-:-:S02]  /*12400*/  IMAD.MOV.U32 R238, RZ, RZ, R210 ;  /* 0x000000ffffee7224 */ /* 0x000fc400078e00d2 */
[----:B------:R-:W-:Y:S01]  /*12410*/  @!P3 FMUL R24, R24, 16777216 ;  /* 0x4b8000001818b820 */ /* 0x000fe20000400000 */
[----:B------:R-:W-:Y:S01]  /*12420*/  @!P3 FMUL R37, R37, 16777216 ;  /* 0x4b8000002525b820 */ /* 0x000fe20000400000 */
[----:B------:R-:W2:Y:S01]  /*12430*/  LDL.LU R161, [R1+0x1fc] ;  /* 0x0001fc0001a17983 */ /* 0x000ea20000300800 */
[----:B------:R-:W-:Y:S01]  /*12440*/  FMUL R203, R3, R162 ;  /* 0x000000a203cb7220 */ /* 0x000fe20000400000 */
[----:B------:R-:W-:Y:S01]  /*12450*/  FSEL R184, R184, R185, P2 ;  /* 0x000000b9b8b87208 */ /* 0x000fe20001000000 */
[----:B------:R-:W-:Y:S01]  /*12460*/  @!P3 FMUL R33, R33, 16777216 ;  /* 0x4b8000002121b820 */ /* 0x000fe20000400000 */
[----:B------:R-:W-:Y:S01]  /*12470*/  FSEL R140, R196, R140, P2 ;  /* 0x0000008cc48c7208 */ /* 0x000fe20001000000 */
[----:B------:R-:W3:Y:S01]  /*12480*/  LDL.LU R162, [R1+0x1c8] ;  /* 0x0001c80001a27983 */ /* 0x000ee20000300800 */
[----:B------:R-:W-:Y:S01]  /*12490*/  FMUL R210, R3, R163 ;  /* 0x000000a303d27220 */ /* 0x000fe20000400000 */
[----:B------:R-:W-:Y:S01]  /*124a0*/  FMUL R196, R141, 0.25 ;  /* 0x3e8000008dc47820 */ /* 0x000fe20000400000 */
[----:B------:R-:W-:Y:S01]  /*124b0*/  @!P3 FMUL R44, R44, 16777216 ;  /* 0x4b8000002c2cb820 */ /* 0x000fe20000400000 */
[----:B------:R-:W2:Y:S01]  /*124c0*/  LDL.LU R163, [R1+0x1d8] ;  /* 0x0001d80001a37983 */ /* 0x000ea20000300800 */
[C---:B------:R-:W-:Y:S01]  /*124d0*/  FMUL R233, R3.reuse, R29 ;  /* 0x0000001d03e97220 */ /* 0x040fe20000400000 */
[----:B------:R-:W-:Y:S01]  /*124e0*/  @!P3 FMUL R40, R40, 16777216 ;  /* 0x4b8000002828b820 */ /* 0x000fe20000400000 */
[C---:B------:R-:W-:Y:S01]  /*124f0*/  FMUL R235, R3.reuse, R28 ;  /* 0x0000001c03eb7220 */ /* 0x040fe20000400000 */
[----:B------:R-:W4:Y:S01]  /*12500*/  LDL.LU R29, [R1+0x88] ;  /* 0x00008800011d7983 */ /* 0x000f220000300800 */
[----:B------:R-:W-:Y:S01]  /*12510*/  FMUL R245, R3, R36 ;  /* 0x0000002403f57220 */ /* 0x000fe20000400000 */
[----:B------:R-:W-:-:S02]  /*12520*/  IMAD.MOV.U32 R239, RZ, RZ, R209 ;  /* 0x000000ffffef7224 */ /* 0x000fc400078e00d1 */
[----:B------:R-:W-:Y:S01]  /*12530*/  @!P3 FMUL R45, R45, 16777216 ;  /* 0x4b8000002d2db820 */ /* 0x000fe20000400000 */
[----:B------:R-:W-:Y:S02]  /*12540*/  IMAD.MOV.U32 R28, RZ, RZ, R241 ;  /* 0x000000ffff1c7224 */ /* 0x000fe400078e00f1 */
[C---:B------:R-:W-:Y:S01]  /*12550*/  FMUL R232, R3.reuse, R24 ;  /* 0x0000001803e87220 */ /* 0x040fe20000400000 */
[----:B------:R-:W3:Y:S01]  /*12560*/  LDL.LU R36, [R1+0xa8] ;  /* 0x0000a80001247983 */ /* 0x000ee20000300800 */
[----:B------:R-:W-:Y:S01]  /*12570*/  FMUL R240, R3, R32 ;  /* 0x0000002003f07220 */ /* 0x000fe20000400000 */
[----:B------:R-:W-:Y:S01]  /*12580*/  @!P3 FMUL R41, R41, 16777216 ;  /* 0x4b8000002929b820 */ /* 0x000fe20000400000 */
[----:B------:R-:W-:Y:S01]  /*12590*/  IMAD.MOV.U32 R24, RZ, RZ, R238 ;  /* 0x000000ffff187224 */ /* 0x000fe200078e00ee */
[----:B------:R-:W2:Y:S01]  /*125a0*/  LDL.LU R32, [R1+0x98] ;  /* 0x0000980001207983 */ /* 0x000ea20000300800 */
[C---:B------:R-:W-:Y:S01]  /*125b0*/  FMUL R241, R3.reuse, R37 ;  /* 0x0000002503f17220 */ /* 0x040fe20000400000 */
[----:B------:R-:W-:Y:S01]  /*125c0*/  @!P3 FMUL R184, R184, 16777216 ;  /* 0x4b800000b8b8b820 */ /* 0x000fe20000400000 */
[----:B------:R-:W-:Y:S01]  /*125d0*/  @!P3 FMUL R52, R52, 16777216 ;  /* 0x4b8000003434b820 */ /* 0x000fe20000400000 */
[----:B------:R-:W4:Y:S01]  /*125e0*/  LDL.LU R37, [R1+0xac] ;  /* 0x0000ac0001257983 */ /* 0x000f220000300800 */
[C---:B------:R-:W-:Y:S01]  /*125f0*/  FMUL R238, R3.reuse, R33 ;  /* 0x0000002103ee7220 */ /* 0x040fe20000400000 */
[----:B------:R-:W-:Y:S01]  /*12600*/  FSEL R141, R196, R141, P2 ;  /* 0x0000008dc48d7208 */ /* 0x000fe20001000000 */
[----:B------:R-:W-:Y:S01]  /*12610*/  @!P3 FMUL R48, R48, 16777216 ;  /* 0x4b8000003030b820 */ /* 0x000fe20000400000 */
[----:B------:R-:W3:Y:S01]  /*12620*/  LDL.LU R33, [R1+0x8c] ;  /* 0x00008c0001217983 */ /* 0x000ee20000300800 */
[----:B------:R-:W-:Y:S01]  /*12630*/  FMUL R246, R3, R44 ;  /* 0x0000002c03f67220 */ /* 0x000fe20000400000 */
[----:B------:R-:W-:Y:S01]  /*12640*/  FMUL R196, R148, 0.25 ;  /* 0x3e80000094c47820 */ /* 0x000fe20000400000 */
[----:B------:R-:W-:Y:S01]  /*12650*/  @!P3 FMUL R53, R53, 16777216 ;  /* 0x4b8000003535b820 */ /* 0x000fe20000400000 */
[----:B------:R-:W4:Y:S01]  /*12660*/  LDL.LU R44, [R1+0xe8] ;  /* 0x0000e800012c7983 */ /* 0x000f220000300800 */
[----:B------:R-:W-:Y:S01]  /*12670*/  FMUL R242, R3, R40 ;  /* 0x0000002803f27220 */ /* 0x000fe20000400000 */
[----:B------:R-:W-:Y:S01]  /*12680*/  @!P3 FMUL R49, R49, 16777216 ;  /* 0x4b8000003131b820 */ /* 0x000fe20000400000 */
[----:B------:R-:W-:Y:S01]  /*12690*/  MOV R248, R239 ;  /* 0x000000ef00f87202 */ /* 0x000fe20000000f00 */
[----:B------:R-:W4:Y:S01]  /*126a0*/  LDL.LU R40, [R1+0xc8] ;  /* 0x0000c80001287983 */ /* 0x000f220000300800 */
[----:B------:R-:W-:Y:S01]  /*126b0*/  FMUL R243, R3, R45 ;  /* 0x0000002d03f37220 */ /* 0x000fe20000400000 */
[----:B------:R-:W-:Y:S01]  /*126c0*/  @!P3 FMUL R159, R159, 16777216 ;  /* 0x4b8000009f9fb820 */ /* 0x000fe20000400000 */
[----:B------:R-:W-:Y:S01]  /*126d0*/  @!P3 FMUL R60, R60, 16777216 ;  /* 0x4b8000003c3cb820 */ /* 0x000fe20000400000 */
[----:B------:R-:W-:Y:S01]  /*126e0*/  @!P3 FMUL R61, R61, 16777216 ;  /* 0x4b8000003d3db820 */ /* 0x000fe20000400000 */
[C---:B------:R-:W-:Y:S01]  /*126f0*/  FMUL R228, R3.reuse, R184 ;  /* 0x000000b803e47220 */ /* 0x040fe20000400000 */
[----:B------:R-:W4:Y:S01]  /*12700*/  LDL.LU R45, [R1+0xec] ;  /* 0x0000ec00012d7983 */ /* 0x000f220000300800 */
[C---:B------:R-:W-:Y:S01]  /*12710*/  FMUL R239, R3.reuse, R41 ;  /* 0x0000002903ef7220 */ /* 0x040fe20000400000 */
[----:B------:R-:W-:Y:S01]  /*12720*/  @!P3 FMUL R180, R180, 16777216 ;  /* 0x4b800000b4b4b820 */ /* 0x000fe20000400000 */
[----:B------:R-:W-:Y:S01]  /*12730*/  @!P3 FMUL R56, R56, 16777216 ;  /* 0x4b8000003838b820 */ /* 0x000fe20000400000 */
[----:B------:R-:W4:Y:S01]  /*12740*/  LDL.LU R41, [R1+0xcc] ;  /* 0x0000cc0001297983 */ /* 0x000f220000300800 */
[----:B------:R-:W-:Y:S01]  /*12750*/  FMUL R184, R3, R52 ;  /* 0x0000003403b87220 */ /* 0x000fe20000400000 */
[----:B------:R-:W-:Y:S01]  /*12760*/  @!P3 FMUL R57, R57, 16777216 ;  /* 0x4b8000003939b820 */ /* 0x000fe20000400000 */
[C---:B------:R-:W-:Y:S01]  /*12770*/  FMUL R251, R3.reuse, R48 ;  /* 0x0000003003fb7220 */ /* 0x040fe20000400000 */
[----:B------:R-:W4:Y:S01]  /*12780*/  LDL.LU R52, [R1+0x10c] ;  /* 0x00010c0001347983 */ /* 0x000f220000300800 */
[----:B------:R-:W-:Y:S01]  /*12790*/  FSEL R148, R196, R148, P2 ;  /* 0x00000094c4947208 */ /* 0x000fe20001000000 */
[----:B------:R-:W-:Y:S01]  /*127a0*/  FMUL R252, R3, R53 ;  /* 0x0000003503fc7220 */ /* 0x000fe20000400000 */
[----:B------:R-:W-:Y:S01]  /*127b0*/  FMUL R196, R149, 0.25 ;  /* 0x3e80000095c47820 */ /* 0x000fe20000400000 */
[----:B------:R-:W4:Y:S01]  /*127c0*/  LDL.LU R48, [R1+0x108] ;  /* 0x0001080001307983 */ /* 0x000f220000300800 */
[C---:B------:R-:W-:Y:S01]  /*127d0*/  FMUL R209, R3.reuse, R159 ;  /* 0x0000009f03d17220 */ /* 0x040fe20000400000 */
[C---:B------:R-:W-:Y:S01]  /*127e0*/  FMUL R249, R3.reuse, R49 ;  /* 0x0000003103f97220 */ /* 0x040fe20000400000 */
[C---:B------:R-:W-:Y:S01]  /*127f0*/  FMUL R12, R3.reuse, R61 ;  /* 0x0000003d030c7220 */ /* 0x040fe20000400000 */
[----:B------:R-:W4:Y:S01]  /*12800*/  LDL.LU R53, [R1+0x12c] ;  /* 0x00012c0001357983 */ /* 0x000f220000300800 */
[C---:B------:R-:W-:Y:S01]  /*12810*/  FMUL R223, R3.reuse, R180 ;  /* 0x000000b403df7220 */ /* 0x040fe20000400000 */
[C---:B------:R-:W-:Y:S01]  /*12820*/  FMUL R159, R3.reuse, R60 ;  /* 0x0000003c039f7220 */ /* 0x040fe20000400000 */
[----:B------:R-:W-:Y:S01]  /*12830*/  @!P3 FMUL R158, R158, 16777216 ;  /* 0x4b8000009e9eb820 */ /* 0x000fe20000400000 */
[----:B------:R-:W4:Y:S01]  /*12840*/  LDL.LU R49, [R1+0x11c] ;  /* 0x00011c0001317983 */ /* 0x000f220000300800 */
[----:B------:R-:W-:Y:S01]  /*12850*/  @!P3 FMUL R68, R68, 16777216 ;  /* 0x4b8000004444b820 */ /* 0x000fe20000400000 */
[C---:B------:R-:W-:Y:S01]  /*12860*/  FMUL R180, R3.reuse, R56 ;  /* 0x0000003803b47220 */ /* 0x040fe20000400000 */
[----:B------:R-:W-:Y:S01]  /*12870*/  FMUL R250, R3, R57 ;  /* 0x0000003903fa7220 */ /* 0x000fe20000400000 */
[----:B------:R-:W4:Y:S01]  /*12880*/  LDL.LU R60, [R1+0xf8] ;  /* 0x0000f800013c7983 */ /* 0x000f220000300800 */
[----:B------:R-:W-:-:S03]  /*12890*/  FSEL R149, R196, R149, P2 ;  /* 0x00000095c4957208 */ /* 0x000fc60001000000 */
[----:B------:R-:W4:Y:S01]  /*128a0*/  LDL.LU R56, [R1+0x1ac] ;  /* 0x0001ac0001387983 */ /* 0x000f220000300800 */
[----:B------:R-:W-:-:S03]  /*128b0*/  FMUL R196, R3, R158 ;  /* 0x0000009e03c47220 */ /* 0x000fc60000400000 */
[----:B------:R-:W4:Y:S01]  /*128c0*/  LDL.LU R61, [R1+0xdc] ;  /* 0x0000dc00013d7983 */ /* 0x000f220000300800 */
[----:B------:R-:W-:-:S03]  /*128d0*/  FMUL R158, R3, R68 ;  /* 0x00000044039e7220 */ /* 0x000fc60000400000 */
[----:B------:R1:W-:Y:S04]  /*128e0*/  STL [R1+0x5fc], R12 ;  /* 0x0005fc0c01007387 */ /* 0x0003e80000100800 */
[----:B------:R-:W4:Y:S04]  /*128f0*/  LDL.LU R57, [R1+0x1bc] ;  /* 0x0001bc0001397983 */ /* 0x000f280000300800 */
[----:B------:R1:W-:Y:S04]  /*12900*/  STL [R1+0x600], R250 ;  /* 0x000600fa01007387 */ /* 0x0003e80000100800 */
[----:B------:R-:W4:Y:S01]  /*12910*/  LDL.LU R68, [R1+0xb8] ;  /* 0x0000b80001447983 */ /* 0x000f220000300800 */
[----:B------:R-:W-:Y:S01]  /*12920*/  FMUL R185, R188, 0.25 ;  /* 0x3e800000bcb97820 */ /* 0x000fe20000400000 */
[----:B------:R-:W-:Y:S01]  /*12930*/  @!P3 FMUL R179, R179, 16777216 ;  /* 0x4b800000b3b3b820 */ /* 0x000fe20000400000 */
[----:B------:R-:W-:-:S03]  /*12940*/  @!P3 FMUL R64, R64, 16777216 ;  /* 0x4b8000004040b820 */ /* 0x000fc60000400000 */
[----:B------:R-:W-:Y:S01]  /*12950*/  FSEL R185, R185, R188, P2 ;  /* 0x000000bcb9b97208 */ /* 0x000fe20001000000 */
[----:B------:R-:W-:Y:S01]  /*12960*/  FMUL R188, R189, 0.25 ;  /* 0x3e800000bdbc7820 */ /* 0x000fe20000400000 */
[C---:B------:R-:W-:Y:S01]  /*12970*/  FMUL R226, R3.reuse, R179 ;  /* 0x000000b303e27220 */ /* 0x040fe20000400000 */
[----:B------:R-:W-:Y:S02]  /*12980*/  FMUL R179, R3, R64 ;  /* 0x0000004003b37220 */ /* 0x000fe40000400000 */
[----:B------:R-:W4:Y:S01]  /*12990*/  LDL.LU R64, [R1+0xd8] ;  /* 0x0000d80001407983 */ /* 0x000f220000300800 */
[----:B------:R-:W-:Y:S01]  /*129a0*/  FSEL R188, R188, R189, P2 ;  /* 0x000000bdbcbc7208 */ /* 0x000fe20001000000 */
[----:B------:R-:W-:Y:S01]  /*129b0*/  FMUL R189, R192, 0.25 ;  /* 0x3e800000c0bd7820 */ /* 0x000fe20000400000 */
[----:B------:R-:W-:Y:S01]  /*129c0*/  FMUL R8, R207, 0.25 ;  /* 0x3e800000cf087820 */ /* 0x000fe20000400000 */
[----:B------:R-:W-:Y:S01]  /*129d0*/  @!P3 FMUL R69, R69, 16777216 ;  /* 0x4b8000004545b820 */ /* 0x000fe20000400000 */
[----:B------:R-:W-:Y:S01]  /*129e0*/  @!P3 FMUL R65, R65, 16777216 ;  /* 0x4b8000004141b820 */ /* 0x000fe20000400000 */
[----:B------:R-:W-:Y:S01]  /*129f0*/  @!P3 FMUL R164, R164, 16777216 ;  /* 0x4b800000a4a4b820 */ /* 0x000fe20000400000 */
[----:B------:R-:W-:Y:S01]  /*12a00*/  @!P3 FMUL R76, R76, 16777216 ;  /* 0x4b8000004c4cb820 */ /* 0x000fe20000400000 */
[----:B------:R-:W-:Y:S01]  /*12a10*/  FSEL R189, R189, R192, P2 ;  /* 0x000000c0bdbd7208 */ /* 0x000fe20001000000 */
[----:B------:R-:W-:Y:S01]  /*12a20*/  @!P3 FMUL R77, R77, 16777216 ;  /* 0x4b8000004d4db820 */ /* 0x000fe20000400000 */
[----:B------:R-:W-:Y:S01]  /*12a30*/  FMUL R192, R193, 0.25 ;  /* 0x3e800000c1c07820 */ /* 0x000fe20000400000 */
[----:B------:R-:W-:Y:S01]  /*12a40*/  @!P3 FMUL R84, R84, 16777216 ;  /* 0x4b8000005454b820 */ /* 0x000fe20000400000 */
[----:B------:R-:W-:Y:S01]  /*12a50*/  FSEL R8, R8, R207, P2 ;  /* 0x000000cf08087208 */ /* 0x000fe20001000000 */
[----:B------:R-:W-:Y:S01]  /*12a60*/  @!P3 FMUL R80, R80, 16777216 ;  /* 0x4b8000005050b820 */ /* 0x000fe20000400000 */
[----:B------:R-:W-:Y:S01]  /*12a70*/  FMUL R15, R3, R69 ;  /* 0x00000045030f7220 */ /* 0x000fe20000400000 */
[----:B------:R-:W-:Y:S01]  /*12a80*/  @!P3 FMUL R182, R182, 16777216 ;  /* 0x4b800000b6b6b820 */ /* 0x000fe20000400000 */
[----:B------:R-:W-:Y:S01]  /*12a90*/  @!P3 FMUL R85, R85, 16777216 ;  /* 0x4b8000005555b820 */ /* 0x000fe20000400000 */
[C---:B------:R-:W-:Y:S01]  /*12aa0*/  FMUL R207, R3.reuse, R164 ;  /* 0x000000a403cf7220 */ /* 0x040fe20000400000 */
[----:B------:R-:W4:Y:S01]  /*12ab0*/  LDL.LU R69, [R1+0x9c] ;  /* 0x00009c0001457983 */ /* 0x000f220000300800 */
[----:B0-----:R-:W-:Y:S01]  /*12ac0*/  FMUL R4, R3, R65 ;  /* 0x0000004103047220 */ /* 0x001fe20000400000 */
[----:B------:R-:W-:Y:S01]  /*12ad0*/  @!P3 FMUL R178, R178, 16777216 ;  /* 0x4b800000b2b2b820 */ /* 0x000fe20000400000 */
[----:B------:R-:W-:Y:S01]  /*12ae0*/  @!P3 FMUL R81, R81, 16777216 ;  /* 0x4b8000005151b820 */ /* 0x000fe20000400000 */
[----:B------:R-:W4:Y:S01]  /*12af0*/  LDL.LU R65, [R1+0xbc] ;  /* 0x0000bc0001417983 */ /* 0x000f220000300800 */
[C---:B------:R-:W-:Y:S01]  /*12b00*/  FMUL R164, R3.reuse, R76 ;  /* 0x0000004c03a47220 */ /* 0x040fe20000400000 */
[----:B------:R-:W-:Y:S01]  /*12b10*/  @!P3 FMUL R92, R92, 16777216 ;  /* 0x4b8000005c5cb820 */ /* 0x000fe20000400000 */
[----:B------:R-:W-:Y:S01]  /*12b20*/  FMUL R7, R3, R77 ;  /* 0x0000004d03077220 */ /* 0x000fe20000400000 */
[----:B------:R-:W4:Y:S01]  /*12b30*/  LDL.LU R76, [R1+0x13c] ;  /* 0x00013c00014c7983 */ /* 0x000f220000300800 */
[----:B------:R-:W-:Y:S01]  /*12b40*/  FSEL R192, R192, R193, P2 ;  /* 0x000000c1c0c07208 */ /* 0x000fe20001000000 */
[----:B------:R-:W-:Y:S01]  /*12b50*/  @!P3 FMUL R173, R173, 16777216 ;  /* 0x4b800000adadb820 */ /* 0x000fe20000400000 */
[----:B------:R-:W-:Y:S01]  /*12b60*/  @!P3 FMUL R88, R88, 16777216 ;  /* 0x4b8000005858b820 */ /* 0x000fe20000400000 */
[----:B------:R-:W4:Y:S01]  /*12b70*/  LDL.LU R77, [R1+0x14c] ;  /* 0x00014c00014d7983 */ /* 0x000f220000300800 */
[----:B-1----:R-:W-:Y:S01]  /*12b80*/  FMUL R12, R3, R84 ;  /* 0x00000054030c7220 */ /* 0x002fe20000400000 */
[----:B------:R-:W-:Y:S01]  /*12b90*/  FMUL R193, R197, 0.25 ;  /* 0x3e800000c5c17820 */ /* 0x000fe20000400000 */
[----:B------:R-:W-:Y:S01]  /*12ba0*/  @!P3 FMUL R93, R93, 16777216 ;  /* 0x4b8000005d5db820 */ /* 0x000fe20000400000 */
[C---:B------:R-:W-:Y:S01]  /*12bb0*/  FMUL R220, R3.reuse, R182 ;  /* 0x000000b603dc7220 */ /* 0x040fe20000400000 */
[----:B------:R-:W4:Y:S01]  /*12bc0*/  LDL.LU R84, [R1+0x16c] ;  /* 0x00016c0001547983 */ /* 0x000f220000300800 */
[----:B------:R-:W-:Y:S01]  /*12bd0*/  FMUL R250, R3, R80 ;  /* 0x0000005003fa7220 */ /* 0x000fe20000400000 */
        /* <DEDUP_REMOVED lines=8> */
[C---:B------:R-:W-:Y:S01]  /*12c60*/  FMUL R178, R3.reuse, R81 ;  /* 0x0000005103b27220 */ /* 0x040fe20000400000 */
[C---:B------:R-:W-:Y:S01]  /*12c70*/  FMUL R216, R3.reuse, R173 ;  /* 0x000000ad03d87220 */ /* 0x040fe20000400000 */
[C---:B------:R-:W-:Y:S01]  /*12c80*/  FMUL R13, R3.reuse, R92 ;  /* 0x0000005c030d7220 */ /* 0x040fe20000400000 */
[----:B------:R-:W4:Y:S01]  /*12c90*/  LDL.LU R81, [R1+0x17c] ;  /* 0x00017c0001517983 */ /* 0x000f220000300800 */
[----:B------:R-:W-:Y:S01]  /*12ca0*/  FMUL R173, R3, R88 ;  /* 0x0000005803ad7220 */ /* 0x000fe20000400000 */
[----:B------:R-:W-:Y:S01]  /*12cb0*/  FSEL R193, R193, R197, P2 ;  /* 0x000000c5c1c17208 */ /* 0x000fe20001000000 */
[C---:B------:R-:W-:Y:S01]  /*12cc0*/  FMUL R230, R3.reuse, R183 ;  /* 0x000000b703e67220 */ /* 0x040fe20000400000 */
[----:B------:R-:W4:Y:S01]  /*12cd0*/  LDL.LU R92, [R1+0x148] ;  /* 0x00014800015c7983 */ /* 0x000f220000300800 */
[C---:B------:R-:W-:Y:S01]  /*12ce0*/  FMUL R14, R3.reuse, R93 ;  /* 0x0000005d030e7220 */ /* 0x040fe20000400000 */
[C---:B------:R-:W-:Y:S01]  /*12cf0*/  FMUL R197, R3.reuse, R152 ;  /* 0x0000009803c57220 */ /* 0x040fe20000400000 */
[C---:B------:R-:W-:Y:S01]  /*12d00*/  FMUL R183, R3.reuse, R89 ;  /* 0x0000005903b77220 */ /* 0x040fe20000400000 */
[----:B------:R-:W4:Y:S01]  /*12d10*/  LDL.LU R88, [R1+0x168] ;  /* 0x0001680001587983 */ /* 0x000f220000300800 */
[----:B------:R-:W-:-:S03]  /*12d20*/  FMUL R152, R3, R100 ;  /* 0x0000006403987220 */ /* 0x000fc60000400000 */
[----:B------:R-:W4:Y:S04]  /*12d30*/  LDL.LU R93, [R1+0x158] ;  /* 0x00015800015d7983 */ /* 0x000f280000300800 */
[----:B------:R-:W4:Y:S04]  /*12d40*/  LDL.LU R89, [R1+0x178] ;  /* 0x0001780001597983 */ /* 0x000f280000300800 */
[----:B------:R-:W4:Y:S01]  /*12d50*/  LDL.LU R100, [R1+0x118] ;  /* 0x0001180001647983 */ /* 0x000f220000300800 */
[----:B------:R-:W-:Y:S01]  /*12d60*/  @!P3 FMUL R186, R186, 16777216 ;  /* 0x4b800000babab820 */ /* 0x000fe20000400000 */
[----:B------:R-:W-:-:S03]  /*12d70*/  @!P3 FMUL R96, R96, 16777216 ;  /* 0x4b8000006060b820 */ /* 0x000fc60000400000 */
[C---:B------:R-:W-:Y:S01]  /*12d80*/  FMUL R227, R3.reuse, R186 ;  /* 0x000000ba03e37220 */ /* 0x040fe20000400000 */
[----:B------:R-:W-:Y:S02]  /*12d90*/  FMUL R186, R3, R96 ;  /* 0x0000006003ba7220 */ /* 0x000fe40000400000 */
[----:B------:R-:W4:Y:S01]  /*12da0*/  LDL.LU R96, [R1+0x128] ;  /* 0x0001280001607983 */ /* 0x000f220000300800 */
[----:B------:R-:W-:Y:S01]  /*12db0*/  @!P3 FMUL R171, R171, 16777216 ;  /* 0x4b800000ababb820 */ /* 0x000fe20000400000 */
[----:B------:R-:W-:-:S03]  /*12dc0*/  @!P3 FMUL R101, R101, 16777216 ;  /* 0x4b8000006565b820 */ /* 0x000fc60000400000 */
[C---:B------:R-:W-:Y:S01]  /*12dd0*/  FMUL R218, R3.reuse, R171 ;  /* 0x000000ab03da7220 */ /* 0x040fe20000400000 */
[----:B------:R-:W-:Y:S02]  /*12de0*/  FMUL R171, R3, R101 ;  /* 0x0000006503ab7220 */ /* 0x000fe40000400000 */
[----:B------:R-:W4:Y:S01]  /*12df0*/  LDL.LU R101, [R1+0xfc] ;  /* 0x0000fc0001657983 */ /* 0x000f220000300800 */
[----:B------:R-:W-:Y:S01]  /*12e00*/  FMUL R168, R200, 0.25 ;  /* 0x3e800000c8a87820 */ /* 0x000fe20000400000 */
[----:B------:R-:W-:Y:S01]  /*12e10*/  @!P3 FMUL R73, R73, 16777216 ;  /* 0x4b8000004949b820 */ /* 0x000fe20000400000 */
[----:B------:R-:W-:Y:S01]  /*12e20*/  @!P3 FMUL R97, R97, 16777216 ;  /* 0x4b8000006161b820 */ /* 0x000fe20000400000 */
[----:B------:R-:W-:Y:S01]  /*12e30*/  @!P3 FMUL R174, R174, 16777216 ;  /* 0x4b800000aeaeb820 */ /* 0x000fe20000400000 */
[----:B------:R-:W-:Y:S01]  /*12e40*/  @!P3 FMUL R108, R108, 16777216 ;  /* 0x4b8000006c6cb820 */ /* 0x000fe20000400000 */
[----:B------:R-:W-:Y:S01]  /*12e50*/  @!P3 FMUL R157, R157, 16777216 ;  /* 0x4b8000009d9db820 */ /* 0x000fe20000400000 */
[----:B------:R-:W-:Y:S01]  /*12e60*/  @!P3 FMUL R104, R104, 16777216 ;  /* 0x4b8000006868b820 */ /* 0x000fe20000400000 */
[C---:B------:R-:W-:Y:S01]  /*12e70*/  FMUL R17, R3.reuse, R73 ;  /* 0x0000004903117220 */ /* 0x040fe20000400000 */
[----:B------:R-:W-:Y:S01]  /*12e80*/  FSEL R168, R168, R200, P2 ;  /* 0x000000c8a8a87208 */ /* 0x000fe20001000000 */
[C---:B------:R-:W-:Y:S01]  /*12e90*/  FMUL R212, R3.reuse, R174 ;  /* 0x000000ae03d47220 */ /* 0x040fe20000400000 */
[C---:B------:R-:W-:Y:S01]  /*12ea0*/  FMUL R73, R3.reuse, R97 ;  /* 0x0000006103497220 */ /* 0x040fe20000400000 */
[C---:B------:R-:W-:Y:S01]  /*12eb0*/  FMUL R200, R3.reuse, R157 ;  /* 0x0000009d03c87220 */ /* 0x040fe20000400000 */
[----:B------:R-:W4:Y:S01]  /*12ec0*/  LDL.LU R97, [R1+0x138] ;  /* 0x0001380001617983 */ /* 0x000f220000300800 */
[C---:B------:R-:W-:Y:S01]  /*12ed0*/  FMUL R174, R3.reuse, R108 ;  /* 0x0000006c03ae7220 */ /* 0x040fe20000400000 */
[----:B------:R-:W-:-:S02]  /*12ee0*/  FMUL R157, R3, R104 ;  /* 0x00000068039d7220 */ /* 0x000fc40000400000 */
[----:B------:R-:W4:Y:S04]  /*12ef0*/  LDL.LU R108, [R1+0x18c] ;  /* 0x00018c00016c7983 */ /* 0x000f280000300800 */
[----:B------:R-:W4:Y:S01]  /*12f00*/  LDL.LU R104, [R1+0x198] ;  /* 0x0001980001687983 */ /* 0x000f220000300800 */
[----:B------:R-:W-:Y:S01]  /*12f10*/  @!P3 FMUL R175, R175, 16777216 ;  /* 0x4b800000afafb820 */ /* 0x000fe20000400000 */
[----:B------:R-:W-:-:S03]  /*12f20*/  @!P3 FMUL R109, R109, 16777216 ;  /* 0x4b8000006d6db820 */ /* 0x000fc60000400000 */
[C---:B------:R-:W-:Y:S01]  /*12f30*/  FMUL R225, R3.reuse, R175 ;  /* 0x000000af03e17220 */ /* 0x040fe20000400000 */
[----:B------:R-:W-:Y:S02]  /*12f40*/  FMUL R175, R3, R109 ;  /* 0x0000006d03af7220 */ /* 0x000fe40000400000 */
[----:B------:R-:W4:Y:S01]  /*12f50*/  LDL.LU R109, [R1+0x1a8] ;  /* 0x0001a800016d7983 */ /* 0x000f220000300800 */
[----:B------:R-:W-:Y:S01]  /*12f60*/  FMUL R166, R167, 0.25 ;  /* 0x3e800000a7a67820 */ /* 0x000fe20000400000 */
[----:B------:R-:W-:-:S04]  /*12f70*/  FMUL R11, R204, 0.25 ;  /* 0x3e800000cc0b7820 */ /* 0x000fc80000400000 */
[----:B------:R-:W-:Y:S01]  /*12f80*/  FSEL R166, R166, R167, P2 ;  /* 0x000000a7a6a67208 */ /* 0x000fe20001000000 */
[----:B------:R-:W-:Y:S01]  /*12f90*/  @!P3 FMUL R105, R105, 16777216 ;  /* 0x4b8000006969b820 */ /* 0x000fe20000400000 */
[----:B------:R-:W-:-:S03]  /*12fa0*/  FSEL R11, R11, R204, P2 ;  /* 0x000000cc0b0b7208 */ /* 0x000fc60001000000 */
[----:B------:R-:W-:Y:S01]  /*12fb0*/  @!P3 FMUL R166, R166, 16777216 ;  /* 0x4b800000a6a6b820 */ /* 0x000fe20000400000 */
[----:B------:R-:W-:Y:S01]  /*12fc0*/  @!P3 FMUL R172, R172, 16777216 ;  /* 0x4b800000acacb820 */ /* 0x000fe20000400000 */
[----:B------:R-:W-:Y:S02]  /*12fd0*/  @!P3 FMUL R116, R116, 16777216 ;  /* 0x4b8000007474b820 */ /* 0x000fe40000400000 */
[C---:B------:R-:W-:Y:S01]  /*12fe0*/  FMUL R204, R3.reuse, R166 ;  /* 0x000000a603cc7220 */ /* 0x040fe20000400000 */
[C---:B------:R-:W-:Y:S02]  /*12ff0*/  FMUL R166, R3.reuse, R105 ;  /* 0x0000006903a67220 */ /* 0x040fe40000400000 */
[----:B------:R-:W4:Y:S01]  /*13000*/  LDL.LU R105, [R1+0x19c] ;  /* 0x00019c0001697983 */ /* 0x000f220000300800 */
[C---:B------:R-:W-:Y:S01]  /*13010*/  FMUL R215, R3.reuse, R172 ;  /* 0x000000ac03d77220 */ /* 0x040fe20000400000 */
[----:B------:R-:W-:Y:S02]  /*13020*/  FMUL R172, R3, R116 ;  /* 0x0000007403ac7220 */ /* 0x000fe40000400000 */
[----:B------:R-:W4:Y:S01]  /*13030*/  LDL.LU R116, [R1+0x1b8] ;  /* 0x0001b80001747983 */ /* 0x000f220000300800 */
[----:B------:R-:W-:Y:S01]  /*13040*/  FMUL R167, R201, 0.25 ;  /* 0x3e800000c9a77820 */ /* 0x000fe20000400000 */
[----:B------:R-:W-:-:S04]  /*13050*/  @!P3 FMUL R191, R191, 16777216 ;  /* 0x4b800000bfbfb820 */ /* 0x000fc80000400000 */
[----:B------:R-:W-:Y:S01]  /*13060*/  FSEL R167, R167, R201, P2 ;  /* 0x000000c9a7a77208 */ /* 0x000fe20001000000 */
[----:B------:R-:W-:Y:S01]  /*13070*/  @!P3 FMUL R25, R25, 16777216 ;  /* 0x4b8000001919b820 */ /* 0x000fe20000400000 */
[----:B------:R-:W-:Y:S01]  /*13080*/  MOV R247, R208 ;  /* 0x000000d000f77202 */ /* 0x000fe20000000f00 */
[----:B------:R-:W-:Y:S02]  /*13090*/  @!P3 FMUL R72, R72, 16777216 ;  /* 0x4b8000004848b820 */ /* 0x000fe40000400000 */
[----:B------:R-:W-:Y:S01]  /*130a0*/  @!P3 FMUL R167, R167, 16777216 ;  /* 0x4b800000a7a7b820 */ /* 0x000fe20000400000 */
        /* <DEDUP_REMOVED lines=9> */
[----:B------:R-:W-:Y:S01]  /*13140*/  FMUL R234, R3, R191 ;  /* 0x000000bf03ea7220 */ /* 0x000fe20000400000 */
        /* <DEDUP_REMOVED lines=36> */
[----:B------:R-:W-:-:S02]  /*13390*/  IMAD.MOV.U32 R25, RZ, RZ, R247 ;  /* 0x000000ffff197224 */ /* 0x000fc400078e00f7 */
[C---:B------:R-:W-:Y:S01]  /*133a0*/  FMUL R167, R3.reuse, R72 ;  /* 0x0000004803a77220 */ /* 0x040fe20000400000 */
[----:B------:R-:W-:Y:S01]  /*133b0*/  LOP3.LUT P4, RZ, R16, 0x80, RZ, 0xc0, !PT ;  /* 0x0000008010ff7812 */ /* 0x000fe2000788c0ff */
[C---:B------:R-:W-:Y:S01]  /*133c0*/  FMUL R208, R3.reuse, R165 ;  /* 0x000000a503d07220 */ /* 0x040fe20000400000 */
[C---:B------:R-:W-:Y:S01]  /*133d0*/  FMUL R213, R3.reuse, R168 ;  /* 0x000000a803d57220 */ /* 0x040fe20000400000 */
[C---:B------:R-:W-:Y:S01]  /*133e0*/  FMUL R214, R3.reuse, R169 ;  /* 0x000000a903d67220 */ /* 0x040fe20000400000 */
[C---:B------:R-:W-:Y:S01]  /*133f0*/  FMUL R211, R3.reuse, R170 ;  /* 0x000000aa03d37220 */ /* 0x040fe20000400000 */
[C---:B------:R-:W-:Y:S01]  /*13400*/  FMUL R221, R3.reuse, R176 ;  /* 0x000000b003dd7220 */ /* 0x040fe20000400000 */
[C---:B------:R-:W-:Y:S01]  /*13410*/  FMUL R222, R3.reuse, R177 ;  /* 0x000000b103de7220 */ /* 0x040fe20000400000 */
[C---:B------:R-:W-:Y:S01]  /*13420*/  FMUL R224, R3.reuse, R181 ;  /* 0x000000b503e07220 */ /* 0x040fe20000400000 */
[C---:B------:R-:W-:Y:S01]  /*13430*/  FMUL R229, R3.reuse, R185 ;  /* 0x000000b903e57220 */ /* 0x040fe20000400000 */
[----:B------:R-:W-:Y:S01]  /*13440*/  FMUL R231, R3, R187 ;  /* 0x000000bb03e77220 */ /* 0x000fe20000400000 */
[----:B------:R-:W-:-:S02]  /*13450*/  IMAD.MOV.U32 R72, RZ, RZ, R248 ;  /* 0x000000ffff487224 */ /* 0x000fc400078e00f8 */
        /* <DEDUP_REMOVED lines=34> */
[----:B------:R-:W-:-:S05]  /*13680*/  FMUL R3, R25, 0.25 ;  /* 0x3e80000019037820 */ /* 0x000fca0000400000 */
[----:B------:R-:W-:Y:S01]  /*13690*/  FSEL R3, R3, R25, P0 ;  /* 0x0000001903037208 */ /* 0x000fe20000000000 */
[----:B------:R-:W-:-:S05]  /*136a0*/  FMUL R25, R28, 0.25 ;  /* 0x3e8000001c197820 */ /* 0x000fca0000400000 */
[----:B------:R-:W-:Y:S01]  /*136b0*/  FSEL R25, R25, R28, P0 ;  /* 0x0000001c19197208 */ /* 0x000fe20000000000 */
[----:B--2---:R-:W-:-:S05]  /*136c0*/  FMUL R28, R32, 0.25 ;  /* 0x3e800000201c7820 */ /* 0x004fca0000400000 */
[----:B------:R-:W-:Y:S01]  /*136d0*/  FSEL R28, R28, R32, P0 ;  /* 0x000000201c1c7208 */ /* 0x000fe20000000000 */
[----:B---3--:R-:W-:-:S05]  /*136e0*/  FMUL R32, R33, 0.25 ;  /* 0x3e80000021207820 */ /* 0x008fca0000400000 */
[----:B------:R-:W-:Y:S01]  /*136f0*/  FSEL R32, R32, R33, P0 ;  /* 0x0000002120207208 */ /* 0x000fe20000000000 */
[----:B------:R-:W-:Y:S01]  /*13700*/  FMUL R23, R24, 0.25 ;  /* 0x3e80000018177820 */ /* 0x000fe20000400000 */
[----:B----4-:R-:W-:-:S05]  /*13710*/  FMUL R33, R68, 0.25 ;  /* 0x3e80000044217820 */ /* 0x010fca0000400000 */
        /* <DEDUP_REMOVED lines=16> */
[----:B------:R-:W-:Y:S02]  /*13820*/  FSEL R60, R60, R45, P0 ;  /* 0x0000002d3c3c7208 */ /* 0x000fe40000000000 */
        /* <DEDUP_REMOVED lines=14> */
[----:B------:R-:W-:-:S04]  /*13910*/  FMUL R40, R61, 0.25 ;  /* 0x3e8000003d287820 */ /* 0x000fc80000400000 */
        /* <DEDUP_REMOVED lines=12> */
[----:B------:R-:W-:Y:S02]  /*139e0*/  FMUL R101, R48, 0.25 ;  /* 0x3e80000030657820 */ /* 0x000fe40000400000 */
[----:B------:R-:W-:Y:S01]  /*139f0*/  FSEL R80, R80, R88, P0 ;  /* 0x0000005850507208 */ /* 0x000fe20000000000 */
[----:B------:R-:W-:Y:S01]  /*13a00*/  FMUL R88, R81, 0.25 ;  /* 0x3e80000051587820 */ /* 0x000fe20000400000 */
[----:B------:R-:W-:Y:S01]  /*13a10*/  FSEL R112, R112, R56, P0 ;  /* 0x0000003870707208 */ /* 0x000fe20000000000 */
[----:B------:R-:W-:Y:S01]  /*13a20*/  FMUL R56, R26, 0.25 ;  /* 0x3e8000001a387820 */ /* 0x000fe20000400000 */
[----:B------:R-:W-:-:S02]  /*13a30*/  FSEL R101, R101, R48, P0 ;  /* 0x0000003065657208 */ /* 0x000fc40000000000 */
        /* <DEDUP_REMOVED lines=22> */
[----:B------:R-:W-:-:S02]  /*13ba0*/  IMAD.MOV.U32 R141, RZ, RZ, R157 ;  /* 0x000000ffff8d7224 */ /* 0x000fc400078e009d */
[----:B------:R-:W-:Y:S01]  /*13bb0*/  FMUL R56, R42, 0.25 ;  /* 0x3e8000002a387820 */ /* 0x000fe20000400000 */
[----:B------:R-:W-:Y:S01]  /*13bc0*/  FSEL R109, R109, R57, P0 ;  /* 0x000000396d6d7208 */ /* 0x000fe20000000000 */
[----:B------:R-:W-:Y:S01]  /*13bd0*/  FMUL R57, R30, 0.25 ;  /* 0x3e8000001e397820 */ /* 0x000fe20000400000 */
[----:B------:R-:W-:Y:S01]  /*13be0*/  FSEL R53, R53, R93, P0 ;  /* 0x0000005d35357208 */ /* 0x000fe20000000000 */
[----:B------:R-:W-:Y:S01]  /*13bf0*/  FMUL R93, R77, 0.25 ;  /* 0x3e8000004d5d7820 */ /* 0x000fe20000400000 */
[----:B------:R-:W-:Y:S01]  /*13c00*/  FSEL R42, R56, R42, P0 ;  /* 0x0000002a382a7208 */ /* 0x000fe20000000000 */
[----:B------:R-:W-:Y:S01]  /*13c10*/  FMUL R56, R43, 0.25 ;  /* 0x3e8000002b387820 */ /* 0x000fe20000400000 */
[----:B------:R-:W-:Y:S01]  /*13c20*/  MOV R145, R141 ;  /* 0x0000008d00917202 */ /* 0x000fe20000000f00 */
[----:B------:R-:W-:Y:S02]  /*13c30*/  IMAD.MOV.U32 R141, RZ, RZ, R164 ;  /* 0x000000ffff8d7224 */ /* 0x000fe400078e00a4 */
[----:B------:R-:W-:Y:S01]  /*13c40*/  FMUL R164, R87, 0.25 ;  /* 0x3e80000057a47820 */ /* 0x000fe20000400000 */
[----:B------:R-:W-:Y:S01]  /*13c50*/  FSEL R30, R57, R30, P0 ;  /* 0x0000001e391e7208 */ /* 0x000fe20000000000 */
[----:B------:R-:W-:Y:S01]  /*13c60*/  FMUL R57, R31, 0.25 ;  /* 0x3e8000001f397820 */ /* 0x000fe20000400000 */
[----:B------:R-:W-:Y:S01]  /*13c70*/  FSEL R93, R93, R77, P0 ;  /* 0x0000004d5d5d7208 */ /* 0x000fe20000000000 */
[----:B------:R-:W-:Y:S01]  /*13c80*/  FMUL R77, R89, 0.25 ;  /* 0x3e800000594d7820 */ /* 0x000fe20000400000 */
[----:B------:R-:W-:Y:S01]  /*13c90*/  FSEL R43, R56, R43, P0 ;  /* 0x0000002b382b7208 */ /* 0x000fe20000000000 */
[----:B------:R-:W-:Y:S01]  /*13ca0*/  FMUL R56, R50, 0.25 ;  /* 0x3e80000032387820 */ /* 0x000fe20000400000 */
[----:B------:R-:W-:-:S02]  /*13cb0*/  FSEL R164, R164, R87, P0 ;  /* 0x00000057a4a47208 */ /* 0x000fc40000000000 */
[----:B------:R-:W-:Y:S01]  /*13cc0*/  MOV R87, R167 ;  /* 0x000000a700577202 */ /* 0x000fe20000000f00 */
        /* <DEDUP_REMOVED lines=8> */
[----:B------:R-:W-:Y:S01]  /*13d50*/  IMAD.MOV.U32 R90, RZ, RZ, R168 ;  /* 0x000000ffff5a7224 */ /* 0x000fe200078e00a8 */
[----:B------:R-:W-:Y:S01]  /*13d60*/  FSEL R38, R57, R38, P0 ;  /* 0x0000002639267208 */ /* 0x000fe20000000000 */
[----:B------:R-:W-:Y:S01]  /*13d70*/  FMUL R168, R95, 0.25 ;  /* 0x3e8000005fa87820 */ /* 0x000fe20000400000 */
[----:B------:R-:W-:Y:S01]  /*13d80*/  FSEL R89, R89, R84, P0 ;  /* 0x0000005459597208 */ /* 0x000fe20000000000 */
[----:B------:R-:W-:Y:S01]  /*13d90*/  FMUL R57, R39, 0.25 ;  /* 0x3e80000027397820 */ /* 0x000fe20000400000 */
[----:B------:R-:W-:Y:S01]  /*13da0*/  FMUL R84, R85, 0.25 ;  /* 0x3e80000055547820 */ /* 0x000fe20000400000 */
[----:B------:R-:W-:Y:S01]  /*13db0*/  FSEL R51, R56, R51, P0 ;  /* 0x0000003338337208 */ /* 0x000fe20000000000 */
[----:B------:R-:W-:Y:S01]  /*13dc0*/  FMUL R56, R102, 0.25 ;  /* 0x3e80000066387820 */ /* 0x000fe20000400000 */
[----:B------:R-:W-:-:S02]  /*13dd0*/  MOV R140, R158 ;  /* 0x0000009e008c7202 */ /* 0x000fc40000000f00 */
[----:B------:R-:W-:Y:S02]  /*13de0*/  FSEL R168, R168, R95, P0 ;  /* 0x0000005fa8a87208 */ /* 0x000fe40000000000 */
[----:B------:R-:W-:Y:S01]  /*13df0*/  FSEL R39, R57, R39, P0 ;  /* 0x0000002739277208 */ /* 0x000fe20000000000 */
[----:B------:R-:W-:Y:S01]  /*13e00*/  FMUL R57, R46, 0.25 ;  /* 0x3e8000002e397820 */ /* 0x000fe20000400000 */
[----:B------:R-:W-:Y:S01]  /*13e10*/  MOV R95, R171 ;  /* 0x000000ab005f7202 */ /* 0x000fe20000000f00 */
[----:B------:R-:W-:Y:S01]  /*13e20*/  FMUL R171, R99, 0.25 ;  /* 0x3e80000063ab7820 */ /* 0x000fe20000400000 */
[----:B------:R-:W-:Y:S01]  /*13e30*/  FSEL R84, R84, R85, P0 ;  /* 0x0000005554547208 */ /* 0x000fe20000000000 */
[----:B------:R-:W-:Y:S01]  /*13e40*/  FMUL R85, R105, 0.25 ;  /* 0x3e80000069557820 */ /* 0x000fe20000400000 */
[----:B------:R-:W-:Y:S01]  /*13e50*/  FSEL R102, R56, R102, P0 ;  /* 0x0000006638667208 */ /* 0x000fe20000000000 */
[----:B------:R-:W-:Y:S02]  /*13e60*/  IMAD.MOV.U32 R144, RZ, RZ, R140 ;  /* 0x000000ffff907224 */ /* 0x000fe400078e008c */
[----:B------:R-:W-:Y:S01]  /*13e70*/  FMUL R56, R103, 0.25 ;  /* 0x3e80000067387820 */ /* 0x000fe20000400000 */
[----:B------:R-:W-:-:S02]  /*13e80*/  IMAD.MOV.U32 R148, RZ, RZ, R121 ;  /* 0x000000ffff947224 */ /* 0x000fc400078e0079 */
        /* <DEDUP_REMOVED lines=8> */
[----:B------:R-:W-:Y:S02]  /*13f10*/  IMAD.MOV.U32 R144, RZ, RZ, R177 ;  /* 0x000000ffff907224 */ /* 0x000fe400078e00b1 */
[----:B------:R-:W-:Y:S01]  /*13f20*/  FMUL R56, R106, 0.25 ;  /* 0x3e8000006a387820 */ /* 0x000fe20000400000 */
        /* <DEDUP_REMOVED lines=8> */
[----:B------:R-:W-:Y:S01]  /*13fb0*/  FMUL R120, R155, 0.25 ;  /* 0x3e8000009b787820 */ /* 0x000fe20000400000 */
[----:B------:R-:W-:Y:S01]  /*13fc0*/  FSEL R106, R56, R106, P0 ;  /* 0x0000006a386a7208 */ /* 0x000fe20000000000 */
[----:B------:R-:W-:Y:S01]  /*13fd0*/  FMUL R56, R107, 0.25 ;  /* 0x3e8000006b387820 */ /* 0x000fe20000400000 */
[----:B------:R-:W-:Y:S01]  /*13fe0*/  FSEL R177, R177, R131, P0 ;  /* 0x00000083b1b17208 */ /* 0x000fe20000000000 */
[----:B------:R-:W-:-:S02]  /*13ff0*/  IMAD.MOV.U32 R131, RZ, RZ, R178 ;  /* 0x000000ffff837224 */ /* 0x000fc400078e00b2 */
[----:B------:R-:W-:Y:S01]  /*14000*/  FMUL R178, R142, 0.25 ;  /* 0x3e8000008eb27820 */ /* 0x000fe20000400000 */
[----:B------:R-:W-:Y:S02]  /*14010*/  MOV R149, R129 ;  /* 0x0000008100957202 */ /* 0x000fe40000000f00 */
[----:B------:R-:W-:Y:S01]  /*14020*/  FSEL R175, R175, R130, P0 ;  /* 0x00000082afaf7208 */ /* 0x000fe20000000000 */
[----:B------:R-:W-:Y:S01]  /*14030*/  IMAD.MOV.U32 R130, RZ, RZ, R176 ;  /* 0x000000ffff827224 */ /* 0x000fe200078e00b0 */
[----:B------:R-:W-:Y:S01]  /*14040*/  FSEL R54, R57, R54, P0 ;  /* 0x0000003639367208 */ /* 0x000fe20000000000 */
[----:B------:R-:W-:Y:S01]  /*14050*/  FMUL R57, R55, 0.25 ;  /* 0x3e80000037397820 */ /* 0x000fe20000400000 */
        /* <DEDUP_REMOVED lines=10> */
[----:B------:R-:W-:Y:S01]  /*14100*/  IMAD.MOV.U32 R129, RZ, RZ, R181 ;  /* 0x000000ffff817224 */ /* 0x000fe200078e00b5 */
        /* <DEDUP_REMOVED lines=8> */
[----:B------:R-:W-:Y:S01]  /*14190*/  IMAD.MOV.U32 R86, RZ, RZ, R148 ;  /* 0x000000ffff567224 */ /* 0x000fe200078e0094 */
[----:B------:R-:W-:Y:S01]  /*141a0*/  FSEL R114, R56, R114, P0 ;  /* 0x0000007238727208 */ /* 0x000fe20000000000 */
[----:B------:R-:W-:Y:S01]  /*141b0*/  FMUL R179, R138, 0.25 ;  /* 0x3e8000008ab37820 */ /* 0x000fe20000400000 */
[----:B------:R-:W-:-:S02]  /*141c0*/  IMAD.MOV.U32 R148, RZ, RZ, R166 ;  /* 0x000000ffff947224 */ /* 0x000fc400078e00a6 */
[----:B------:R-:W-:Y:S01]  /*141d0*/  FMUL R56, R115, 0.25 ;  /* 0x3e80000073387820 */ /* 0x000fe20000400000 */
[----:B------:R-:W-:Y:S01]  /*141e0*/  FMUL R166, R94, 0.25 ;  /* 0x3e8000005ea67820 */ /* 0x000fe20000400000 */
[----:B------:R-:W-:Y:S01]  /*141f0*/  FMUL R124, R63, 0.25 ;  /* 0x3e8000003f7c7820 */ /* 0x000fe20000400000 */
        /* <DEDUP_REMOVED lines=13> */
[----:B------:R-:W-:Y:S01]  /*142d0*/  FSEL R124, R124, R63, P0 ;  /* 0x0000003f7c7c7208 */ /* 0x000fe20000000000 */
[----:B------:R-:W-:-:S02]  /*142e0*/  IMAD.MOV.U32 R140, RZ, RZ, R165 ;  /* 0x000000ffff8c7224 */ /* 0x000fc400078e00a5 */
[----:B------:R-:W-:Y:S01]  /*142f0*/  FMUL R165, R83, 0.25 ;  /* 0x3e80000053a57820 */ /* 0x000fe20000400000 */
[----:B------:R-:W-:Y:S02]  /*14300*/  IMAD.MOV.U32 R94, RZ, RZ, R169 ;  /* 0x000000ffff5e7224 */ /* 0x000fe400078e00a9 */
[----:B------:R-:W-:Y:S01]  /*14310*/  FMUL R169, R91, 0.25 ;  /* 0x3e8000005ba97820 */ /* 0x000fe20000400000 */
[----:B------:R-:W-:Y:S02]  /*14320*/  IMAD.MOV.U32 R128, RZ, RZ, R159 ;  /* 0x000000ffff807224 */ /* 0x000fe400078e009f */
[----:B------:R-:W-:Y:S01]  /*14330*/  FMUL R158, R78, 0.25 ;  /* 0x3e8000004e9e7820 */ /* 0x000fe20000400000 */
[----:B------:R-:W-:Y:S01]  /*14340*/  IMAD.MOV.U32 R63, RZ, RZ, R173 ;  /* 0x000000ffff3f7224 */ /* 0x000fe200078e00ad */
        /* <DEDUP_REMOVED lines=9> */
[----:B------:R-:W-:Y:S01]  /*143e0*/  IMAD.MOV.U32 R143, RZ, RZ, R63 ;  /* 0x000000ffff8f7224 */ /* 0x000fe200078e003f */
[----:B------:R-:W-:Y:S01]  /*143f0*/  MOV R79, R141 ;  /* 0x0000008d004f7202 */ /* 0x000fe20000000f00 */
[----:B------:R-:W-:-:S02]  /*14400*/  IMAD.MOV.U32 R141, RZ, RZ, R128 ;  /* 0x000000ffff8d7224 */ /* 0x000fc400078e0080 */
[----:B------:R-:W-:Y:S01]  /*14410*/  @!P6 FMUL R23, R23, 16777216 ;  /* 0x4b8000001717e820 */ /* 0x000fe20000400000 */
[----:B------:R-:W-:Y:S01]  /*14420*/  FSEL R165, R165, R83, P0 ;  /* 0x00000053a5a57208 */ /* 0x000fe20000000000 */
[----:B------:R-:W-:Y:S01]  /*14430*/  IMAD.MOV.U32 R128, RZ, RZ, R185 ;  /* 0x000000ffff807224 */ /* 0x000fe200078e00b9 */
[----:B------:R-:W-:Y:S01]  /*14440*/  FSEL R169, R169, R91, P0 ;  /* 0x0000005ba9a97208 */ /* 0x000fe20000000000 */
[----:B------:R-:W-:Y:S01]  /*14450*/  IMAD.MOV.U32 R91, RZ, RZ, R170 ;  /* 0x000000ffff5b7224 */ /* 0x000fe200078e00aa */
[----:B------:R-:W-:Y:S01]  /*14460*/  FSEL R158, R158, R78, P0 ;  /* 0x0000004e9e9e7208 */ /* 0x000fe20000000000 */
[----:B------:R-:W-:Y:S02]  /*14470*/  IMAD.MOV.U32 R83, RZ, RZ, R183 ;  /* 0x000000ffff537224 */ /* 0x000fe400078e00b7 */
[----:B------:R-:W-:Y:S01]  /*14480*/  FMUL R185, R147, 0.25 ;  /* 0x3e80000093b97820 */ /* 0x000fe20000400000 */
[----:B------:R-:W-:Y:S01]  /*14490*/  @!P6 FMUL R3, R3, 16777216 ;  /* 0x4b8000000303e820 */ /* 0x000fe20000400000 */
[----:B------:R-:W-:Y:S01]  /*144a0*/  FMUL R170, R98, 0.25 ;  /* 0x3e80000062aa7820 */ /* 0x000fe20000400000 */
[----:B------:R-:W-:Y:S01]  /*144b0*/  FSEL R118, R57, R118, P0 ;  /* 0x0000007639767208 */ /* 0x000fe20000000000 */
[----:B------:R-:W-:-:S02]  /*144c0*/  IMAD.MOV.U32 R78, RZ, RZ, R73 ;  /* 0x000000ffff4e7224 */ /* 0x000fc400078e0049 */
[----:B------:R-:W-:Y:S01]  /*144d0*/  FMUL R183, R146, 0.25 ;  /* 0x3e80000092b77820 */ /* 0x000fe20000400000 */
[----:B------:R-:W-:Y:S01]  /*144e0*/  @!P6 FMUL R84, R84, 16777216 ;  /* 0x4b8000005454e820 */ /* 0x000fe20000400000 */
[----:B------:R-:W-:Y:S01]  /*144f0*/  FMUL R113, R163, 0.25 ;  /* 0x3e800000a3717820 */ /* 0x000fe20000400000 */
[----:B------:R-:W-:Y:S01]  /*14500*/  FMUL R133, R58, 0.25 ;  /* 0x3e8000003a857820 */ /* 0x000fe20000400000 */
[----:B------:R-:W-:Y:S01]  /*14510*/  FMUL R57, R119, 0.25 ;  /* 0x3e80000077397820 */ /* 0x000fe20000400000 */
[----:B------:R-:W-:Y:S01]  /*14520*/  FSEL R184, R184, R151, P0 ;  /* 0x00000097b8b87208 */ /* 0x000fe20000000000 */
[----:B------:R-:W-:Y:S01]  /*14530*/  @!P6 FMUL R85, R85, 16777216 ;  /* 0x4b8000005555e820 */ /* 0x000fe20000400000 */
[----:B------:R-:W-:Y:S01]  /*14540*/  FMUL R73, R2, R23 ;  /* 0x0000001702497220 */ /* 0x000fe20000400000 */
[----:B------:R-:W-:Y:S01]  /*14550*/  FSEL R123, R56, R123, P0 ;  /* 0x0000007b387b7208 */ /* 0x000fe20000000000 */
[----:B------:R-:W-:Y:S01]  /*14560*/  @!P6 FMUL R49, R49, 16777216 ;  /* 0x4b8000003131e820 */ /* 0x000fe20000400000 */
[----:B------:R-:W-:Y:S01]  /*14570*/  @!P6 FMUL R104, R104, 16777216 ;  /* 0x4b8000006868e820 */ /* 0x000fe20000400000 */
[----:B------:R-:W-:Y:S01]  /*14580*/  MOV R23, R143 ;  /* 0x0000008f00177202 */ /* 0x000fe20000000f00 */
[----:B------:R-:W-:-:S02]  /*14590*/  IMAD.MOV.U32 R151, RZ, RZ, R131 ;  /* 0x000000ffff977224 */ /* 0x000fc400078e0083 */
[----:B------:R-:W-:Y:S01]  /*145a0*/  @!P6 FMUL R24, R24, 16777216 ;  /* 0x4b8000001818e820 */ /* 0x000fe20000400000 */
[C---:B------:R-:W-:Y:S01]  /*145b0*/  FMUL R56, R2.reuse, R3 ;  /* 0x0000000302387220 */ /* 0x040fe20000400000 */
[----:B------:R-:W-:Y:S01]  /*145c0*/  IMAD.MOV.U32 R131, RZ, RZ, R87 ;  /* 0x000000ffff837224 */ /* 0x000fe200078e0057 */
[----:B------:R-:W-:Y:S01]  /*145d0*/  FSEL R185, R185, R147, P0 ;  /* 0x00000093b9b97208 */ /* 0x000fe20000000000 */
[----:B------:R-:W-:Y:S02]  /*145e0*/  IMAD.MOV.U32 R3, RZ, RZ, R138 ;  /* 0x000000ffff037224 */ /* 0x000fe400078e008a */
[----:B------:R-:W-:Y:S01]  /*145f0*/  FMUL R87, R2, R84 ;  /* 0x0000005402577220 */ /* 0x000fe20000400000 */
[----:B------:R-:W-:Y:S01]  /*14600*/  FSEL R170, R170, R98, P0 ;  /* 0x00000062aaaa7208 */ /* 0x000fe20000000000 */
[----:B------:R-:W-:Y:S01]  /*14610*/  IMAD.MOV.U32 R147, RZ, RZ, R142 ;  /* 0x000000ffff937224 */ /* 0x000fe200078e008e */
[----:B------:R-:W-:Y:S01]  /*14620*/  FSEL R183, R183, R146, P0 ;  /* 0x00000092b7b77208 */ /* 0x000fe20000000000 */
[C---:B------:R-:W-:Y:S01]  /*14630*/  FMUL R84, R2.reuse, R85 ;  /* 0x0000005502547220 */ /* 0x040fe20000400000 */
[----:B------:R-:W-:Y:S01]  /*14640*/  FSEL R113, R113, R163, P0 ;  /* 0x000000a371717208 */ /* 0x000fe20000000000 */
[C---:B------:R-:W-:Y:S01]  /*14650*/  FMUL R98, R2.reuse, R49 ;  /* 0x0000003102627220 */ /* 0x040fe20000400000 */
[----:B------:R-:W-:Y:S01]  /*14660*/  FSEL R133, R133, R58, P0 ;  /* 0x0000003a85857208 */ /* 0x000fe20000000000 */
[----:B------:R-:W-:Y:S01]  /*14670*/  FMUL R85, R2, R104 ;  /* 0x0000006802557220 */ /* 0x000fe20000400000 */
[----:B------:R-:W-:Y:S01]  /*14680*/  FSEL R119, R57, R119, P0 ;  /* 0x0000007739777208 */ /* 0x000fe20000000000 */
[----:B------:R-:W-:Y:S01]  /*14690*/  FMUL R163, R82, 0.25 ;  /* 0x3e80000052a37820 */ /* 0x000fe20000400000 */
[----:B------:R-:W-:Y:S01]  /*146a0*/  MOV R146, R135 ;  /* 0x0000008700927202 */ /* 0x000fe20000000f00 */
[----:B------:R-:W-:-:S02]  /*146b0*/  IMAD.MOV.U32 R58, RZ, RZ, R174 ;  /* 0x000000ffff3a7224 */ /* 0x000fc400078e00ae */
[----:B------:R-:W-:Y:S01]  /*146c0*/  FMUL R57, R2, R24 ;  /* 0x0000001802397220 */ /* 0x000fe20000400000 */
[----:B------:R-:W-:Y:S02]  /*146d0*/  IMAD.MOV.U32 R49, RZ, RZ, R150 ;  /* 0x000000ffff317224 */ /* 0x000fe400078e0096 */
[----:B------:R-:W-:Y:S01]  /*146e0*/  FMUL R174, R134, 0.25 ;  /* 0x3e80000086ae7820 */ /* 0x000fe20000400000 */
[----:B------:R-:W-:Y:S02]  /*146f0*/  IMAD.MOV.U32 R104, RZ, RZ, R23 ;  /* 0x000000ffff687224 */ /* 0x000fe400078e0017 */
[----:B------:R-:W-:Y:S01]  /*14700*/  FMUL R172, R126, 0.25 ;  /* 0x3e8000007eac7820 */ /* 0x000fe20000400000 */
[----:B------:R-:W-:Y:S02]  /*14710*/  IMAD.MOV.U32 R24, RZ, RZ, R139 ;  /* 0x000000ffff187224 */ /* 0x000fe400078e008b */
[----:B------:R-:W-:Y:S02]  /*14720*/  IMAD.MOV.U32 R150, RZ, RZ, R130 ;  /* 0x000000ffff967224 */ /* 0x000fe400078e0082 */
[----:B------:R-:W-:-:S02]  /*14730*/  IMAD.MOV.U32 R23, RZ, RZ, R3 ;  /* 0x000000ffff177224 */ /* 0x000fc400078e0003 */
[----:B------:R-:W-:Y:S02]  /*14740*/  IMAD.MOV.U32 R139, RZ, RZ, R99 ;  /* 0x000000ffff8b7224 */ /* 0x000fe400078e0063 */
[----:B------:R-:W-:Y:S02]  /*14750*/  IMAD.MOV.U32 R143, RZ, RZ, R91 ;  /* 0x000000ffff8f7224 */ /* 0x000fe400078e005b */
[----:B------:R-:W-:Y:S01]  /*14760*/  IMAD.MOV.U32 R3, RZ, RZ, R147 ;  /* 0x000000ffff037224 */ /* 0x000fe200078e0093 */
[----:B------:R-:W-:Y:S01]  /*14770*/  MOV R147, R151 ;  /* 0x0000009700937202 */ /* 0x000fe20000000f00 */
[----:B------:R-:W-:Y:S01]  /*14780*/  IMAD.MOV.U32 R138, RZ, RZ, R90 ;  /* 0x000000ffff8a7224 */ /* 0x000fe200078e005a */
[----:B------:R-:W-:Y:S01]  /*14790*/  FSEL R163, R163, R82, P0 ;  /* 0x00000052a3a37208 */ /* 0x000fe20000000000 */
[----:B------:R-:W-:Y:S02]  /*147a0*/  IMAD.MOV.U32 R151, RZ, RZ, R146 ;  /* 0x000000ffff977224 */ /* 0x000fe400078e0092 */
[----:B------:R-:W-:Y:S01]  /*147b0*/  @!P6 FMUL R32, R32, 16777216 ;  /* 0x4b8000002020e820 */ /* 0x000fe20000400000 */
[----:B------:R-:W-:-:S02]  /*147c0*/  IMAD.MOV.U32 R142, RZ, RZ, R94 ;  /* 0x000000ffff8e7224 */ /* 0x000fc400078e005e */
[----:B------:R-:W-:Y:S01]  /*147d0*/  FMUL R173, R127, 0.25 ;  /* 0x3e8000007fad7820 */ /* 0x000fe20000400000 */
[----:B------:R-:W-:Y:S01]  /*147e0*/  IMAD.MOV.U32 R146, RZ, RZ, R150 ;  /* 0x000000ffff927224 */ /* 0x000fe200078e0096 */
[----:B------:R-:W-:Y:S01]  /*147f0*/  FSEL R174, R174, R134, P0 ;  /* 0x00000086aeae7208 */ /* 0x000fe20000000000 */
[----:B------:R-:W-:Y:S02]  /*14800*/  IMAD.MOV.U32 R82, RZ, RZ, R144 ;  /* 0x000000ffff527224 */ /* 0x000fe400078e0090 */
[----:B------:R-:W-:Y:S01]  /*14810*/  FMUL R132, R59, 0.25 ;  /* 0x3e8000003b847820 */ /* 0x000fe20000400000 */
[----:B------:R-:W-:Y:S02]  /*14820*/  IMAD.MOV.U32 R150, RZ, RZ, R139 ;  /* 0x000000ffff967224 */ /* 0x000fe400078e008b */
[----:B------:R-:W-:Y:S01]  /*14830*/  FMUL R157, R67, 0.25 ;  /* 0x3e800000439d7820 */ /* 0x000fe20000400000 */
[----:B------:R-:W-:Y:S01]  /*14840*/  FSEL R172, R172, R126, P0 ;  /* 0x0000007eacac7208 */ /* 0x000fe20000000000 */
[----:B------:R-:W-:Y:S01]  /*14850*/  IMAD.MOV.U32 R144, RZ, RZ, R140 ;  /* 0x000000ffff907224 */ /* 0x000fe200078e008c */
[----:B------:R-:W-:Y:S01]  /*14860*/  MOV R134, R58 ;  /* 0x0000003a00867202 */ /* 0x000fe20000000f00 */
[----:B------:R-:W-:Y:S01]  /*14870*/  @!P6 FMUL R38, R38, 16777216 ;  /* 0x4b8000002626e820 */ /* 0x000fe20000400000 */
[----:B------:R-:W-:Y:S01]  /*14880*/  MOV R130, R86 ;  /* 0x0000005600827202 */ /* 0x000fe20000000f00 */
[----:B------:R-:W-:Y:S01]  /*14890*/  IMAD.MOV.U32 R126, RZ, RZ, R149 ;  /* 0x000000ffff7e7224 */ /* 0x000fe200078e0095 */
[----:B------:R-:W-:Y:S01]  /*148a0*/  MOV R139, R143 ;  /* 0x0000008f008b7202 */ /* 0x000fe20000000f00 */
[----:B------:R-:W-:Y:S01]  /*148b0*/  @!P6 FMUL R28, R28, 16777216 ;  /* 0x4b8000001c1ce820 */ /* 0x000fe20000400000 */
[----:B------:R-:W-:Y:S01]  /*148c0*/  MOV R140, R187 ;  /* 0x000000bb008c7202 */ /* 0x000fe20000000f00 */
[----:B------:R-:W-:-:S02]  /*148d0*/  IMAD.MOV.U32 R143, RZ, RZ, R138 ;  /* 0x000000ffff8f7224 */ /* 0x000fc400078e008a */
[----:B------:R-:W-:Y:S01]  /*148e0*/  @!P6 FMUL R29, R29, 16777216 ;  /* 0x4b8000001d1de820 */ /* 0x000fe20000400000 */
[----:B------:R-:W-:Y:S02]  /*148f0*/  IMAD.MOV.U32 R149, RZ, RZ, R186 ;  /* 0x000000ffff957224 */ /* 0x000fe400078e00ba */
[----:B------:R-:W-:Y:S01]  /*14900*/  @!P6 FMUL R52, R52, 16777216 ;  /* 0x4b8000003434e820 */ /* 0x000fe20000400000 */
[----:B------:R-:W-:Y:S01]  /*14910*/  @!P6 FMUL R34, R34, 16777216 ;  /* 0x4b8000002222e820 */ /* 0x000fe20000400000 */
[----:B------:R-:W-:Y:S01]  /*14920*/  FMUL R187, R2, R32 ;  /* 0x0000002002bb7220 */ /* 0x000fe20000400000 */
[----:B------:R-:W-:Y:S02]  /*14930*/  IMAD.MOV.U32 R138, RZ, RZ, R142 ;  /* 0x000000ffff8a7224 */ /* 0x000fe400078e008e */
[----:B------:R-:W-:Y:S01]  /*14940*/  FMUL R137, R71, 0.25 ;  /* 0x3e80000047897820 */ /* 0x000fe20000400000 */
[----:B------:R-:W-:Y:S01]  /*14950*/  @!P6 FMUL R35, R35, 16777216 ;  /* 0x4b8000002323e820 */ /* 0x000fe20000400000 */
[----:B------:R-:W-:-:S02]  /*14960*/  IMAD.MOV.U32 R142, RZ, RZ, R131 ;  /* 0x000000ffff8e7224 */ /* 0x000fc400078e0083 */
[----:B------:R-:W-:Y:S01]  /*14970*/  FMUL R136, R66, 0.25 ;  /* 0x3e80000042887820 */ /* 0x000fe20000400000 */
[----:B------:R-:W-:Y:S01]  /*14980*/  IMAD.MOV.U32 R32, RZ, RZ, R147 ;  /* 0x000000ffff207224 */ /* 0x000fe200078e0093 */
[----:B------:R-:W-:Y:S01]  /*14990*/  FSEL R173, R173, R127, P0 ;  /* 0x0000007fadad7208 */ /* 0x000fe20000000000 */
[----:B------:R-:W-:Y:S01]  /*149a0*/  @!P6 FMUL R30, R30, 16777216 ;  /* 0x4b8000001e1ee820 */ /* 0x000fe20000400000 */
[----:B------:R-:W-:Y:S01]  /*149b0*/  @!P6 FMUL R31, R31, 16777216 ;  /* 0x4b8000001f1fe820 */ /* 0x000fe20000400000 */
[----:B------:R-:W-:Y:S01]  /*149c0*/  @!P6 FMUL R39, R39, 16777216 ;  /* 0x4b8000002727e820 */ /* 0x000fe20000400000 */
[----:B------:R-:W-:Y:S01]  /*149d0*/  MOV R135, R95 ;  /* 0x0000005f00877202 */ /* 0x000fe20000000f00 */
[----:B------:R-:W-:Y:S01]  /*149e0*/  FMUL R147, R2, R38 ;  /* 0x0000002602937220 */ /* 0x000fe20000400000 */
[----:B------:R-:W-:Y:S01]  /*149f0*/  MOV R131, R130 ;  /* 0x0000008200837202 */ /* 0x000fe20000000f00 */
[----:B------:R-:W-:Y:S01]  /*14a00*/  FMUL R125, R70, 0.25 ;  /* 0x3e800000467d7820 */ /* 0x000fe20000400000 */
[----:B------:R-:W-:Y:S01]  /*14a10*/  FSEL R132, R132, R59, P0 ;  /* 0x0000003b84847208 */ /* 0x000fe20000000000 */
[----:B------:R-:W-:Y:S01]  /*14a20*/  IMAD.MOV.U32 R127, RZ, RZ, R62 ;  /* 0x000000ffff7f7224 */ /* 0x000fe200078e003e */
[----:B------:R-:W-:Y:S01]  /*14a30*/  FSEL R157, R157, R67, P0 ;  /* 0x000000439d9d7208 */ /* 0x000fe20000000000 */
[----:B------:R-:W-:Y:S01]  /*14a40*/  @!P6 FMUL R40, R40, 16777216 ;  /* 0x4b8000002828e820 */ /* 0x000fe20000400000 */
[----:B------:R-:W-:Y:S01]  /*14a50*/  @!P6 FMUL R44, R44, 16777216 ;  /* 0x4b8000002c2ce820 */ /* 0x000fe20000400000 */
[----:B------:R-:W-:Y:S01]  /*14a60*/  @!P6 FMUL R42, R42, 16777216 ;  /* 0x4b8000002a2ae820 */ /* 0x000fe20000400000 */
[----:B------:R-:W-:Y:S01]  /*14a70*/  FMUL R58, R2, R28 ;  /* 0x0000001c023a7220 */ /* 0x000fe20000400000 */
[----:B------:R-:W-:-:S02]  /*14a80*/  IMAD.MOV.U32 R130, RZ, RZ, R134 ;  /* 0x000000ffff827224 */ /* 0x000fc400078e0086 */
[----:B------:R-:W-:Y:S01]  /*14a90*/  @!P6 FMUL R41, R41, 16777216 ;  /* 0x4b8000002929e820 */ /* 0x000fe20000400000 */
[----:B------:R-:W-:Y:S02]  /*14aa0*/  IMAD.MOV.U32 R38, RZ, RZ, R148 ;  /* 0x000000ffff267224 */ /* 0x000fe400078e0094 */
[C---:B------:R-:W-:Y:S01]  /*14ab0*/  FMUL R59, R2.reuse, R29 ;  /* 0x0000001d023b7220 */ /* 0x040fe20000400000 */
[C---:B------:R-:W-:Y:S01]  /*14ac0*/  FMUL R99, R2.reuse, R52 ;  /* 0x0000003402637220 */ /* 0x040fe20000400000 */
[----:B------:R-:W-:Y:S02]  /*14ad0*/  IMAD.MOV.U32 R28, RZ, RZ, R146 ;  /* 0x000000ffff1c7224 */ /* 0x000fe400078e0092 */
[C---:B------:R-:W-:Y:S01]  /*14ae0*/  FMUL R148, R2.reuse, R34 ;  /* 0x0000002202947220 */ /* 0x040fe20000400000 */
[----:B------:R-:W-:Y:S01]  /*14af0*/  @!P6 FMUL R37, R37, 16777216 ;  /* 0x4b8000002525e820 */ /* 0x000fe20000400000 */
[----:B------:R-:W-:Y:S01]  /*14b00*/  @!P6 FMUL R77, R77, 16777216 ;  /* 0x4b8000004d4de820 */ /* 0x000fe20000400000 */
[----:B------:R-:W-:Y:S01]  /*14b10*/  @!P6 FMUL R55, R55, 16777216 ;  /* 0x4b8000003737e820 */ /* 0x000fe20000400000 */
[----:B------:R-:W-:Y:S01]  /*14b20*/  IMAD.MOV.U32 R29, RZ, RZ, R151 ;  /* 0x000000ffff1d7224 */ /* 0x000fe200078e0097 */
[----:B------:R-:W-:Y:S01]  /*14b30*/  MOV R52, R149 ;  /* 0x0000009500347202 */ /* 0x000fe20000000f00 */
[----:B------:R-:W-:Y:S01]  /*14b40*/  FMUL R146, R2, R35 ;  /* 0x0000002302927220 */ /* 0x000fe20000400000 */
[----:B------:R-:W-:Y:S01]  /*14b50*/  MOV R34, R145 ;  /* 0x0000009100227202 */ /* 0x000fe20000000f00 */
[----:B------:R-:W-:Y:S01]  /*14b60*/  @!P6 FMUL R45, R45, 16777216 ;  /* 0x4b8000002d2de820 */ /* 0x000fe20000400000 */
[----:B------:R-:W-:Y:S01]  /*14b70*/  FSEL R137, R137, R71, P0 ;  /* 0x0000004789897208 */ /* 0x000fe20000000000 */
[----:B------:R-:W-:Y:S01]  /*14b80*/  @!P6 FMUL R120, R120, 16777216 ;  /* 0x4b8000007878e820 */ /* 0x000fe20000400000 */
[----:B------:R-:W-:Y:S01]  /*14b90*/  @!P6 FMUL R121, R121, 16777216 ;  /* 0x4b8000007979e820 */ /* 0x000fe20000400000 */
[----:B------:R-:W-:Y:S01]  /*14ba0*/  @!P6 FMUL R162, R162, 16777216 ;  /* 0x4b800000a2a2e820 */ /* 0x000fe20000400000 */
[----:B------:R-:W-:Y:S01]  /*14bb0*/  @!P6 FMUL R163, R163, 16777216 ;  /* 0x4b800000a3a3e820 */ /* 0x000fe20000400000 */
[C---:B------:R-:W-:Y:S01]  /*14bc0*/  FMUL R151, R2.reuse, R30 ;  /* 0x0000001e02977220 */ /* 0x040fe20000400000 */
[C---:B------:R-:W-:Y:S01]  /*14bd0*/  FMUL R149, R2.reuse, R31 ;  /* 0x0000001f02957220 */ /* 0x040fe20000400000 */
[----:B------:R-:W-:Y:S01]  /*14be0*/  FMUL R145, R2, R39 ;  /* 0x0000002702917220 */ /* 0x000fe20000400000 */
[----:B------:R-:W-:Y:S01]  /*14bf0*/  IMAD.MOV.U32 R35, RZ, RZ, R144 ;  /* 0x000000ffff237224 */ /* 0x000fe200078e0090 */
[----:B------:R-:W-:Y:S01]  /*14c00*/  FSEL R136, R136, R66, P0 ;  /* 0x0000004288887208 */ /* 0x000fe20000000000 */
[----:B------:R-:W-:Y:S01]  /*14c10*/  @!P6 FMUL R25, R25, 16777216 ;  /* 0x4b8000001919e820 */ /* 0x000fe20000400000 */
[----:B------:R-:W-:Y:S01]  /*14c20*/  @!P6 FMUL R124, R124, 16777216 ;  /* 0x4b8000007c7ce820 */ /* 0x000fe20000400000 */
[C---:B------:R-:W-:Y:S01]  /*14c30*/  FMUL R71, R2.reuse, R40 ;  /* 0x0000002802477220 */ /* 0x040fe20000400000 */
[----:B------:R-:W-:Y:S01]  /*14c40*/  FMUL R67, R2, R44 ;  /* 0x0000002c02437220 */ /* 0x000fe20000400000 */
[----:B------:R-:W-:-:S02]  /*14c50*/  IMAD.MOV.U32 R134, RZ, RZ, R127 ;  /* 0x000000ffff867224 */ /* 0x000fc400078e007f */
[----:B------:R-:W-:Y:S01]  /*14c60*/  FMUL R144, R2, R42 ;  /* 0x0000002a02907220 */ /* 0x000fe20000400000 */
[----:B------:R-:W-:Y:S01]  /*14c70*/  IMAD.MOV.U32 R30, RZ, RZ, R152 ;  /* 0x000000ffff1e7224 */ /* 0x000fe200078e0098 */
[----:B------:R-:W-:Y:S01]  /*14c80*/  FSEL R125, R125, R70, P0 ;  /* 0x000000467d7d7208 */ /* 0x000fe20000000000 */
[----:B------:R-:W-:Y:S02]  /*14c90*/  IMAD.MOV.U32 R31, RZ, RZ, R135 ;  /* 0x000000ffff1f7224 */ /* 0x000fe400078e0087 */
[----:B------:R-:W-:Y:S01]  /*14ca0*/  @!P6 FMUL R116, R116, 16777216 ;  /* 0x4b8000007474e820 */ /* 0x000fe20000400000 */
[----:B------:R-:W-:Y:S02]  /*14cb0*/  IMAD.MOV.U32 R39, RZ, RZ, R130 ;  /* 0x000000ffff277224 */ /* 0x000fe400078e0082 */
[----:B------:R-:W-:Y:S01]  /*14cc0*/  @!P6 FMUL R157, R157, 16777216 ;  /* 0x4b8000009d9de820 */ /* 0x000fe20000400000 */
[----:B------:R-:W-:Y:S01]  /*14cd0*/  @!P6 FMUL R169, R169, 16777216 ;  /* 0x4b800000a9a9e820 */ /* 0x000fe20000400000 */
[----:B------:R-:W-:Y:S01]  /*14ce0*/  FMUL R66, R2, R41 ;  /* 0x0000002902427220 */ /* 0x000fe20000400000 */
[----:B------:R-:W-:Y:S01]  /*14cf0*/  IMAD.MOV.U32 R127, RZ, RZ, R126 ;  /* 0x000000ffff7f7224 */ /* 0x000fe200078e007e */
[----:B------:R-:W-:Y:S01]  /*14d00*/  MOV R42, R128 ;  /* 0x00000080002a7202 */ /* 0x000fe20000000f00 */
[----:B------:R-:W-:-:S02]  /*14d10*/  IMAD.MOV.U32 R40, RZ, RZ, R138 ;  /* 0x000000ffff287224 */ /* 0x000fc400078e008a */
[C---:B------:R-:W-:Y:S01]  /*14d20*/  FMUL R70, R2.reuse, R37 ;  /* 0x0000002502467220 */ /* 0x040fe20000400000 */
[----:B------:R-:W-:Y:S02]  /*14d30*/  IMAD.MOV.U32 R44, RZ, RZ, R131 ;  /* 0x000000ffff2c7224 */ /* 0x000fe400078e0083 */
[C---:B------:R-:W-:Y:S01]  /*14d40*/  FMUL R90, R2.reuse, R77 ;  /* 0x0000004d025a7220 */ /* 0x040fe20000400000 */
[----:B------:R-:W-:Y:S01]  /*14d50*/  MOV R126, R82 ;  /* 0x00000052007e7202 */ /* 0x000fe20000000f00 */
[----:B------:R-:W-:Y:S01]  /*14d60*/  FMUL R131, R2, R55 ;  /* 0x0000003702837220 */ /* 0x000fe20000400000 */
[----:B------:R-:W-:Y:S01]  /*14d70*/  MOV R41, R142 ;  /* 0x0000008e00297202 */ /* 0x000fe20000000f00 */
[----:B------:R-:W-:Y:S01]  /*14d80*/  @!P6 FMUL R158, R158, 16777216 ;  /* 0x4b8000009e9ee820 */ /* 0x000fe20000400000 */
[----:B------:R-:W-:Y:S01]  /*14d90*/  @!P6 FMUL R173, R173, 16777216 ;  /* 0x4b800000adade820 */ /* 0x000fe20000400000 */
[----:B------:R-:W-:Y:S01]  /*14da0*/  @!P6 FMUL R174, R174, 16777216 ;  /* 0x4b800000aeaee820 */ /* 0x000fe20000400000 */
[----:B------:R-:W-:Y:S01]  /*14db0*/  FMUL R62, R2, R45 ;  /* 0x0000002d023e7220 */ /* 0x000fe20000400000 */
[----:B------:R-:W-:-:S02]  /*14dc0*/  IMAD.MOV.U32 R37, RZ, RZ, R143 ;  /* 0x000000ffff257224 */ /* 0x000fc400078e008f */
[C---:B------:R-:W-:Y:S01]  /*14dd0*/  FMUL R77, R2.reuse, R120 ;  /* 0x00000078024d7220 */ /* 0x040fe20000400000 */
[C---:B------:R-:W-:Y:S01]  /*14de0*/  FMUL R142, R2.reuse, R121 ;  /* 0x00000079028e7220 */ /* 0x040fe20000400000 */
[C---:B------:R-:W-:Y:S01]  /*14df0*/  FMUL R55, R2.reuse, R162 ;  /* 0x000000a202377220 */ /* 0x040fe20000400000 */
[----:B------:R-:W-:Y:S01]  /*14e00*/  FMUL R138, R2, R163 ;  /* 0x000000a3028a7220 */ /* 0x000fe20000400000 */
[----:B------:R-:W-:Y:S01]  /*14e10*/  @!P6 FMUL R122, R122, 16777216 ;  /* 0x4b8000007a7ae820 */ /* 0x000fe20000400000 */
[----:B------:R-:W-:Y:S01]  /*14e20*/  @!P6 FMUL R123, R123, 16777216 ;  /* 0x4b8000007b7be820 */ /* 0x000fe20000400000 */
[C---:B------:R-:W-:Y:S01]  /*14e30*/  FMUL R186, R2.reuse, R25 ;  /* 0x0000001902ba7220 */ /* 0x040fe20000400000 */
[----:B------:R-:W-:Y:S02]  /*14e40*/  IMAD.MOV.U32 R45, RZ, RZ, R79 ;  /* 0x000000ffff2d7224 */ /* 0x000fe400078e004f */
[----:B------:R-:W-:Y:S01]  /*14e50*/  FMUL R143, R2, R124 ;  /* 0x0000007c028f7220 */ /* 0x000fe20000400000 */
[----:B------:R-:W-:-:S02]  /*14e60*/  IMAD.MOV.U32 R120, RZ, RZ, R134 ;  /* 0x000000ffff787224 */ /* 0x000fc400078e0086 */
[C---:B------:R-:W-:Y:S01]  /*14e70*/  FMUL R79, R2.reuse, R116 ;  /* 0x00000074024f7220 */ /* 0x040fe20000400000 */
[----:B------:R-:W-:Y:S02]  /*14e80*/  IMAD.MOV.U32 R121, RZ, RZ, R39 ;  /* 0x000000ffff797224 */ /* 0x000fe400078e0027 */
[C---:B------:R-:W-:Y:S01]  /*14e90*/  FMUL R124, R2.reuse, R157 ;  /* 0x0000009d027c7220 */ /* 0x040fe20000400000 */
[----:B------:R-:W-:Y:S02]  /*14ea0*/  IMAD.MOV.U32 R162, RZ, RZ, R31 ;  /* 0x000000ffffa27224 */ /* 0x000fe400078e001f */
[C---:B------:R-:W-:Y:S01]  /*14eb0*/  FMUL R25, R2.reuse, R169 ;  /* 0x000000a902197220 */ /* 0x040fe20000400000 */
[----:B------:R-:W-:Y:S01]  /*14ec0*/  IMAD.MOV.U32 R163, RZ, RZ, R30 ;  /* 0x000000ffffa37224 */ /* 0x000fe200078e001e */
[----:B------:R-:W-:Y:S01]  /*14ed0*/  MOV R116, R126 ;  /* 0x0000007e00747202 */ /* 0x000fe20000000f00 */
[----:B------:R-:W-:Y:S01]  /*14ee0*/  IMAD.MOV.U32 R169, RZ, RZ, R42 ;  /* 0x000000ffffa97224 */ /* 0x000fe200078e002a */
[----:B------:R-:W-:Y:S01]  /*14ef0*/  MOV R157, R40 ;  /* 0x00000028009d7202 */ /* 0x000fe20000000f00 */
[C---:B------:R-:W-:Y:S01]  /*14f00*/  FMUL R126, R2.reuse, R158 ;  /* 0x0000009e027e7220 */ /* 0x040fe20000400000 */
[C---:B------:R-:W-:Y:S01]  /*14f10*/  FMUL R40, R2.reuse, R173 ;  /* 0x000000ad02287220 */ /* 0x040fe20000400000 */
[----:B------:R-:W-:Y:S01]  /*14f20*/  FMUL R42, R2, R174 ;  /* 0x000000ae022a7220 */ /* 0x000fe20000400000 */
[----:B------:R-:W-:-:S02]  /*14f30*/  IMAD.MOV.U32 R158, RZ, RZ, R41 ;  /* 0x000000ffff9e7224 */ /* 0x000fc400078e0029 */
[C---:B------:R-:W-:Y:S01]  /*14f40*/  FMUL R39, R2.reuse, R122 ;  /* 0x0000007a02277220 */ /* 0x040fe20000400000 */
[----:B------:R-:W-:Y:S02]  /*14f50*/  IMAD.MOV.U32 R174, RZ, RZ, R163 ;  /* 0x000000ffffae7224 */ /* 0x000fe400078e00a3 */
[----:B------:R-:W-:Y:S01]  /*14f60*/  FMUL R41, R2, R123 ;  /* 0x0000007b02297220 */ /* 0x000fe20000400000 */
[----:B------:R-:W-:Y:S02]  /*14f70*/  IMAD.MOV.U32 R173, RZ, RZ, R162 ;  /* 0x000000ffffad7224 */ /* 0x000fe400078e00a2 */
[----:B------:R-:W-:Y:S02]  /*14f80*/  IMAD.MOV.U32 R163, RZ, RZ, R121 ;  /* 0x000000ffffa37224 */ /* 0x000fe400078e0079 */
[----:B------:R-:W-:Y:S01]  /*14f90*/  IMAD.MOV.U32 R162, RZ, RZ, R120 ;  /* 0x000000ffffa27224 */ /* 0x000fe200078e0078 */
[----:B------:R-:W-:Y:S01]  /*14fa0*/  BAR.SYNC.DEFER_BLOCKING 0x0 ;  /* 0x0000000000007b1d */ /* 0x000fe20000010000 */
[----:B------:R-:W-:Y:S01]  /*14fb0*/  FMUL R117, R156, 0.25 ;  /* 0x3e8000009c757820 */ /* 0x000fe20000400000 */
[----:B------:R-:W-:-:S04]  /*14fc0*/  F2FP.F16.F32.PACK_AB R8, R8, R9 ;  /* 0x000000090808723e */ /* 0x000fc800000000ff */
[----:B------:R-:W-:Y:S01]  /*14fd0*/  FSEL R117, R117, R156, P0 ;  /* 0x0000009c75757208 */ /* 0x000fe20000000000 */
[----:B------:R-:W-:Y:S01]  /*14fe0*/  FMUL R156, R153, 0.25 ;  /* 0x3e800000999c7820 */ /* 0x000fe20000400000 */
[----:B------:R-:W0:Y:S01]  /*14ff0*/  LDS.128 R120, [R18] ;  /* 0x0000000012787984 */ /* 0x000e220000000c00 */
[----:B------:R-:W-:Y:S02]  /*15000*/  F2FP.F16.F32.PACK_AB R9, R10, R11 ;  /* 0x0000000b0a09723e */ /* 0x000fe400000000ff */
[----:B------:R-:W-:Y:S02]  /*15010*/  F2FP.F16.F32.PACK_AB R10, R56, R73 ;  /* 0x00000049380a723e */ /* 0x000fe400000000ff */
[----:B------:R-:W-:Y:S01]  /*15020*/  F2FP.F16.F32.PACK_AB R11, R57, R186 ;  /* 0x000000ba390b723e */ /* 0x000fe200000000ff */
[----:B------:R-:W-:Y:S01]  /*15030*/  BAR.SYNC.DEFER_BLOCKING 0x0 ;  /* 0x0000000000007b1d */ /* 0x000fe20000010000 */
[----:B------:R-:W-:Y:S01]  /*15040*/  FSEL R156, R156, R153, P0 ;  /* 0x000000999c9c7208 */ /* 0x000fe20000000000 */
[----:B------:R-:W-:Y:S01]  /*15050*/  FMUL R153, R161, 0.25 ;  /* 0x3e800000a1997820 */ /* 0x000fe20000400000 */
[----:B------:R-:W-:-:S04]  /*15060*/  FMUL R159, R74, 0.25 ;  /* 0x3e8000004a9f7820 */ /* 0x000fc80000400000 */
[----:B------:R-:W-:Y:S01]  /*15070*/  FSEL R153, R153, R161, P0 ;  /* 0x000000a199997208 */ /* 0x000fe20000000000 */
[----:B------:R-:W-:Y:S01]  /*15080*/  FMUL R161, R75, 0.25 ;  /* 0x3e8000004ba17820 */ /* 0x000fe20000400000 */
[----:B------:R-:W-:Y:S01]  /*15090*/  FSEL R159, R159, R74, P0 ;  /* 0x0000004a9f9f7208 */ /* 0x000fe20000000000 */
[----:B------:R-:W-:-:S03]  /*150a0*/  @!P6 FMUL R53, R53, 16777216 ;  /* 0x4b8000003535e820 */ /* 0x000fc60000400000 */
[----:B------:R-:W-:Y:S01]  /*150b0*/  FSEL R161, R161, R75, P0 ;  /* 0x0000004ba1a17208 */ /* 0x000fe20000000000 */
[----:B------:R-:W-:Y:S01]  /*150c0*/  STSM.16.M88.4 [R0], R8 ;  /* 0x0000000800007844 */ /* 0x000fe20000000200 */
        /* <DEDUP_REMOVED lines=11> */
[C---:B------:R-:W-:Y:S01]  /*15180*/  FMUL R134, R2.reuse, R125 ;  /* 0x0000007d02867220 */ /* 0x040fe20000400000 */
[----:B------:R-:W-:Y:S01]  /*15190*/  @!P6 FMUL R43, R43, 16777216 ;  /* 0x4b8000002b2be820 */ /* 0x000fe20000400000 */
[C---:B------:R-:W-:Y:S01]  /*151a0*/  FMUL R125, R2.reuse, R136 ;  /* 0x00000088027d7220 */ /* 0x040fe20000400000 */
[C---:B------:R-:W-:Y:S01]  /*151b0*/  FMUL R135, R2.reuse, R137 ;  /* 0x0000008902877220 */ /* 0x040fe20000400000 */
[----:B------:R-:W-:Y:S01]  /*151c0*/  FMUL R53, R2, R164 ;  /* 0x000000a402357220 */ /* 0x000fe20000400000 */
[----:B------:R-:W-:Y:S01]  /*151d0*/  @!P6 FMUL R54, R54, 16777216 ;  /* 0x4b8000003636e820 */ /* 0x000fe20000400000 */
[----:B------:R-:W-:Y:S01]  /*151e0*/  @!P6 FMUL R175, R175, 16777216 ;  /* 0x4b800000afafe820 */ /* 0x000fe20000400000 */
[C---:B------:R-:W-:Y:S01]  /*151f0*/  FMUL R95, R2.reuse, R76 ;  /* 0x0000004c025f7220 */ /* 0x040fe20000400000 */
[C---:B------:R-:W-:Y:S01]  /*15200*/  FMUL R137, R2.reuse, R159 ;  /* 0x0000009f02897220 */ /* 0x040fe20000400000 */
[----:B------:R-:W-:Y:S01]  /*15210*/  FMUL R136, R2, R161 ;  /* 0x000000a102887220 */ /* 0x000fe20000400000 */
[----:B------:R-:W-:-:S02]  /*15220*/  IMAD.MOV.U32 R164, RZ, RZ, R52 ;  /* 0x000000ffffa47224 */ /* 0x000fc400078e0034 */
[----:B------:R-:W-:Y:S01]  /*15230*/  @!P6 FMUL R165, R165, 16777216 ;  /* 0x4b800000a5a5e820 */ /* 0x000fe20000400000 */
[----:B------:R-:W-:Y:S01]  /*15240*/  @!P6 FMUL R172, R172, 16777216 ;  /* 0x4b800000acace820 */ /* 0x000fe20000400000 */
[C---:B------:R-:W-:Y:S01]  /*15250*/  FMUL R75, R2.reuse, R36 ;  /* 0x00000024024b7220 */ /* 0x040fe20000400000 */
[C---:B------:R-:W-:Y:S01]  /*15260*/  FMUL R76, R2.reuse, R117 ;  /* 0x00000075024c7220 */ /* 0x040fe20000400000 */
[----:B------:R-:W-:Y:S01]  /*15270*/  FMUL R128, R2, R47 ;  /* 0x0000002f02807220 */ /* 0x000fe20000400000 */
[----:B------:R-:W-:Y:S01]  /*15280*/  IMAD.MOV.U32 R159, RZ, RZ, R34 ;  /* 0x000000ffff9f7224 */ /* 0x000fe200078e0022 */
[----:B------:R-:W-:Y:S01]  /*15290*/  MOV R161, R38 ;  /* 0x0000002600a17202 */ /* 0x000fe20000000f00 */
[----:B------:R-:W-:Y:S01]  /*152a0*/  @!P6 FMUL R118, R118, 16777216 ;  /* 0x4b8000007676e820 */ /* 0x000fe20000400000 */
[----:B------:R-:W-:Y:S01]  /*152b0*/  @!P6 FMUL R119, R119, 16777216 ;  /* 0x4b8000007777e820 */ /* 0x000fe20000400000 */
[----:B------:R-:W-:Y:S02]  /*152c0*/  IMAD.MOV.U32 R36, RZ, RZ, R139 ;  /* 0x000000ffff247224 */ /* 0x000fe400078e008b */
[----:B------:R-:W-:-:S02]  /*152d0*/  IMAD.MOV.U32 R117, RZ, RZ, R127 ;  /* 0x000000ffff757224 */ /* 0x000fc400078e007f */
[----:B------:R-:W-:Y:S02]  /*152e0*/  IMAD.MOV.U32 R47, RZ, RZ, R129 ;  /* 0x000000ffff2f7224 */ /* 0x000fe400078e0081 */
[C---:B------:R-:W-:Y:S01]  /*152f0*/  FMUL R129, R2.reuse, R43 ;  /* 0x0000002b02817220 */ /* 0x040fe20000400000 */
[C---:B------:R-:W-:Y:S01]  /*15300*/  FMUL R130, R2.reuse, R54 ;  /* 0x0000003602827220 */ /* 0x040fe20000400000 */
[C---:B------:R-:W-:Y:S01]  /*15310*/  FMUL R43, R2.reuse, R175 ;  /* 0x000000af022b7220 */ /* 0x040fe20000400000 */
[C---:B------:R-:W-:Y:S01]  /*15320*/  FMUL R54, R2.reuse, R165 ;  /* 0x000000a502367220 */ /* 0x040fe20000400000 */
[----:B------:R-:W-:Y:S01]  /*15330*/  FMUL R38, R2, R172 ;  /* 0x000000ac02267220 */ /* 0x000fe20000400000 */
[----:B------:R-:W-:Y:S01]  /*15340*/  MOV R175, R164 ;  /* 0x000000a400af7202 */ /* 0x000fe20000000f00 */
[----:B------:R-:W-:Y:S01]  /*15350*/  IMAD.MOV.U32 R165, RZ, RZ, R36 ;  /* 0x000000ffffa57224 */ /* 0x000fe200078e0024 */
[----:B------:R-:W-:Y:S01]  /*15360*/  MOV R164, R159 ;  /* 0x0000009f00a47202 */ /* 0x000fe20000000f00 */
[----:B------:R-:W-:-:S02]  /*15370*/  IMAD.MOV.U32 R172, RZ, RZ, R161 ;  /* 0x000000ffffac7224 */ /* 0x000fc400078e00a1 */
[C---:B------:R-:W-:Y:S01]  /*15380*/  FMUL R34, R2.reuse, R118 ;  /* 0x0000007602227220 */ /* 0x040fe20000400000 */
[----:B------:R-:W-:Y:S01]  /*15390*/  FMUL R36, R2, R119 ;  /* 0x0000007702247220 */ /* 0x000fe20000400000 */
[----:B------:R-:W-:Y:S01]  /*153a0*/  IMAD.MOV.U32 R161, RZ, RZ, R117 ;  /* 0x000000ffffa17224 */ /* 0x000fe200078e0075 */
[----:B------:R-:W-:Y:S01]  /*153b0*/  MOV R159, R116 ;  /* 0x00000074009f7202 */ /* 0x000fe20000000f00 */
[----:B------:R-:W-:Y:S01]  /*153c0*/  BAR.SYNC.DEFER_BLOCKING 0x0 ;  /* 0x0000000000007b1d */ /* 0x000fe20000010000 */
[----:B------:R-:W-:Y:S01]  /*153d0*/  @!P6 FMUL R72, R72, 16777216 ;  /* 0x4b8000004848e820 */ /* 0x000fe20000400000 */
[----:B------:R-:W-:-:S03]  /*153e0*/  @!P6 FMUL R81, R81, 16777216 ;  /* 0x4b8000005151e820 */ /* 0x000fc60000400000 */
[----:B------:R-:W-:Y:S01]  /*153f0*/  FMUL R72, R2, R72 ;  /* 0x0000004802487220 */ /* 0x000fe20000400000 */
[----:B------:R-:W-:Y:S01]  /*15400*/  @!P6 FMUL R112, R112, 16777216 ;  /* 0x4b8000007070e820 */ /* 0x000fe20000400000 */
[----:B------:R-:W1:Y:S01]  /*15410*/  LDS.128 R116, [R18] ;  /* 0x0000000012747984 */ /* 0x000e620000000c00 */
[----:B------:R-:W-:Y:S01]  /*15420*/  @!P6 FMUL R166, R166, 16777216 ;  /* 0x4b800000a6a6e820 */ /* 0x000fe20000400000 */
[----:B------:R-:W-:Y:S01]  /*15430*/  F2FP.F16.F32.PACK_AB R56, R19, R20 ;  /* 0x000000141338723e */ /* 0x000fe200000000ff */
[----:B------:R-:W-:Y:S01]  /*15440*/  @!P6 FMUL R48, R48, 16777216 ;  /* 0x4b8000003030e820 */ /* 0x000fe20000400000 */
[----:B------:R-:W-:Y:S01]  /*15450*/  F2FP.F16.F32.PACK_AB R57, R21, R22 ;  /* 0x000000161539723e */ /* 0x000fe200000000ff */
[----:B------:R-:W-:Y:S01]  /*15460*/  FMUL R86, R2, R81 ;  /* 0x0000005102567220 */ /* 0x000fe20000400000 */
[----:B------:R-:W-:Y:S02]  /*15470*/  F2FP.F16.F32.PACK_AB R58, R58, R72 ;  /* 0x000000483a3a723e */ /* 0x000fe400000000ff */
[----:B------:R-:W-:Y:S01]  /*15480*/  F2FP.F16.F32.PACK_AB R59, R59, R187 ;  /* 0x000000bb3b3b723e */ /* 0x000fe200000000ff */
[----:B------:R-:W-:Y:S01]  /*15490*/  BAR.SYNC.DEFER_BLOCKING 0x0 ;  /* 0x0000000000007b1d */ /* 0x000fe20000010000 */
[----:B------:R-:W-:Y:S01]  /*154a0*/  @!P6 FMUL R103, R103, 16777216 ;  /* 0x4b8000006767e820 */ /* 0x000fe20000400000 */
[C---:B------:R-:W-:Y:S01]  /*154b0*/  FMUL R81, R2.reuse, R112 ;  /* 0x0000007002517220 */ /* 0x040fe20000400000 */
[----:B------:R-:W-:Y:S01]  /*154c0*/  MOV R112, R3 ;  /* 0x0000000300707202 */ /* 0x000fe20000000f00 */
[----:B------:R-:W-:Y:S01]  /*154d0*/  @!P6 FMUL R171, R171, 16777216 ;  /* 0x4b800000ababe820 */ /* 0x000fe20000400000 */
[----:B------:R-:W-:Y:S01]  /*154e0*/  FMUL R3, R2, R166 ;  /* 0x000000a602037220 */ /* 0x000fe20000400000 */
[----:B------:R-:W-:Y:S01]  /*154f0*/  @!P6 FMUL R80, R80, 16777216 ;  /* 0x4b8000005050e820 */ /* 0x000fe20000400000 */
[----:B------:R-:W-:Y:S01]  /*15500*/  @!P6 FMUL R105, R105, 16777216 ;  /* 0x4b8000006969e820 */ /* 0x000fe20000400000 */
[----:B------:R-:W-:Y:S01]  /*15510*/  @!P6 FMUL R26, R26, 16777216 ;  /* 0x4b8000001a1ae820 */ /* 0x000fe20000400000 */
[----:B------:R-:W-:Y:S01]  /*15520*/  FMUL R63, R2, R48 ;  /* 0x00000030023f7220 */ /* 0x000fe20000400000 */
[----:B------:R-:W-:Y:S01]  /*15530*/  MOV R166, R28 ;  /* 0x0000001c00a67202 */ /* 0x000fe20000000f00 */
[----:B------:R-:W-:Y:S01]  /*15540*/  @!P6 FMUL R109, R109, 16777216 ;  /* 0x4b8000006d6de820 */ /* 0x000fe20000400000 */
[----:B------:R-:W-:Y:S01]  /*15550*/  @!P6 FMUL R102, R102, 16777216 ;  /* 0x4b8000006666e820 */ /* 0x000fe20000400000 */
[----:B------:R-:W-:-:S02]  /*15560*/  IMAD.MOV.U32 R48, RZ, RZ, R78 ;  /* 0x000000ffff307224 */ /* 0x000fc400078e004e */
[----:B------:R-:W-:Y:S01]  /*15570*/  FMUL R28, R2, R103 ;  /* 0x00000067021c7220 */ /* 0x000fe20000400000 */
[----:B------:R-:W-:Y:S01]  /*15580*/  @!P6 FMUL R108, R108, 16777216 ;  /* 0x4b8000006c6ce820 */ /* 0x000fe20000400000 */
[----:B------:R-:W-:Y:S02]  /*15590*/  IMAD.MOV.U32 R103, RZ, RZ, R29 ;  /* 0x000000ffff677224 */ /* 0x000fe400078e001d */
[----:B------:R-:W-:Y:S01]  /*155a0*/  @!P6 FMUL R113, R113, 16777216 ;  /* 0x4b8000007171e820 */ /* 0x000fe20000400000 */
[----:B------:R-:W-:Y:S01]  /*155b0*/  @!P6 FMUL R180, R180, 16777216 ;  /* 0x4b800000b4b4e820 */ /* 0x000fe20000400000 */
[C---:B------:R-:W-:Y:S01]  /*155c0*/  FMUL R29, R2.reuse, R171 ;  /* 0x000000ab021d7220 */ /* 0x040fe20000400000 */
[C---:B------:R-:W-:Y:S01]  /*155d0*/  FMUL R91, R2.reuse, R80 ;  /* 0x00000050025b7220 */ /* 0x040fe20000400000 */
[----:B------:R2:W-:Y:S01]  /*155e0*/  STSM.16.M88.4 [R0], R56 ;  /* 0x0000003800007844 */ /* 0x0005e20000000200 */
[C---:B------:R-:W-:Y:S01]  /*155f0*/  FMUL R82, R2.reuse, R105 ;  /* 0x0000006902527220 */ /* 0x040fe20000400000 */
[----:B------:R-:W-:Y:S01]  /*15600*/  FMUL R152, R2, R26 ;  /* 0x0000001a02987220 */ /* 0x000fe20000400000 */
[----:B------:R-:W-:-:S02]  /*15610*/  IMAD.MOV.U32 R171, RZ, RZ, R32 ;  /* 0x000000ffffab7224 */ /* 0x000fc400078e0020 */
[----:B------:R-:W-:Y:S01]  /*15620*/  @!P6 FMUL R46, R46, 16777216 ;  /* 0x4b8000002e2ee820 */ /* 0x000fe20000400000 */
[----:B------:R-:W-:Y:S02]  /*15630*/  IMAD.MOV.U32 R105, RZ, RZ, R83 ;  /* 0x000000ffff697224 */ /* 0x000fe400078e0053 */
[C---:B------:R-:W-:Y:S01]  /*15640*/  FMUL R80, R2.reuse, R109 ;  /* 0x0000006d02507220 */ /* 0x040fe20000400000 */
[C---:B------:R-:W-:Y:S01]  /*15650*/  FMUL R26, R2.reuse, R102 ;  /* 0x00000066021a7220 */ /* 0x040fe20000400000 */
[----:B------:R-:W-:Y:S01]  /*15660*/  FMUL R83, R2, R108 ;  /* 0x0000006c02537220 */ /* 0x000fe20000400000 */
[----:B------:R-:W-:Y:S01]  /*15670*/  IMAD.MOV.U32 R109, RZ, RZ, R23 ;  /* 0x000000ffff6d7224 */ /* 0x000fe200078e0017 */
[----:B------:R-:W-:Y:S01]  /*15680*/  MOV R102, R48 ;  /* 0x0000003000667202 */ /* 0x000fe20000000f00 */
[----:B------:R-:W-:Y:S01]  /*15690*/  @!P6 FMUL R33, R33, 16777216 ;  /* 0x4b8000002121e820 */ /* 0x000fe20000400000 */
[----:B------:R-:W-:Y:S01]  /*156a0*/  @!P6 FMUL R50, R50, 16777216 ;  /* 0x4b8000003232e820 */ /* 0x000fe20000400000 */
[----:B------:R-:W-:-:S02]  /*156b0*/  IMAD.MOV.U32 R108, RZ, RZ, R24 ;  /* 0x000000ffff6c7224 */ /* 0x000fc400078e0018 */
[C---:B------:R-:W-:Y:S01]  /*156c0*/  FMUL R78, R2.reuse, R113 ;  /* 0x00000071024e7220 */ /* 0x040fe20000400000 */
[C---:B------:R-:W-:Y:S01]  /*156d0*/  FMUL R48, R2.reuse, R180 ;  /* 0x000000b402307220 */ /* 0x040fe20000400000 */
[----:B------:R-:W-:Y:S02]  /*156e0*/  IMAD.MOV.U32 R113, RZ, RZ, R141 ;  /* 0x000000ffff717224 */ /* 0x000fe400078e008d */
[----:B------:R-:W-:Y:S01]  /*156f0*/  @!P6 FMUL R51, R51, 16777216 ;  /* 0x4b8000003333e820 */ /* 0x000fe20000400000 */
[----:B------:R-:W-:Y:S02]  /*15700*/  IMAD.MOV.U32 R180, RZ, RZ, R171 ;  /* 0x000000ffffb47224 */ /* 0x000fe400078e00ab */
[----:B------:R-:W-:Y:S01]  /*15710*/  FMUL R141, R2, R46 ;  /* 0x0000002e028d7220 */ /* 0x000fe20000400000 */
[----:B------:R-:W-:Y:S01]  /*15720*/  MOV R171, R112 ;  /* 0x0000007000ab7202 */ /* 0x000fe20000000f00 */
[----:B------:R-:W-:Y:S02]  /*15730*/  IMAD.MOV.U32 R46, RZ, RZ, R140 ;  /* 0x000000ffff2e7224 */ /* 0x000fe400078e008c */
[----:B------:R-:W-:Y:S01]  /*15740*/  @!P6 FMUL R181, R181, 16777216 ;  /* 0x4b800000b5b5e820 */ /* 0x000fe20000400000 */
[----:B------:R-:W-:-:S02]  /*15750*/  IMAD.MOV.U32 R112, RZ, RZ, R109 ;  /* 0x000000ffff707224 */ /* 0x000fc400078e006d */
[C---:B------:R-:W-:Y:S01]  /*15760*/  FMUL R74, R2.reuse, R33 ;  /* 0x00000021024a7220 */ /* 0x040fe20000400000 */
[----:B------:R-:W-:Y:S01]  /*15770*/  FMUL R140, R2, R50 ;  /* 0x00000032028c7220 */ /* 0x000fe20000400000 */
[----:B------:R-:W-:Y:S01]  /*15780*/  IMAD.MOV.U32 R109, RZ, RZ, R108 ;  /* 0x000000ffff6d7224 */ /* 0x000fe200078e006c */
[----:B------:R-:W-:Y:S01]  /*15790*/  MOV R33, R150 ;  /* 0x0000009600217202 */ /* 0x000fe20000000f00 */
[----:B------:R-:W-:Y:S02]  /*157a0*/  IMAD.MOV.U32 R50, RZ, RZ, R45 ;  /* 0x000000ffff327224 */ /* 0x000fe400078e002d */
[----:B------:R-:W-:Y:S01]  /*157b0*/  @!P6 FMUL R182, R182, 16777216 ;  /* 0x4b800000b6b6e820 */ /* 0x000fe20000400000 */
[----:B------:R-:W-:Y:S02]  /*157c0*/  IMAD.MOV.U32 R108, RZ, RZ, R105 ;  /* 0x000000ffff6c7224 */ /* 0x000fe400078e0069 */
[----:B------:R-:W-:Y:S01]  /*157d0*/  FMUL R139, R2, R51 ;  /* 0x00000033028b7220 */ /* 0x000fe20000400000 */
[----:B------:R-:W-:Y:S01]  /*157e0*/  MOV R105, R104 ;  /* 0x0000006800697202 */ /* 0x000fe20000000f00 */
[----:B------:R-:W-:-:S02]  /*157f0*/  IMAD.MOV.U32 R51, RZ, RZ, R37 ;  /* 0x000000ffff337224 */ /* 0x000fc400078e0025 */
[----:B------:R-:W-:Y:S01]  /*15800*/  @!P6 FMUL R27, R27, 16777216 ;  /* 0x4b8000001b1be820 */ /* 0x000fe20000400000 */
[----:B------:R-:W-:Y:S02]  /*15810*/  IMAD.MOV.U32 R104, RZ, RZ, R49 ;  /* 0x000000ffff687224 */ /* 0x000fe400078e0031 */
[----:B------:R-:W-:Y:S01]  /*15820*/  FMUL R49, R2, R181 ;  /* 0x000000b502317220 */ /* 0x000fe20000400000 */
[----:B------:R-:W-:Y:S01]  /*15830*/  @!P6 FMUL R160, R160, 16777216 ;  /* 0x4b800000a0a0e820 */ /* 0x000fe20000400000 */
[----:B------:R-:W-:Y:S01]  /*15840*/  @!P6 FMUL R167, R167, 16777216 ;  /* 0x4b800000a7a7e820 */ /* 0x000fe20000400000 */
[----:B------:R-:W-:Y:S01]  /*15850*/  @!P6 FMUL R168, R168, 16777216 ;  /* 0x4b800000a8a8e820 */ /* 0x000fe20000400000 */
[----:B------:R-:W-:Y:S01]  /*15860*/  @!P6 FMUL R170, R170, 16777216 ;  /* 0x4b800000aaaae820 */ /* 0x000fe20000400000 */
[----:B------:R-:W-:Y:S01]  /*15870*/  @!P6 FMUL R183, R183, 16777216 ;  /* 0x4b800000b7b7e820 */ /* 0x000fe20000400000 */
[----:B------:R-:W-:Y:S02]  /*15880*/  IMAD.MOV.U32 R181, RZ, RZ, R50 ;  /* 0x000000ffffb57224 */ /* 0x000fe400078e0032 */
[----:B------:R-:W-:Y:S01]  /*15890*/  FMUL R50, R2, R182 ;  /* 0x000000b602327220 */ /* 0x000fe20000400000 */
[----:B------:R-:W-:-:S02]  /*158a0*/  IMAD.MOV.U32 R52, RZ, RZ, R33 ;  /* 0x000000ffff347224 */ /* 0x000fc400078e0021 */
        /* <DEDUP_REMOVED lines=31> */
[----:B------:R-:W-:-:S02]  /*15aa0*/  IMAD.MOV.U32 R182, RZ, RZ, R158 ;  /* 0x000000ffffb67224 */ /* 0x000fc400078e009e */
[----:B------:R-:W-:Y:S01]  /*15ab0*/  @!P6 FMUL R185, R185, 16777216 ;  /* 0x4b800000b9b9e820 */ /* 0x000fe20000400000 */
[C---:B------:R-:W-:Y:S01]  /*15ac0*/  FMUL R150, R2.reuse, R27 ;  /* 0x0000001b02967220 */ /* 0x040fe20000400000 */
[----:B------:R-:W-:Y:S01]  /*15ad0*/  MOV R158, R51 ;  /* 0x00000033009e7202 */ /* 0x000fe20000000f00 */
[C---:B------:R-:W-:Y:S01]  /*15ae0*/  FMUL R127, R2.reuse, R160 ;  /* 0x000000a0027f7220 */ /* 0x040fe20000400000 */
[C---:B------:R-:W-:Y:S01]  /*15af0*/  FMUL R23, R2.reuse, R167 ;  /* 0x000000a702177220 */ /* 0x040fe20000400000 */
[C---:B------:R-:W-:Y:S01]  /*15b00*/  FMUL R24, R2.reuse, R168 ;  /* 0x000000a802187220 */ /* 0x040fe20000400000 */
[C---:B------:R-:W-:Y:S01]  /*15b10*/  FMUL R27, R2.reuse, R170 ;  /* 0x000000aa021b7220 */ /* 0x040fe20000400000 */
[----:B------:R-:W-:Y:S01]  /*15b20*/  FMUL R51, R2, R183 ;  /* 0x000000b702337220 */ /* 0x000fe20000400000 */
[----:B------:R-:W-:Y:S01]  /*15b30*/  IMAD.MOV.U32 R170, RZ, RZ, R47 ;  /* 0x000000ffffaa7224 */ /* 0x000fe200078e002f */
[----:B------:R-:W-:Y:S01]  /*15b40*/  MOV R168, R46 ;  /* 0x0000002e00a87202 */ /* 0x000fe20000000f00 */
[----:B------:R-:W-:-:S02]  /*15b50*/  IMAD.MOV.U32 R167, RZ, RZ, R35 ;  /* 0x000000ffffa77224 */ /* 0x000fc400078e0023 */
[C---:B------:R-:W-:Y:S01]  /*15b60*/  FMUL R69, R2.reuse, R69 ;  /* 0x0000004502457220 */ /* 0x040fe20000400000 */
[----:B------:R-:W-:Y:S02]  /*15b70*/  IMAD.MOV.U32 R160, RZ, RZ, R44 ;  /* 0x000000ffffa07224 */ /* 0x000fe400078e002c */
[C---:B------:R-:W-:Y:S01]  /*15b80*/  FMUL R68, R2.reuse, R68 ;  /* 0x0000004402447220 */ /* 0x040fe20000400000 */
[----:B------:R-:W-:Y:S02]  /*15b90*/  IMAD.MOV.U32 R183, RZ, RZ, R52 ;  /* 0x000000ffffb77224 */ /* 0x000fe400078e0034 */
        /* <DEDUP_REMOVED lines=31> */
[----:B------:R-:W-:Y:S01]  /*15d90*/  IMAD.MOV.U32 R186, RZ, RZ, R112 ;  /* 0x000000ffffba7224 */ /* 0x000fe200078e0070 */
[----:B------:R-:W-:Y:S01]  /*15da0*/  BAR.SYNC.DEFER_BLOCKING 0x0 ;  /* 0x0000000000007b1d */ /* 0x000fe20000010000 */
[----:B------:R-:W-:Y:S02]  /*15db0*/  F2FP.F16.F32.PACK_AB R72, R201, R197 ;  /* 0x000000c5c948723e */ /* 0x000fe400000000ff */
[----:B------:R-:W-:-:S03]  /*15dc0*/  F2FP.F16.F32.PACK_AB R73, R198, R195 ;  /* 0x000000c3c649723e */ /* 0x000fc600000000ff */
[----:B------:R-:W3:Y:S01]  /*15dd0*/  LDS.128 R112, [R18] ;  /* 0x0000000012707984 */ /* 0x000ee20000000c00 */
[----:B------:R-:W-:Y:S02]  /*15de0*/  F2FP.F16.F32.PACK_AB R74, R74, R69 ;  /* 0x000000454a4a723e */ /* 0x000fe400000000ff */
[----:B------:R-:W-:Y:S01]  /*15df0*/  F2FP.F16.F32.PACK_AB R75, R75, R68 ;  /* 0x000000444b4b723e */ /* 0x000fe200000000ff */
[----:B------:R-:W-:Y:S06]  /*15e00*/  BAR.SYNC.DEFER_BLOCKING 0x0 ;  /* 0x0000000000007b1d */ /* 0x000fec0000010000 */
[----:B------:R-:W-:Y:S02]  /*15e10*/  STSM.16.M88.4 [R0], R72 ;  /* 0x0000004800007844 */ /* 0x000fe40000000200 */
[----:B------:R-:W-:Y:S01]  /*15e20*/  BAR.SYNC.DEFER_BLOCKING 0x0 ;  /* 0x0000000000007b1d */ /* 0x000fe20000010000 */
[----:B------:R-:W-:Y:S01]  /*15e30*/  IMAD.MOV.U32 R179, RZ, RZ, R109 ;  /* 0x000000ffffb37224 */ /* 0x000fe200078e006d */
[----:B------:R-:W-:-:S02]  /*15e40*/  MOV R178, R108 ;  /* 0x0000006c00b27202 */ /* 0x000fc40000000f00 */
[----:B------:R-:W-:Y:S02]  /*15e50*/  F2FP.F16.F32.PACK_AB R68, R202, R199 ;  /* 0x000000c7ca44723e */ /* 0x000fe400000000ff */
[----:B------:R-:W4:Y:S01]  /*15e60*/  LDS.128 R108, [R18] ;  /* 0x00000000126c7984 */ /* 0x000f220000000c00 */
[----:B------:R-:W-:Y:S02]  /*15e70*/  F2FP.F16.F32.PACK_AB R69, R200, R196 ;  /* 0x000000c4c845723e */ /* 0x000fe400000000ff */
[----:B------:R-:W-:Y:S02]  /*15e80*/  F2FP.F16.F32.PACK_AB R70, R70, R65 ;  /* 0x000000414646723e */ /* 0x000fe400000000ff */
[----:B------:R-:W-:Y:S01]  /*15e90*/  F2FP.F16.F32.PACK_AB R71, R71, R64 ;  /* 0x000000404747723e */ /* 0x000fe200000000ff */
[----:B------:R-:W-:Y:S06]  /*15ea0*/  BAR.SYNC.DEFER_BLOCKING 0x0 ;  /* 0x0000000000007b1d */ /* 0x000fec0000010000 */
[----:B------:R-:W-:Y:S02]  /*15eb0*/  STSM.16.M88.4 [R0], R68 ;  /* 0x0000004400007844 */ /* 0x000fe40000000200 */
[----:B------:R-:W-:Y:S01]  /*15ec0*/  BAR.SYNC.DEFER_BLOCKING 0x0 ;  /* 0x0000000000007b1d */ /* 0x000fe20000010000 */
[----:B------:R-:W-:-:S02]  /*15ed0*/  IMAD.MOV.U32 R177, RZ, RZ, R105 ;  /* 0x000000ffffb17224 */ /* 0x000fc400078e0069 */
[----:B------:R-:W-:Y:S01]  /*15ee0*/  IMAD.MOV.U32 R19, RZ, RZ, R104 ;  /* 0x000000ffff137224 */ /* 0x000fe200078e0068 */
[----:B------:R-:W-:Y:S02]  /*15ef0*/  F2FP.F16.F32.PACK_AB R64, R209, R205 ;  /* 0x000000cdd140723e */ /* 0x000fe400000000ff */
[----:B------:R-:W4:Y:S01]  /*15f00*/  LDS.128 R104, [R18] ;  /* 0x0000000012687984 */ /* 0x000f220000000c00 */
[----:B------:R-:W-:Y:S02]  /*15f10*/  F2FP.F16.F32.PACK_AB R65, R206, R203 ;  /* 0x000000cbce41723e */ /* 0x000fe400000000ff */
[----:B------:R-:W-:Y:S02]  /*15f20*/  F2FP.F16.F32.PACK_AB R66, R66, R61 ;  /* 0x0000003d4242723e */ /* 0x000fe400000000ff */
[----:B------:R-:W-:Y:S01]  /*15f30*/  F2FP.F16.F32.PACK_AB R67, R67, R60 ;  /* 0x0000003c4343723e */ /* 0x000fe200000000ff */
[----:B------:R-:W-:Y:S06]  /*15f40*/  BAR.SYNC.DEFER_BLOCKING 0x0 ;  /* 0x0000000000007b1d */ /* 0x000fec0000010000 */
[----:B------:R0:W-:Y:S01]  /*15f50*/  STSM.16.M88.4 [R0], R64 ;  /* 0x0000004000007844 */ /* 0x0001e20000000200 */
[----:B------:R-:W-:Y:S01]  /*15f60*/  IMAD.MOV.U32 R184, RZ, RZ, R103 ;  /* 0x000000ffffb87224 */ /* 0x000fe200078e0067 */
[----:B------:R-:W-:Y:S01]  /*15f70*/  F2FP.F16.F32.PACK_AB R62, R62, R101 ;  /* 0x000000653e3e723e */ /* 0x000fe200000000ff */
[----:B------:R-:W-:Y:S01]  /*15f80*/  IMAD.MOV.U32 R176, RZ, RZ, R102 ;  /* 0x000000ffffb07224 */ /* 0x000fe200078e0066 */
[----:B------:R-:W-:Y:S01]  /*15f90*/  F2FP.F16.F32.PACK_AB R63, R63, R100 ;  /* 0x000000643f3f723e */ /* 0x000fe200000000ff */
[----:B------:R-:W-:Y:S01]  /*15fa0*/  BAR.SYNC.DEFER_BLOCKING 0x0 ;  /* 0x0000000000007b1d */ /* 0x000fe20000010000 */
[----:B------:R-:W-:-:S02]  /*15fb0*/  F2FP.F16.F32.PACK_AB R60, R210, R207 ;  /* 0x000000cfd23c723e */ /* 0x000fc400000000ff */
[----:B------:R-:W-:-:S03]  /*15fc0*/  F2FP.F16.F32.PACK_AB R61, R208, R204 ;  /* 0x000000ccd03d723e */ /* 0x000fc600000000ff */
[----:B------:R-:W4:Y:S02]  /*15fd0*/  LDS.128 R100, [R18] ;  /* 0x0000000012647984 */ /* 0x000f240000000c00 */
[----:B------:R-:W-:Y:S06]  /*15fe0*/  BAR.SYNC.DEFER_BLOCKING 0x0 ;  /* 0x0000000000007b1d */ /* 0x000fec0000010000 */
[----:B------:R1:W-:Y:S01]  /*15ff0*/  STSM.16.M88.4 [R0], R60 ;  /* 0x0000003c00007844 */ /* 0x0003e20000000200 */
[----:B--2---:R-:W-:Y:S02]  /*16000*/  F2FP.F16.F32.PACK_AB R58, R98, R99 ;  /* 0x00000063623a723e */ /* 0x004fe400000000ff */
[----:B------:R-:W-:Y:S01]  /*16010*/  F2FP.F16.F32.PACK_AB R59, R96, R97 ;  /* 0x00000061603b723e */ /* 0x000fe200000000ff */
[----:B------:R-:W-:Y:S01]  /*16020*/  BAR.SYNC.DEFER_BLOCKING 0x0 ;  /* 0x0000000000007b1d */ /* 0x000fe20000010000 */
[----:B------:R-:W-:-:S02]  /*16030*/  F2FP.F16.F32.PACK_AB R56, R217, R213 ;  /* 0x000000d5d938723e */ /* 0x000fc400000000ff */
[----:B------:R-:W-:-:S03]  /*16040*/  F2FP.F16.F32.PACK_AB R57, R214, R211 ;  /* 0x000000d3d639723e */ /* 0x000fc600000000ff */
[----:B------:R-:W2:Y:S02]  /*16050*/  LDS.128 R96, [R18] ;  /* 0x0000000012607984 */ /* 0x000ea40000000c00 */
[----:B------:R-:W-:Y:S06]  /*16060*/  BAR.SYNC.DEFER_BLOCKING 0x0 ;  /* 0x0000000000007b1d */ /* 0x000fec0000010000 */
[----:B------:R3:W-:Y:S01]  /*16070*/  STSM.16.M88.4 [R0], R56 ;  /* 0x0000003800007844 */ /* 0x0007e20000000200 */
[----:B------:R-:W-:Y:S02]  /*16080*/  F2FP.F16.F32.PACK_AB R10, R94, R95 ;  /* 0x0000005f5e0a723e */ /* 0x000fe400000000ff */
[----:B------:R-:W-:Y:S01]  /*16090*/  F2FP.F16.F32.PACK_AB R11, R92, R93 ;  /* 0x0000005d5c0b723e */ /* 0x000fe200000000ff */
[----:B------:R-:W-:Y:S01]  /*160a0*/  BAR.SYNC.DEFER_BLOCKING 0x0 ;  /* 0x0000000000007b1d */ /* 0x000fe20000010000 */
[----:B------:R-:W-:-:S02]  /*160b0*/  F2FP.F16.F32.PACK_AB R8, R218, R215 ;  /* 0x000000d7da08723e */ /* 0x000fc400000000ff */
[----:B------:R-:W-:-:S03]  /*160c0*/  F2FP.F16.F32.PACK_AB R9, R216, R212 ;  /* 0x000000d4d809723e */ /* 0x000fc600000000ff */
[----:B------:R-:W2:Y:S02]  /*160d0*/  LDS.128 R92, [R18] ;  /* 0x00000000125c7984 */ /* 0x000ea40000000c00 */
[----:B------:R-:W-:Y:S06]  /*160e0*/  BAR.SYNC.DEFER_BLOCKING 0x0 ;  /* 0x0000000000007b1d */ /* 0x000fec0000010000 */
[----:B------:R4:W-:Y:S01]  /*160f0*/  STSM.16.M88.4 [R0], R8 ;  /* 0x0000000800007844 */ /* 0x0009e20000000200 */
[----:B0-----:R-:W-:Y:S02]  /*16100*/  F2FP.F16.F32.PACK_AB R66, R90, R91 ;  /* 0x0000005b5a42723e */ /* 0x001fe400000000ff */
[----:B------:R-:W-:Y:S01]  /*16110*/  F2FP.F16.F32.PACK_AB R67, R88, R89 ;  /* 0x000000595843723e */ /* 0x000fe200000000ff */
[----:B------:R-:W-:Y:S01]  /*16120*/  BAR.SYNC.DEFER_BLOCKING 0x0 ;  /* 0x0000000000007b1d */ /* 0x000fe20000010000 */
[----:B------:R-:W-:-:S02]  /*16130*/  F2FP.F16.F32.PACK_AB R64, R225, R221 ;  /* 0x000000dde140723e */ /* 0x000fc400000000ff */
[----:B------:R-:W-:-:S03]  /*16140*/  F2FP.F16.F32.PACK_AB R65, R222, R219 ;  /* 0x000000dbde41723e */ /* 0x000fc600000000ff */
[----:B------:R-:W0:Y:S02]  /*16150*/  LDS.128 R88, [R18] ;  /* 0x0000000012587984 */ /* 0x000e240000000c00 */
[----:B------:R-:W-:Y:S06]  /*16160*/  BAR.SYNC.DEFER_BLOCKING 0x0 ;  /* 0x0000000000007b1d */ /* 0x000fec0000010000 */
[----:B------:R-:W-:Y:S01]  /*16170*/  STSM.16.M88.4 [R0], R64 ;  /* 0x0000004000007844 */ /* 0x000fe20000000200 */
[----:B-1----:R-:W-:Y:S02]  /*16180*/  F2FP.F16.F32.PACK_AB R62, R86, R87 ;  /* 0x00000057563e723e */ /* 0x002fe400000000ff */
[----:B------:R-:W-:Y:S01]  /*16190*/  F2FP.F16.F32.PACK_AB R63, R84, R85 ;  /* 0x00000055543f723e */ /* 0x000fe200000000ff */
[----:B------:R-:W-:Y:S01]  /*161a0*/  BAR.SYNC.DEFER_BLOCKING 0x0 ;  /* 0x0000000000007b1d */ /* 0x000fe20000010000 */
[----:B------:R-:W-:-:S02]  /*161b0*/  F2FP.F16.F32.PACK_AB R60, R226, R223 ;  /* 0x000000dfe23c723e */ /* 0x000fc400000000ff */
[----:B------:R-:W-:-:S03]  /*161c0*/  F2FP.F16.F32.PACK_AB R61, R224, R220 ;  /* 0x000000dce03d723e */ /* 0x000fc600000000ff */
[----:B------:R-:W1:Y:S02]  /*161d0*/  LDS.128 R84, [R18] ;  /* 0x0000000012547984 */ /* 0x000e640000000c00 */
[----:B------:R-:W-:Y:S06]  /*161e0*/  BAR.SYNC.DEFER_BLOCKING 0x0 ;  /* 0x0000000000007b1d */ /* 0x000fec0000010000 */
[----:B------:R-:W-:Y:S01]  /*161f0*/  STSM.16.M88.4 [R0], R60 ;  /* 0x0000003c00007844 */ /* 0x000fe20000000200 */
[----:B---3--:R-:W-:Y:S02]  /*16200*/  F2FP.F16.F32.PACK_AB R58, R82, R83 ;  /* 0x00000053523a723e */ /* 0x008fe400000000ff */
[----:B------:R-:W-:Y:S01]  /*16210*/  F2FP.F16.F32.PACK_AB R59, R80, R81 ;  /* 0x00000051503b723e */ /* 0x000fe200000000ff */
[----:B------:R-:W-:Y:S01]  /*16220*/  BAR.SYNC.DEFER_BLOCKING 0x0 ;  /* 0x0000000000007b1d */ /* 0x000fe20000010000 */
[----:B------:R-:W-:-:S02]  /*16230*/  F2FP.F16.F32.PACK_AB R56, R230, R228 ;  /* 0x000000e4e638723e */ /* 0x000fc400000000ff */
[----:B------:R-:W-:-:S03]  /*16240*/  F2FP.F16.F32.PACK_AB R57, R229, R227 ;  /* 0x000000e3e539723e */ /* 0x000fc600000000ff */
[----:B------:R-:W3:Y:S02]  /*16250*/  LDS.128 R80, [R18] ;  /* 0x0000000012507984 */ /* 0x000ee40000000c00 */
[----:B------:R-:W-:Y:S06]  /*16260*/  BAR.SYNC.DEFER_BLOCKING 0x0 ;  /* 0x0000000000007b1d */ /* 0x000fec0000010000 */
[----:B------:R-:W-:Y:S01]  /*16270*/  STSM.16.M88.4 [R0], R56 ;  /* 0x0000003800007844 */ /* 0x000fe20000000200 */
[----:B----4-:R-:W-:Y:S02]  /*16280*/  F2FP.F16.F32.PACK_AB R10, R78, R79 ;  /* 0x0000004f4e0a723e */ /* 0x010fe400000000ff */
[----:B------:R-:W-:Y:S01]  /*16290*/  F2FP.F16.F32.PACK_AB R11, R76, R77 ;  /* 0x0000004d4c0b723e */ /* 0x000fe200000000ff */
[----:B------:R-:W-:Y:S01]  /*162a0*/  BAR.SYNC.DEFER_BLOCKING 0x0 ;  /* 0x0000000000007b1d */ /* 0x000fe20000010000 */
[----:B------:R-:W-:-:S02]  /*162b0*/  F2FP.F16.F32.PACK_AB R8, R231, R188 ;  /* 0x000000bce708723e */ /* 0x000fc400000000ff */
[----:B------:R-:W-:-:S03]  /*162c0*/  F2FP.F16.F32.PACK_AB R9, R189, R190 ;  /* 0x000000bebd09723e */ /* 0x000fc600000000ff */
[----:B------:R-:W4:Y:S02]  /*162d0*/  LDS.128 R76, [R18] ;  /* 0x00000000124c7984 */ /* 0x000f240000000c00 */
[----:B------:R-:W-:Y:S01]  /*162e0*/  BAR.SYNC.DEFER_BLOCKING 0x0 ;  /* 0x0000000000007b1d */ /* 0x000fe20000010000 */
[----:B------:R-:W-:Y:S01]  /*162f0*/  MOV R20, R185 ;  /* 0x000000b900147202 */ /* 0x000fe20000000f00 */
[----:B------:R-:W-:Y:S01]  /*16300*/  IMAD.MOV.U32 R185, RZ, RZ, R183 ;  /* 0x000000ffffb97224 */ /* 0x000fe200078e00b7 */
[----:B------:R-:W-:Y:S01]  /*16310*/  MOV R183, R181 ;  /* 0x000000b500b77202 */ /* 0x000fe20000000f00 */
[----:B------:R-:W-:Y:S02]  /*16320*/  IMAD.MOV.U32 R181, RZ, RZ, R250 ;  /* 0x000000ffffb57224 */ /* 0x000fe400078e00fa */
[----:B------:R-:W2:Y:S04]  /*16330*/  LDL.LU R250, [R1+0x600] ;  /* 0x0006000001fa7983 */ /* 0x000ea80000300800 */
[----:B------:R0:W-:Y:S01]  /*16340*/  STSM.16.M88.4 [R0], R8 ;  /* 0x0000000800007844 */ /* 0x0001e20000000200 */
[----:B------:R-:W-:Y:S01]  /*16350*/  BAR.SYNC.DEFER_BLOCKING 0x0 ;  /* 0x0000000000007b1d */ /* 0x000fe20000010000 */
[----:B0-----:R-:W-:-:S02]  /*16360*/  F2FP.F16.F32.PACK_AB R11, R128, R129 ;  /* 0x00000081800b723e */ /* 0x001fc400000000ff */
[----:B------:R-:W-:Y:S01]  /*16370*/  F2FP.F16.F32.PACK_AB R128, R19, R251 ;  /* 0x000000fb1380723e */ /* 0x000fe200000000ff */
[----:B------:R-:W-:Y:S02]  /*16380*/  IMAD.MOV.U32 R19, RZ, RZ, R186 ;  /* 0x000000ffff137224 */ /* 0x000fe400078e00ba */
[----:B------:R-:W-:Y:S02]  /*16390*/  IMAD.MOV.U32 R186, RZ, RZ, R184 ;  /* 0x000000ffffba7224 */ /* 0x000fe400078e00b8 */
[----:B------:R-:W-:Y:S02]  /*163a0*/  IMAD.MOV.U32 R184, RZ, RZ, R182 ;  /* 0x000000ffffb87224 */ /* 0x000fe400078e00b6 */
[----:B------:R-:W-:Y:S02]  /*163b0*/  IMAD.MOV.U32 R182, RZ, RZ, R180 ;  /* 0x000000ffffb67224 */ /* 0x000fe400078e00b4 */
[----:B------:R-:W-:Y:S01]  /*163c0*/  IMAD.MOV.U32 R180, RZ, RZ, R12 ;  /* 0x000000ffffb47224 */ /* 0x000fe200078e000c */
[----:B------:R-:W0:Y:S04]  /*163d0*/  LDS.128 R72, [R18] ;  /* 0x0000000012487984 */ /* 0x000e280000000c00 */
[----:B------:R-:W2:Y:S01]  /*163e0*/  LDL.LU R12, [R1+0x5fc] ;  /* 0x0005fc00010c7983 */ /* 0x000ea20000300800 */
[----:B------:R-:W-:-:S02]  /*163f0*/  F2FP.F16.F32.PACK_AB R64, R234, R192 ;  /* 0x000000c0ea40723e */ /* 0x000fc400000000ff */
[----:B------:R-:W-:Y:S02]  /*16400*/  F2FP.F16.F32.PACK_AB R65, R193, R194 ;  /* 0x000000c2c141723e */ /* 0x000fe400000000ff */
[----:B------:R-:W-:Y:S02]  /*16410*/  F2FP.F16.F32.PACK_AB R66, R155, R156 ;  /* 0x0000009c9b42723e */ /* 0x000fe400000000ff */
[----:B------:R-:W-:Y:S01]  /*16420*/  F2FP.F16.F32.PACK_AB R67, R153, R154 ;  /* 0x0000009a9943723e */ /* 0x000fe200000000ff */
[----:B------:R-:W-:Y:S06]  /*16430*/  BAR.SYNC.DEFER_BLOCKING 0x0 ;  /* 0x0000000000007b1d */ /* 0x000fec0000010000 */
[----:B------:R-:W-:Y:S02]  /*16440*/  STSM.16.M88.4 [R0], R64 ;  /* 0x0000004000007844 */ /* 0x000fe40000000200 */
[----:B------:R-:W-:Y:S01]  /*16450*/  BAR.SYNC.DEFER_BLOCKING 0x0 ;  /* 0x0000000000007b1d */ /* 0x000fe20000010000 */
[----:B------:R-:W-:-:S02]  /*16460*/  F2FP.F16.F32.PACK_AB R60, R235, R232 ;  /* 0x000000e8eb3c723e */ /* 0x000fc400000000ff */
[----:B------:R-:W-:-:S03]  /*16470*/  F2FP.F16.F32.PACK_AB R61, R233, R191 ;  /* 0x000000bfe93d723e */ /* 0x000fc600000000ff */
[----:B------:R-:W0:Y:S01]  /*16480*/  LDS.128 R68, [R18] ;  /* 0x0000000012447984 */ /* 0x000e220000000c00 */
        /* <DEDUP_REMOVED lines=10> */
[----:B------:R-:W-:Y:S01]  /*16530*/  BAR.SYNC.DEFER_BLOCKING 0x0 ;  /* 0x0000000000007b1d */ /* 0x000fe20000010000 */
[----:B------:R-:W-:Y:S02]  /*16540*/  F2FP.F16.F32.PACK_AB R8, R246, R242 ;  /* 0x000000f2f608723e */ /* 0x000fe400000000ff */
[----:B------:R-:W-:Y:S02]  /*16550*/  F2FP.F16.F32.PACK_AB R9, R243, R239 ;  /* 0x000000eff309723e */ /* 0x000fe400000000ff */
[----:B------:R-:W-:-:S03]  /*16560*/  F2FP.F16.F32.PACK_AB R10, R141, R144 ;  /* 0x000000908d0a723e */ /* 0x000fc600000000ff */
[----:B------:R-:W1:Y:S01]  /*16570*/  LDC R147, c[0x0][0x278] ;  /* 0x00009e00ff937b82 */ /* 0x000e620000000800 */
[----:B------:R-:W-:Y:S02]  /*16580*/  F2FP.F16.F32.PACK_AB R129, R252, R249 ;  /* 0x000000f9fc81723e */ /* 0x000fe400000000ff */
[----:B------:R-:W-:Y:S01]  /*16590*/  F2FP.F16.F32.PACK_AB R130, R130, R140 ;  /* 0x0000008c8282723e */ /* 0x000fe200000000ff */
[----:B------:R-:W-:Y:S01]  /*165a0*/  STSM.16.M88.4 [R0], R56 ;  /* 0x0000003800007844 */ /* 0x000fe20000000200 */
[----:B------:R-:W-:-:S03]  /*165b0*/  F2FP.F16.F32.PACK_AB R131, R131, R139 ;  /* 0x0000008b8383723e */ /* 0x000fc600000000ff */
[----:B------:R-:W3:Y:S08]  /*165c0*/  LDC.64 R144, c[0x0][0x228] ;  /* 0x00008a00ff907b82 */ /* 0x000ef00000000a00 */
[----:B------:R-:W-:Y:S06]  /*165d0*/  BAR.SYNC.DEFER_BLOCKING 0x0 ;  /* 0x0000000000007b1d */ /* 0x000fec0000010000 */
[----:B------:R-:W0:Y:S02]  /*165e0*/  LDS.128 R60, [R18] ;  /* 0x00000000123c7984 */ /* 0x000e240000000c00 */
[----:B------:R-:W-:Y:S06]  /*165f0*/  BAR.SYNC.DEFER_BLOCKING 0x0 ;  /* 0x0000000000007b1d */ /* 0x000fec0000010000 */
[----:B------:R-:W-:Y:S02]  /*16600*/  STSM.16.M88.4 [R0], R8 ;  /* 0x0000000800007844 */ /* 0x000fe40000000200 */
[----:B------:R-:W-:Y:S06]  /*16610*/  BAR.SYNC.DEFER_BLOCKING 0x0 ;  /* 0x0000000000007b1d */ /* 0x000fec0000010000 */
[----:B------:R-:W0:Y:S02]  /*16620*/  LDS.128 R56, [R18] ;  /* 0x0000000012387984 */ /* 0x000e240000000c00 */
[----:B------:R-:W-:Y:S06]  /*16630*/  BAR.SYNC.DEFER_BLOCKING 0x0 ;  /* 0x0000000000007b1d */ /* 0x000fec0000010000 */
[----:B------:R-:W-:Y:S02]  /*16640*/  STSM.16.M88.4 [R0], R128 ;  /* 0x0000008000007844 */ /* 0x000fe40000000200 */
[----:B------:R-:W-:Y:S01]  /*16650*/  BAR.SYNC.DEFER_BLOCKING 0x0 ;  /* 0x0000000000007b1d */ /* 0x000fe20000010000 */
[----:B------:R-:W-:-:S02]  /*16660*/  F2FP.F16.F32.PACK_AB R140, R20, R19 ;  /* 0x00000013148c723e */ /* 0x000fc400000000ff */
[----:B------:R-:W-:-:S03]  /*16670*/  F2FP.F16.F32.PACK_AB R142, R142, R133 ;  /* 0x000000858e8e723e */ /* 0x000fc600000000ff */
[----:B------:R-:W0:Y:S01]  /*16680*/  LDS.128 R8, [R18] ;  /* 0x0000000012087984 */ /* 0x000e220000000c00 */
[----:B------:R-:W-:Y:S02]  /*16690*/  F2FP.F16.F32.PACK_AB R143, R143, R132 ;  /* 0x000000848f8f723e */ /* 0x000fe400000000ff */
[----:B--2---:R-:W-:Y:S01]  /*166a0*/  F2FP.F16.F32.PACK_AB R141, R12, R250 ;  /* 0x000000fa0c8d723e */ /* 0x004fe200000000ff */
[----:B------:R-:W-:Y:S01]  /*166b0*/  BAR.SYNC.DEFER_BLOCKING 0x0 ;  /* 0x0000000000007b1d */ /* 0x000fe20000010000 */
[----:B------:R-:W-:Y:S01]  /*166c0*/  IMAD.MOV.U32 R20, RZ, RZ, R185 ;  /* 0x000000ffff147224 */ /* 0x000fe200078e00b9 */
[----:B------:R-:W-:Y:S02]  /*166d0*/  MOV R19, R186 ;  /* 0x000000ba00137202 */ /* 0x000fe40000000f00 */
[----:B------:R-:W-:Y:S02]  /*166e0*/  F2FP.F16.F32.PACK_AB R133, R15, R4 ;  /* 0x000000040f85723e */ /* 0x000fe400000000ff */
[----:B------:R-:W-:-:S02]  /*166f0*/  F2FP.F16.F32.PACK_AB R134, R134, R125 ;  /* 0x0000007d8686723e */ /* 0x000fc400000000ff */
[----:B------:R-:W-:Y:S01]  /*16700*/  F2FP.F16.F32.PACK_AB R135, R135, R124 ;  /* 0x0000007c8787723e */ /* 0x000fe200000000ff */
[----:B------:R-:W2:Y:S04]  /*16710*/  LDL.LU R12, [R1+0x5f8] ;  /* 0x0005f800010c7983 */ /* 0x000ea80000300800 */
[----:B------:R-:W-:Y:S01]  /*16720*/  STSM.16.M88.4 [R0], R140 ;  /* 0x0000008c00007844 */ /* 0x000fe20000000200 */
[----:B------:R-:W-:Y:S01]  /*16730*/  BAR.SYNC.DEFER_BLOCKING 0x0 ;  /* 0x0000000000007b1d */ /* 0x000fe20000010000 */
[----:B------:R-:W-:-:S05]  /*16740*/  F2FP.F16.F32.PACK_AB R132, R20, R19 ;  /* 0x000000131484723e */ /* 0x000fca00000000ff */
[----:B------:R-:W0:Y:S02]  /*16750*/  LDS.128 R128, [R18] ;  /* 0x0000000012807984 */ /* 0x000e240000000c00 */
[----:B------:R-:W-:Y:S06]  /*16760*/  BAR.SYNC.DEFER_BLOCKING 0x0 ;  /* 0x0000000000007b1d */ /* 0x000fec0000010000 */
[----:B------:R-:W-:Y:S02]  /*16770*/  STSM.16.M88.4 [R0], R132 ;  /* 0x0000008400007844 */ /* 0x000fe40000000200 */
[----:B------:R-:W-:Y:S01]  /*16780*/  BAR.SYNC.DEFER_BLOCKING 0x0 ;  /* 0x0000000000007b1d */ /* 0x000fe20000010000 */
[----:B------:R-:W-:-:S02]  /*16790*/  IMAD.MOV.U32 R186, RZ, RZ, R184 ;  /* 0x000000ffffba7224 */ /* 0x000fc400078e00b8 */
[----:B------:R-:W-:-:S03]  /*167a0*/  IMAD.MOV.U32 R185, RZ, RZ, R183 ;  /* 0x000000ffffb97224 */ /* 0x000fc600078e00b7 */
[----:B------:R-:W-:Y:S01]  /*167b0*/  MOV R19, R186 ;  /* 0x000000ba00137202 */ /* 0x000fe20000000f00 */
[----:B------:R-:W-:Y:S01]  /*167c0*/  IMAD.MOV.U32 R20, RZ, RZ, R185 ;  /* 0x000000ffff147224 */ /* 0x000fe200078e00b9 */
[----:B------:R-:W0:Y:S04]  /*167d0*/  LDS.128 R132, [R18] ;  /* 0x0000000012847984 */ /* 0x000e280000000c00 */
[----:B------:R-:W-:Y:S02]  /*167e0*/  F2FP.F16.F32.PACK_AB R124, R20, R19 ;  /* 0x00000013147c723e */ /* 0x000fe400000000ff */
[----:B------:R-:W-:Y:S02]  /*167f0*/  F2FP.F16.F32.PACK_AB R125, R7, R17 ;  /* 0x00000011077d723e */ /* 0x000fe400000000ff */
[----:B------:R-:W-:-:S02]  /*16800*/  F2FP.F16.F32.PACK_AB R126, R126, R137 ;  /* 0x000000897e7e723e */ /* 0x000fc400000000ff */
[----:B------:R-:W-:Y:S01]  /*16810*/  F2FP.F16.F32.PACK_AB R127, R127, R136 ;  /* 0x000000887f7f723e */ /* 0x000fe200000000ff */
[----:B------:R-:W-:Y:S06]  /*16820*/  BAR.SYNC.DEFER_BLOCKING 0x0 ;  /* 0x0000000000007b1d */ /* 0x000fec0000010000 */
[----:B------:R-:W-:Y:S02]  /*16830*/  STSM.16.M88.4 [R0], R124 ;  /* 0x0000007c00007844 */ /* 0x000fe40000000200 */
[----:B------:R-:W-:Y:S01]  /*16840*/  BAR.SYNC.DEFER_BLOCKING 0x0 ;  /* 0x0000000000007b1d */ /* 0x000fe20000010000 */
[----:B------:R-:W-:Y:S01]  /*16850*/  IMAD.MOV.U32 R183, RZ, RZ, R181 ;  /* 0x000000ffffb77224 */ /* 0x000fe200078e00b5 */
[----:B------:R-:W-:Y:S01]  /*16860*/  MOV R184, R182 ;  /* 0x000000b600b87202 */ /* 0x000fe20000000f00 */
[----:B------:R-:W-:-:S02]  /*16870*/  IMAD.MOV.U32 R181, RZ, RZ, R179 ;  /* 0x000000ffffb57224 */ /* 0x000fc400078e00b3 */
[----:B------:R-:W-:Y:S02]  /*16880*/  IMAD.MOV.U32 R182, RZ, RZ, R180 ;  /* 0x000000ffffb67224 */ /* 0x000fe400078e00b4 */
[----:B------:R-:W-:Y:S01]  /*16890*/  IMAD.MOV.U32 R186, RZ, RZ, R183 ;  /* 0x000000ffffba7224 */ /* 0x000fe200078e00b7 */
[----:B------:R-:W-:Y:S01]  /*168a0*/  MOV R183, R181 ;  /* 0x000000b500b77202 */ /* 0x000fe20000000f00 */
[----:B------:R-:W-:Y:S01]  /*168b0*/  IMAD.MOV.U32 R185, RZ, RZ, R182 ;  /* 0x000000ffffb97224 */ /* 0x000fe200078e00b6 */
[----:B------:R-:W0:Y:S03]  /*168c0*/  LDS.128 R124, [R18] ;  /* 0x00000000127c7984 */ /* 0x000e260000000c00 */
[----:B------:R-:W-:Y:S02]  /*168d0*/  IMAD.MOV.U32 R19, RZ, RZ, R185 ;  /* 0x000000ffff137224 */ /* 0x000fe400078e00b9 */
[----:B------:R-:W-:Y:S01]  /*168e0*/  IMAD.MOV.U32 R185, RZ, RZ, R183 ;  /* 0x000000ffffb97224 */ /* 0x000fe200078e00b7 */
[----:B------:R-:W-:-:S02]  /*168f0*/  F2FP.F16.F32.PACK_AB R138, R55, R138 ;  /* 0x0000008a378a723e */ /* 0x000fc400000000ff */
[----:B------:R-:W-:Y:S02]  /*16900*/  F2FP.F16.F32.PACK_AB R136, R19, R186 ;  /* 0x000000ba1388723e */ /* 0x000fe400000000ff */
[----:B------:R-:W-:Y:S02]  /*16910*/  F2FP.F16.F32.PACK_AB R137, R185, R184 ;  /* 0x000000b8b989723e */ /* 0x000fe400000000ff */
[----:B------:R-:W-:Y:S01]  /*16920*/  F2FP.F16.F32.PACK_AB R139, R53, R54 ;  /* 0x00000036358b723e */ /* 0x000fe200000000ff */
[----:B------:R-:W-:Y:S01]  /*16930*/  BAR.SYNC.DEFER_BLOCKING 0x0 ;  /* 0x0000000000007b1d */ /* 0x000fe20000010000 */
[----:B------:R-:W-:Y:S01]  /*16940*/  MOV R180, R178 ;  /* 0x000000b200b47202 */ /* 0x000fe20000000f00 */
[----:B------:R-:W-:Y:S01]  /*16950*/  IMAD.MOV.U32 R179, RZ, RZ, R177 ;  /* 0x000000ffffb37224 */ /* 0x000fe200078e00b1 */
[----:B------:R-:W-:Y:S02]  /*16960*/  F2FP.F16.F32.PACK_AB R22, R3, R23 ;  /* 0x000000170316723e */ /* 0x000fe400000000ff */
[----:B------:R-:W-:-:S03]  /*16970*/  F2FP.F16.F32.PACK_AB R26, R26, R27 ;  /* 0x0000001b1a1a723e */ /* 0x000fc600000000ff */
[----:B------:R-:W4:Y:S01]  /*16980*/  LDC.64 R54, c[0x0][0x270] ;  /* 0x00009c00ff367b82 */ /* 0x000f220000000a00 */
[----:B------:R-:W-:Y:S07]  /*16990*/  STSM.16.M88.4 [R0], R136 ;  /* 0x0000008800007844 */ /* 0x000fee0000000200 */
[----:B------:R-:W-:Y:S01]  /*169a0*/  BAR.SYNC.DEFER_BLOCKING 0x0 ;  /* 0x0000000000007b1d */ /* 0x000fe20000010000 */
[----:B------:R-:W-:Y:S02]  /*169b0*/  IMAD.MOV.U32 R178, RZ, RZ, R13 ;  /* 0x000000ffffb27224 */ /* 0x000fe400078e000d */
[----:B------:R-:W-:-:S02]  /*169c0*/  IMAD.MOV.U32 R177, RZ, RZ, R14 ;  /* 0x000000ffffb17224 */ /* 0x000fc400078e000e */
[----:B------:R-:W-:Y:S02]  /*169d0*/  IMAD.MOV.U32 R182, RZ, RZ, R179 ;  /* 0x000000ffffb67224 */ /* 0x000fe400078e00b3 */
[----:B------:R-:W-:Y:S01]  /*169e0*/  IMAD.MOV.U32 R181, RZ, RZ, R178 ;  /* 0x000000ffffb57224 */ /* 0x000fe200078e00b2 */
[----:B------:R-:W-:Y:S01]  /*169f0*/  F2FP.F16.F32.PACK_AB R23, R24, R25 ;  /* 0x000000191817723e */ /* 0x000fe200000000ff */
[----:B------:R-:W-:Y:S01]  /*16a00*/  IMAD.MOV.U32 R179, RZ, RZ, R177 ;  /* 0x000000ffffb37224 */ /* 0x000fe200078e00b1 */
[----:B------:R-:W-:Y:S01]  /*16a10*/  F2FP.F16.F32.PACK_AB R27, R28, R29 ;  /* 0x0000001d1c1b723e */ /* 0x000fe200000000ff */
[----:B------:R-:W0:Y:S01]  /*16a20*/  LDS.128 R136, [R18] ;  /* 0x0000000012887984 */ /* 0x000e220000000c00 */
[----:B------:R-:W-:Y:S02]  /*16a30*/  IMAD.MOV.U32 R183, RZ, RZ, R181 ;  /* 0x000000ffffb77224 */ /* 0x000fe400078e00b5 */
[----:B------:R-:W-:Y:S01]  /*16a40*/  MOV R181, R179 ;  /* 0x000000b300b57202 */ /* 0x000fe20000000f00 */
[----:B------:R-:W2:Y:S02]  /*16a50*/  LDL.LU R13, [R1+0x5f4] ;  /* 0x0005f400010d7983 */ /* 0x000ea40000300800 */
[----:B------:R-:W-:-:S02]  /*16a60*/  F2FP.F16.F32.PACK_AB R20, R183, R182 ;  /* 0x000000b6b714723e */ /* 0x000fc400000000ff */
[----:B------:R-:W-:Y:S01]  /*16a70*/  F2FP.F16.F32.PACK_AB R21, R181, R180 ;  /* 0x000000b4b515723e */ /* 0x000fe200000000ff */
[----:B------:R-:W-:Y:S01]  /*16a80*/  BAR.SYNC.DEFER_BLOCKING 0x0 ;  /* 0x0000000000007b1d */ /* 0x000fe20000010000 */
[----:B------:R-:W-:Y:S01]  /*16a90*/  MOV R178, R175 ;  /* 0x000000af00b27202 */ /* 0x000fe20000000f00 */
[----:B------:R-:W-:-:S04]  /*16aa0*/  IMAD.MOV.U32 R177, RZ, RZ, R174 ;  /* 0x000000ffffb17224 */ /* 0x000fc800078e00ae */
[----:B------:R-:W2:Y:S04]  /*16ab0*/  LDL.LU R14, [R1+0x5f0] ;  /* 0x0005f000010e7983 */ /* 0x000ea80000300800 */
[----:B------:R-:W-:Y:S01]  /*16ac0*/  STSM.16.M88.4 [R0], R20 ;  /* 0x0000001400007844 */ /* 0x000fe20000000200 */
[----:B------:R-:W-:Y:S01]  /*16ad0*/  BAR.SYNC.DEFER_BLOCKING 0x0 ;  /* 0x0000000000007b1d */ /* 0x000fe20000010000 */
[----:B------:R-:W-:Y:S02]  /*16ae0*/  IMAD.MOV.U32 R175, RZ, RZ, R173 ;  /* 0x000000ffffaf7224 */ /* 0x000fe400078e00ad */
[----:B------:R-:W-:Y:S02]  /*16af0*/  IMAD.MOV.U32 R179, RZ, RZ, R177 ;  /* 0x000000ffffb37224 */ /* 0x000fe400078e00b1 */
[----:B------:R-:W-:Y:S01]  /*16b00*/  IMAD.MOV.U32 R177, RZ, RZ, R175 ;  /* 0x000000ffffb17224 */ /* 0x000fe200078e00af */
[----:B------:R-:W2:Y:S04]  /*16b10*/  LDL.LU R15, [R1+0x5ec] ;  /* 0x0005ec00010f7983 */ /* 0x000ea80000300800 */
[----:B------:R-:W0:Y:S01]  /*16b20*/  LDS.128 R20, [R18] ;  /* 0x0000000012147984 */ /* 0x000e220000000c00 */
        /* <DEDUP_REMOVED lines=11> */
[----:B------:R-:W2:Y:S01]  /*16be0*/  LDL.LU R5, [R1+0x5e4] ;  /* 0x0005e40001057983 */ /* 0x000ea20000300800 */
[----:B------:R-:W-:-:S03]  /*16bf0*/  MOV R159, R6 ;  /* 0x00000006009f7202 */ /* 0x000fc60000000f00 */
[----:B------:R-:W2:Y:S04]  /*16c00*/  LDL.LU R6, [R1+0x5e0] ;  /* 0x0005e00001067983 */ /* 0x000ea80000300800 */
[----:B------:R-:W2:Y:S01]  /*16c10*/  LDL.LU R7, [R1+0x5dc] ;  /* 0x0005dc0001077983 */ /* 0x000ea20000300800 */
[----:B------:R-:W-:-:S03]  /*16c20*/  IMAD.MOV.U32 R175, RZ, RZ, R173 ;  /* 0x000000ffffaf7224 */ /* 0x000fc600078e00ad */
[----:B------:R-:W0:Y:S01]  /*16c30*/  LDS.128 R24, [R18] ;  /* 0x0000000012187984 */ /* 0x000e220000000c00 */
[----:B------:R-:W-:Y:S02]  /*16c40*/  MOV R173, R164 ;  /* 0x000000a400ad7202 */ /* 0x000fe40000000f00 */
[----:B------:R-:W-:Y:S02]  /*16c50*/  F2FP.F16.F32.PACK_AB R30, R30, R31 ;  /* 0x0000001f1e1e723e */ /* 0x000fe400000000ff */
[----:B------:R-:W-:Y:S02]  /*16c60*/  F2FP.F16.F32.PACK_AB R34, R34, R35 ;  /* 0x000000232222723e */ /* 0x000fe400000000ff */
[----:B------:R-:W-:Y:S02]  /*16c70*/  F2FP.F16.F32.PACK_AB R38, R38, R39 ;  /* 0x000000272626723e */ /* 0x000fe400000000ff */
[----:B------:R-:W-:Y:S01]  /*16c80*/  F2FP.F16.F32.PACK_AB R42, R42, R43 ;  /* 0x0000002b2a2a723e */ /* 0x000fe200000000ff */
[----:B------:R-:W1:Y:S01]  /*16c90*/  S2R R148, SR_CTAID.X ;  /* 0x0000000000947919 */ /* 0x000e620000002500 */
[----:B------:R-:W-:-:S02]  /*16ca0*/  F2FP.F16.F32.PACK_AB R28, R175, R174 ;  /* 0x000000aeaf1c723e */ /* 0x000fc400000000ff */
[----:B------:R-:W-:Y:S01]  /*16cb0*/  F2FP.F16.F32.PACK_AB R29, R173, R172 ;  /* 0x000000acad1d723e */ /* 0x000fe200000000ff */
[----:B------:R-:W4:Y:S01]  /*16cc0*/  S2R R150, SR_CTAID.Y ;  /* 0x0000000000967919 */ /* 0x000f220000002600 */
[----:B------:R-:W-:Y:S01]  /*16cd0*/  F2FP.F16.F32.PACK_AB R31, R32, R33 ;  /* 0x00000021201f723e */ /* 0x000fe200000000ff */
[----:B------:R-:W-:Y:S01]  /*16ce0*/  BAR.SYNC.DEFER_BLOCKING 0x0 ;  /* 0x0000000000007b1d */ /* 0x000fe20000010000 */
[----:B------:R-:W-:Y:S02]  /*16cf0*/  F2FP.F16.F32.PACK_AB R46, R46, R47 ;  /* 0x0000002f2e2e723e */ /* 0x000fe400000000ff */
[----:B------:R-:W-:Y:S02]  /*16d00*/  F2FP.F16.F32.PACK_AB R244, R247, R244 ;  /* 0x000000f4f7f4723e */ /* 0x000fe400000000ff */
[----:B------:R-:W-:Y:S02]  /*16d10*/  F2FP.F16.F32.PACK_AB R245, R237, R236 ;  /* 0x000000ecedf5723e */ /* 0x000fe400000000ff */
[----:B------:R-:W-:Y:S01]  /*16d20*/  F2FP.F16.F32.PACK_AB R246, R50, R51 ;  /* 0x0000003332f6723e */ /* 0x000fe200000000ff */
[----:B------:R-:W2:Y:S04]  /*16d30*/  LDL.LU R17, [R1+0x5d8] ;  /* 0x0005d80001117983 */ /* 0x000ea80000300800 */
[----:B------:R-:W-:Y:S01]  /*16d40*/  STSM.16.M88.4 [R0], R28 ;  /* 0x0000001c00007844 */ /* 0x000fe20000000200 */
[----:B------:R-:W-:Y:S01]  /*16d50*/  BAR.SYNC.DEFER_BLOCKING 0x0 ;  /* 0x0000000000007b1d */ /* 0x000fe20000010000 */
[----:B------:R-:W-:-:S02]  /*16d60*/  F2FP.F16.F32.PACK_AB R32, R171, R170 ;  /* 0x000000aaab20723e */ /* 0x000fc400000000ff */
[----:B------:R-:W-:-:S03]  /*16d70*/  F2FP.F16.F32.PACK_AB R33, R169, R168 ;  /* 0x000000a8a921723e */ /* 0x000fc600000000ff */
[----:B------:R-:W0:Y:S01]  /*16d80*/  LDS.128 R28, [R18] ;  /* 0x00000000121c7984 */ /* 0x000e220000000c00 */
[----:B------:R-:W-:Y:S01]  /*16d90*/  F2FP.F16.F32.PACK_AB R35, R36, R37 ;  /* 0x000000252423723e */ /* 0x000fe200000000ff */
[----:B------:R-:W-:Y:S06]  /*16da0*/  BAR.SYNC.DEFER_BLOCKING 0x0 ;  /* 0x0000000000007b1d */ /* 0x000fec0000010000 */
[----:B------:R-:W-:Y:S02]  /*16db0*/  STSM.16.M88.4 [R0], R32 ;  /* 0x0000002000007844 */ /* 0x000fe40000000200 */
        /* <DEDUP_REMOVED lines=8> */
[----:B------:R-:W-:Y:S01]  /*16e40*/  IMAD.MOV.U32 R164, RZ, RZ, R159 ;  /* 0x000000ffffa47224 */ /* 0x000fe200078e009f */
[----:B------:R-:W-:-:S02]  /*16e50*/  MOV R160, R157 ;  /* 0x0000009d00a07202 */ /* 0x000fc40000000f00 */
[----:B------:R-:W-:Y:S02]  /*16e60*/  F2FP.F16.F32.PACK_AB R41, R162, R161 ;  /* 0x000000a1a229723e */ /* 0x000fe400000000ff */
[----:B------:R-:W0:Y:S01]  /*16e70*/  LDS.128 R140, [R18] ;  /* 0x00000000128c7984 */ /* 0x000e220000000c00 */
[----:B------:R-:W-:Y:S02]  /*16e80*/  F2FP.F16.F32.PACK_AB R40, R164, R163 ;  /* 0x000000a3a428723e */ /* 0x000fe400000000ff */
[----:B------:R-:W-:Y:S01]  /*16e90*/  F2FP.F16.F32.PACK_AB R43, R44, R45 ;  /* 0x0000002d2c2b723e */ /* 0x000fe200000000ff */
[----:B------:R-:W-:Y:S06]  /*16ea0*/  BAR.SYNC.DEFER_BLOCKING 0x0 ;  /* 0x0000000000007b1d */ /* 0x000fec0000010000 */
[----:B------:R-:W3:Y:S01]  /*16eb0*/  S2R R157, SR_TID.X ;  /* 0x00000000009d7919 */ /* 0x000ee20000002100 */
[----:B------:R-:W-:Y:S01]  /*16ec0*/  STSM.16.M88.4 [R0], R40 ;  /* 0x0000002800007844 */ /* 0x000fe20000000200 */
[----:B------:R-:W-:Y:S01]  /*16ed0*/  BAR.SYNC.DEFER_BLOCKING 0x0 ;  /* 0x0000000000007b1d */ /* 0x000fe20000010000 */
[----:B----4-:R-:W-:Y:S01]  /*16ee0*/  IMAD R19, R150, R54, RZ ;  /* 0x0000003696137224 */ /* 0x010fe200078e02ff */
[----:B---3--:R-:W-:-:S05]  /*16ef0*/  LOP3.LUT R149, R157, 0x7f, RZ, 0xc0, !PT ;  /* 0x0000007f9d957812 */ /* 0x008fca00078ec0ff */
[----:B-1----:R-:W-:Y:S01]  /*16f00*/  IMAD R148, R148, 0x80, R149 ;  /* 0x0000008094947824 */ /* 0x002fe200078e0295 */
[----:B------:R-:W1:Y:S03]  /*16f10*/  LDS.128 R36, [R18] ;  /* 0x0000000012247984 */ /* 0x000e660000000c00 */
[----:B------:R-:W-:Y:S02]  /*16f20*/  IMAD R53, R148, R55, RZ ;  /* 0x0000003794357224 */ /* 0x000fe400078e02ff */
[----:B------:R-:W-:Y:S02]  /*16f30*/  IMAD.MOV.U32 R159, RZ, RZ, R158 ;  /* 0x000000ffff9f7224 */ /* 0x000fe400078e009e */
[----:B------:R-:W-:Y:S02]  /*16f40*/  IMAD.SHL.U32 R3, R19, 0x2, RZ ;  /* 0x0000000213037824 */ /* 0x000fe400078e00ff */
[----:B------:R-:W-:-:S02]  /*16f50*/  IMAD.SHL.U32 R44, R53, 0x2, RZ ;  /* 0x00000002352c7824 */ /* 0x000fc400078e00ff */
[----:B------:R-:W-:Y:S01]  /*16f60*/  IMAD.MOV.U32 R158, RZ, RZ, R16 ;  /* 0x000000ffff9e7224 */ /* 0x000fe200078e0010 */
[----:B------:R-:W-:Y:S01]  /*16f70*/  F2FP.F16.F32.PACK_AB R47, R48, R49 ;  /* 0x00000031302f723e */ /* 0x000fe200000000ff */
[----:B------:R-:W3:Y:S01]  /*16f80*/  LDL.LU R16, [R1+0x5d4] ;  /* 0x0005d40001107983 */ /* 0x000ee20000300800 */
[----:B------:R-:W-:Y:S01]  /*16f90*/  BAR.SYNC.DEFER_BLOCKING 0x0 ;  /* 0x0000000000007b1d */ /* 0x000fe20000010000 */
[----:B------:R-:W-:Y:S02]  /*16fa0*/  IADD3 R3, P0, P2, R44, R144, R3 ;  /* 0x000000902c037210 */ /* 0x000fe40007a1e003 */
[----:B------:R-:W-:Y:S02]  /*16fb0*/  F2FP.F16.F32.PACK_AB R44, R160, R159 ;  /* 0x0000009fa02c723e */ /* 0x000fe400000000ff */
[----:B------:R-:W-:Y:S02]  /*16fc0*/  F2FP.F16.F32.PACK_AB R45, R158, R248 ;  /* 0x000000f89e2d723e */ /* 0x000fe400000000ff */
[----:B------:R-:W-:-:S02]  /*16fd0*/  SHF.R.U32.HI R146, RZ, 0x7, R157 ;  /* 0x00000007ff927819 */ /* 0x000fc4000001169d */
[----:B------:R-:W-:Y:S01]  /*16fe0*/  F2FP.F16.F32.PACK_AB R247, R52, R2 ;  /* 0x0000000234f7723e */ /* 0x000fe200000000ff */
[----:B------:R-:W-:Y:S01]  /*16ff0*/  IMAD.HI R48, R19, 0x2, RZ ;  /* 0x0000000213307827 */ /* 0x000fe200078e02ff */
[----:B------:R-:W4:Y:S04]  /*17000*/  LDL.LU R159, [R1+0x204] ;  /* 0x00020400019f7983 */ /* 0x000f280000300800 */
[----:B------:R0:W-:Y:S01]  /*17010*/  STSM.16.M88.4 [R0], R44 ;  /* 0x0000002c00007844 */ /* 0x0001e20000000200 */
[----:B------:R-:W-:Y:S01]  /*17020*/  BAR.SYNC.DEFER_BLOCKING 0x0 ;  /* 0x0000000000007b1d */ /* 0x000fe20000010000 */
[----:B------:R-:W-:Y:S01]  /*17030*/  SGXT.U32 R146, R146, 0x1 ;  /* 0x000000019292781a */ /* 0x000fe20000000000 */
[----:B------:R-:W-:Y:S01]  /*17040*/  IMAD.HI R19, R53, 0x2, RZ ;  /* 0x0000000235137827 */ /* 0x000fe200078e02ff */
[----:B--2---:R-:W-:-:S03]  /*17050*/  PRMT R55, R6, 0x7632, R55 ;  /* 0x0000763206377816 */ /* 0x004fc60000000037 */
[----:B------:R-:W2:Y:S04]  /*17060*/  LDL.LU R158, [R1+0x200] ;  /* 0x00020000019e7983 */ /* 0x000ea80000300800 */
[----:B------:R-:W3:Y:S01]  /*17070*/  LDS.128 R40, [R18] ;  /* 0x0000000012287984 */ /* 0x000ee20000000c00 */
[----:B------:R-:W-:Y:S01]  /*17080*/  BAR.SYNC.DEFER_BLOCKING 0x0 ;  /* 0x0000000000007b1d */ /* 0x000fe20000010000 */
[----:B------:R-:W-:-:S05]  /*17090*/  IMAD R54, R146, R147, RZ ;  /* 0x0000009392367224 */ /* 0x000fca00078e02ff */
[----:B------:R-:W-:Y:S02]  /*170a0*/  LEA R144, R147, R54, 0x1 ;  /* 0x0000003693907211 */ /* 0x000fe400078e08ff */
[----:B------:R-:W-:Y:S01]  /*170b0*/  IADD3.X R19, R19, R145, R48, P0, P2 ;  /* 0x0000009113137210 */ /* 0x000fe200007e4430 */
[----:B------:R-:W2:Y:S02]  /*170c0*/  LDL.LU R157, [R1+0x20c] ;  /* 0x00020c00019d7983 */ /* 0x000ea40000300800 */
[C---:B------:R-:W-:Y:S01]  /*170d0*/  IMAD R146, R147.reuse, 0x2, R144 ;  /* 0x0000000293927824 */ /* 0x040fe200078e0290 */
[C---:B------:R-:W-:Y:S01]  /*170e0*/  LEA R48, P0, R54.reuse, R3, 0x1 ;  /* 0x0000000336307211 */ /* 0x040fe200078008ff */
[----:B------:R-:W1:Y:S01]  /*170f0*/  LDC R145, c[0x0][0x278] ;  /* 0x00009e00ff917b82 */ /* 0x000e620000000800 */
[----:B------:R0:W-:Y:S01]  /*17100*/  STSM.16.M88.4 [R0], R244 ;  /* 0x000000f400007844 */ /* 0x0001e20000000200 */
[----:B------:R-:W-:Y:S01]  /*17110*/  IMAD R2, R147, 0x2, R146 ;  /* 0x0000000293027824 */ /* 0x000fe200078e0292 */
[----:B------:R-:W-:-:S05]  /*17120*/  LEA.HI.X.SX32 R49, R54, R19, 0x1, P0 ;  /* 0x0000001336317211 */ /* 0x000fca00000f0eff */
[----:B------:R-:W-:Y:S01]  /*17130*/  BAR.SYNC.DEFER_BLOCKING 0x0 ;  /* 0x0000000000007b1d */ /* 0x000fe20000010000 */
[----:B------:R-:W-:Y:S01]  /*17140*/  IMAD R54, R147, 0x2, R2 ;  /* 0x0000000293367824 */ /* 0x000fe200078e0202 */
[-C--:B0-----:R-:W-:Y:S02]  /*17150*/  LEA R44, P0, R2, R3.reuse, 0x1 ;  /* 0x00000003022c7211 */ /* 0x081fe400078008ff */
[----:B------:R-:W-:Y:S02]  /*17160*/  LEA R50, P2, R144, R3, 0x1 ;  /* 0x0000000390327211 */ /* 0x000fe400078408ff */
[----:B------:R-:W-:Y:S02]  /*17170*/  LEA.HI.X.SX32 R45, R2, R19, 0x1, P0 ;  /* 0x00000013022d7211 */ /* 0x000fe400000f0eff */
[-C--:B------:R-:W-:Y:S02]  /*17180*/  LEA R46, P0, R54, R3.reuse, 0x1 ;  /* 0x00000003362e7211 */ /* 0x080fe400078008ff */
[----:B------:R-:W-:-:S02]  /*17190*/  LEA R52, P3, R146, R3, 0x1 ;  /* 0x0000000392347211 */ /* 0x000fc400078608ff */
[C---:B------:R-:W-:Y:S02]  /*171a0*/  LEA R0, R147.reuse, R54, 0x1 ;  /* 0x0000003693007211 */ /* 0x040fe400078e08ff */
[-C--:B------:R-:W-:Y:S02]  /*171b0*/  LEA.HI.X.SX32 R51, R144, R19.reuse, 0x1, P2 ;  /* 0x0000001390337211 */ /* 0x080fe400010f0eff */
[-C--:B------:R-:W-:Y:S01]  /*171c0*/  LEA.HI.X.SX32 R47, R54, R19.reuse, 0x1, P0 ;  /* 0x00000013362f7211 */ /* 0x080fe200000f0eff */
[----:B------:R-:W-:Y:S01]  /*171d0*/  IMAD R2, R147, 0x2, R0 ;  /* 0x0000000293027824 */ /* 0x000fe200078e0200 */
[----:B------:R-:W-:Y:S01]  /*171e0*/  LEA.HI.X.SX32 R53, R146, R19, 0x1, P3 ;  /* 0x0000001392357211 */ /* 0x000fe200018f0eff */
[----:B------:R0:W-:Y:S04]  /*171f0*/  STG.E.U16 desc[UR60][R48.64], R4 ;  /* 0x0000000430007986 */ /* 0x0001e8000c10153c */
[----:B------:R0:W-:Y:S02]  /*17200*/  STG.E.U16 desc[UR60][R50.64], R5 ;  /* 0x0000000532007986 */ /* 0x0001e4000c10153c */
[----:B0-----:R-:W-:-:S02]  /*17210*/  PRMT R49, R4, 0x7632, R49 ;  /* 0x0000763204317816 */ /* 0x001fc40000000031 */
[C---:B------:R-:W-:Y:S02]  /*17220*/  LEA R4, P0, R0.reuse, R3, 0x1 ;  /* 0x0000000300047211 */ /* 0x040fe400078008ff */
[----:B------:R-:W-:Y:S02]  /*17230*/  PRMT R51, R5, 0x7632, R51 ;  /* 0x0000763205337816 */ /* 0x000fe40000000033 */
[----:B------:R-:W-:Y:S01]  /*17240*/  LEA.HI.X.SX32 R5, R0, R19, 0x1, P0 ;  /* 0x0000001300057211 */ /* 0x000fe200000f0eff */
[C---:B------:R-:W-:Y:S01]  /*17250*/  IMAD R0, R147.reuse, 0x2, R2 ;  /* 0x0000000293007824 */ /* 0x040fe200078e0202 */
[C---:B------:R-:W-:Y:S01]  /*17260*/  LEA R48, P0, R2.reuse, R3, 0x1 ;  /* 0x0000000302307211 */ /* 0x040fe200078008ff */
[----:B------:R0:W-:Y:S04]  /*17270*/  STG.E.U16 desc[UR60][R52.64], R6 ;  /* 0x0000000634007986 */ /* 0x0001e8000c10153c */
[----:B------:R-:W-:Y:S04]  /*17280*/  STG.E.U16 desc[UR60][R44.64], R7 ;  /* 0x000000072c007986 */ /* 0x000fe8000c10153c */
[----:B------:R1:W-:Y:S04]  /*17290*/  STG.E.U16 desc[UR60][R46.64], R49 ;  /* 0x000000312e007986 */ /* 0x0003e8000c10153c */
[----:B------:R1:W-:Y:S01]  /*172a0*/  STG.E.U16 desc[UR60][R4.64], R51 ;  /* 0x0000003304007986 */ /* 0x0003e2000c10153c */
[----:B0-----:R-:W0:Y:S01]  /*172b0*/  LDC R53, c[0x0][0x278] ;  /* 0x00009e00ff357b82 */ /* 0x001e220000000800 */
[----:B-1----:R-:W-:Y:S01]  /*172c0*/  LEA.HI.X.SX32 R49, R2, R19, 0x1, P0 ;  /* 0x0000001302317211 */ /* 0x002fe200000f0eff */
[----:B------:R-:W-:Y:S01]  /*172d0*/  IMAD R2, R147, 0x2, R0 ;  /* 0x0000000293027824 */ /* 0x000fe200078e0200 */
[----:B------:R-:W-:-:S04]  /*172e0*/  LEA R50, P0, R0, R3, 0x1 ;  /* 0x0000000300327211 */ /* 0x000fc800078008ff */
[----:B------:R-:W-:Y:S02]  /*172f0*/  LEA.HI.X.SX32 R51, R0, R19, 0x1, P0 ;  /* 0x0000001300337211 */ /* 0x000fe400000f0eff */
[----:B------:R-:W-:Y:S02]  /*17300*/  LEA R0, R147, R2, 0x1 ;  /* 0x0000000293007211 */ /* 0x000fe400078e08ff */
[----:B------:R-:W-:-:S03]  /*17310*/  LEA R6, P0, R2, R3, 0x1 ;  /* 0x0000000302067211 */ /* 0x000fc600078008ff */
[----:B------:R-:W-:Y:S01]  /*17320*/  IMAD R52, R147, 0x2, R0 ;  /* 0x0000000293347824 */ /* 0x000fe200078e0200 */
[----:B------:R-:W-:Y:S01]  /*17330*/  PRMT R54, R7, 0x7632, R54 ;  /* 0x0000763207367816 */ /* 0x000fe20000000036 */
[----:B------:R1:W-:Y:S01]  /*17340*/  STG.E.U16 desc[UR60][R48.64], R55 ;  /* 0x0000003730007986 */ /* 0x0003e2000c10153c */
[----:B------:R-:W-:Y:S02]  /*17350*/  LEA.HI.X.SX32 R7, R2, R19, 0x1, P0 ;  /* 0x0000001302077211 */ /* 0x000fe400000f0eff */
[-C--:B------:R-:W-:Y:S01]  /*17360*/  LEA R46, P0, R52, R3.reuse, 0x1 ;  /* 0x00000003342e7211 */ /* 0x080fe200078008ff */
[----:B------:R3:W-:Y:S01]  /*17370*/  STG.E.U16 desc[UR60][R50.64], R54 ;  /* 0x0000003632007986 */ /* 0x0007e2000c10153c */
[----:B------:R-:W-:Y:S02]  /*17380*/  LEA R44, P2, R0, R3, 0x1 ;  /* 0x00000003002c7211 */ /* 0x000fe400078408ff */
[-C--:B------:R-:W-:Y:S01]  /*17390*/  LEA.HI.X.SX32 R47, R52, R19.reuse, 0x1, P0 ;  /* 0x00000013342f7211 */ /* 0x080fe200000f0eff */
[----:B------:R-:W-:Y:S01]  /*173a0*/  IMAD R52, R147, 0x2, R52 ;  /* 0x0000000293347824 */ /* 0x000fe200078e0234 */
[----:B-1----:R-:W1:Y:S01]  /*173b0*/  LDC R49, c[0x0][0x278] ;  /* 0x00009e00ff317b82 */ /* 0x002e620000000800 */
[----:B------:R-:W-:-:S02]  /*173c0*/  LEA.HI.X.SX32 R45, R0, R19, 0x1, P2 ;  /* 0x00000013002d7211 */ /* 0x000fc400010f0eff */
[----:B------:R-:W-:Y:S01]  /*173d0*/  IMAD R0, R147, 0x2, R52 ;  /* 0x0000000293007824 */ /* 0x000fe200078e0234 */
[----:B------:R-:W-:-:S04]  /*173e0*/  LEA R4, P0, R52, R3, 0x1 ;  /* 0x0000000334047211 */ /* 0x000fc800078008ff */
[----:B---3--:R-:W3:Y:S01]  /*173f0*/  LDC R51, c[0x0][0x278] ;  /* 0x00009e00ff337b82 */ /* 0x008ee20000000800 */
[----:B------:R0:W-:Y:S01]  /*17400*/  STG.E.U16 desc[UR60][R6.64], R12 ;  /* 0x0000000c06007986 */ /* 0x0001e2000c10153c */
[----:B------:R-:W-:Y:S02]  /*17410*/  LEA.HI.X.SX32 R5, R52, R19, 0x1, P0 ;  /* 0x0000001334057211 */ /* 0x000fe400000f0eff */
[----:B------:R-:W-:-:S04]  /*17420*/  LEA R2, R147, R0, 0x1 ;  /* 0x0000000093027211 */ /* 0x000fc800078e08ff */
[----:B------:R-:W4:Y:S01]  /*17430*/  LDC R55, c[0x0][0x278] ;  /* 0x00009e00ff377b82 */ /* 0x000f220000000800 */
[----:B------:R0:W-:Y:S02]  /*17440*/  STG.E.U16 desc[UR60][R44.64], R13 ;  /* 0x0000000d2c007986 */ /* 0x0001e4000c10153c */
[C---:B0-----:R-:W-:Y:S02]  /*17450*/  LEA R6, P0, R0.reuse, R3, 0x1 ;  /* 0x0000000300067211 */ /* 0x041fe400078008ff */
[----:B------:R0:W-:Y:S02]  /*17460*/  STG.E.U16 desc[UR60][R46.64], R14 ;  /* 0x0000000e2e007986 */ /* 0x0001e4000c10153c */
[----:B------:R-:W-:Y:S01]  /*17470*/  LEA.HI.X.SX32 R7, R0, R19, 0x1, P0 ;  /* 0x0000001300077211 */ /* 0x000fe200000f0eff */
[----:B------:R-:W-:Y:S02]  /*17480*/  IMAD R0, R53, 0x2, R2 ;  /* 0x0000000235007824 */ /* 0x000fe400078e0202 */
[----:B------:R-:W4:Y:S01]  /*17490*/  LDC R53, c[0x0][0x278] ;  /* 0x00009e00ff357b82 */ /* 0x000f220000000800 */
[----:B------:R-:W-:-:S02]  /*174a0*/  PRMT R45, R12, 0x7632, R45 ;  /* 0x000076320c2d7816 */ /* 0x000fc4000000002d */
[C---:B------:R-:W-:Y:S01]  /*174b0*/  LEA R12, P0, R2.reuse, R3, 0x1 ;  /* 0x00000003020c7211 */ /* 0x040fe200078008ff */
[----:B------:R1:W-:Y:S01]  /*174c0*/  STG.E.U16 desc[UR60][R4.64], R15 ;  /* 0x0000000f04007986 */ /* 0x0003e2000c10153c */
[----:B0-----:R-:W-:Y:S02]  /*174d0*/  PRMT R47, R13, 0x7632, R47 ;  /* 0x000076320d2f7816 */ /* 0x001fe4000000002f */
[----:B------:R-:W-:Y:S01]  /*174e0*/  LEA.HI.X.SX32 R13, R2, R19, 0x1, P0 ;  /* 0x00000013020d7211 */ /* 0x000fe200000f0eff */
[----:B-1----:R-:W-:Y:S01]  /*174f0*/  IMAD R2, R49, 0x2, R0 ;  /* 0x0000000231027824 */ /* 0x002fe200078e0200 */
[----:B------:R-:W-:Y:S01]  /*17500*/  PRMT R50, R15, 0x7632, R50 ;  /* 0x000076320f327816 */ /* 0x000fe20000000032 */
[----:B------:R0:W-:Y:S01]  /*17510*/  STG.E.U16 desc[UR60][R6.64], R45 ;  /* 0x0000002d06007986 */ /* 0x0001e2000c10153c */
[----:B------:R-:W-:Y:S01]  /*17520*/  LEA R44, P0, R0, R3, 0x1 ;  /* 0x00000003002c7211 */ /* 0x000fe200078008ff */
[----:B------:R-:W1:Y:S01]  /*17530*/  LDC R49, c[0x0][0x278] ;  /* 0x00009e00ff317b82 */ /* 0x000e620000000800 */
[----:B------:R-:W-:-:S07]  /*17540*/  PRMT R48, R14, 0x7632, R48 ;  /* 0x000076320e307816 */ /* 0x000fce0000000030 */
[----:B------:R-:W1:Y:S01]  /*17550*/  LDC R15, c[0x0][0x278] ;  /* 0x00009e00ff0f7b82 */ /* 0x000e620000000800 */
[----:B0-----:R-:W-:Y:S01]  /*17560*/  LEA.HI.X.SX32 R45, R0, R19, 0x1, P0 ;  /* 0x00000013002d7211 */ /* 0x001fe200000f0eff */
[----:B---3--:R-:W-:Y:S01]  /*17570*/  IMAD R0, R51, 0x2, R2 ;  /* 0x0000000233007824 */ /* 0x008fe200078e0202 */
[C---:B------:R-:W-:Y:S01]  /*17580*/  LEA R46, P0, R2.reuse, R3, 0x1 ;  /* 0x00000003022e7211 */ /* 0x040fe200078008ff */
[----:B------:R0:W-:Y:S04]  /*17590*/  STG.E.U16 desc[UR60][R12.64], R47 ;  /* 0x0000002f0c007986 */ /* 0x0001e8000c10153c */
[----:B------:R-:W3:Y:S01]  /*175a0*/  LDC R51, c[0x0][0x278] ;  /* 0x00009e00ff337b82 */ /* 0x000ee20000000800 */
[----:B------:R4:W-:Y:S01]  /*175b0*/  STG.E.U16 desc[UR60][R44.64], R48 ;  /* 0x000000302c007986 */ /* 0x0009e2000c10153c */
[----:B0-----:R-:W-:-:S02]  /*175c0*/  LEA.HI.X.SX32 R47, R2, R19, 0x1, P0 ;  /* 0x00000013022f7211 */ /* 0x001fc400000f0eff */
[----:B----4-:R-:W-:-:S04]  /*175d0*/  LEA R2, R55, R0, 0x1 ;  /* 0x0000000037027211 */ /* 0x010fc800078e08ff */
[----:B------:R-:W0:Y:S01]  /*175e0*/  LDC R45, c[0x0][0x278] ;  /* 0x00009e00ff2d7b82 */ /* 0x000e220000000800 */
[-C--:B------:R-:W-:Y:S01]  /*175f0*/  LEA R4, P0, R0, R3.reuse, 0x1 ;  /* 0x0000000300047211 */ /* 0x080fe200078008ff */
[----:B------:R-:W-:Y:S01]  /*17600*/  IMAD R14, R145, 0x2, R2 ;  /* 0x00000002910e7824 */ /* 0x000fe200078e0202 */
[----:B------:R-:W-:Y:S01]  /*17610*/  LEA R6, P2, R2, R3, 0x1 ;  /* 0x0000000302067211 */ /* 0x000fe200078408ff */
[----:B------:R4:W-:Y:S01]  /*17620*/  STG.E.U16 desc[UR60][R46.64], R50 ;  /* 0x000000322e007986 */ /* 0x0009e2000c10153c */
[----:B------:R-:W-:Y:S01]  /*17630*/  LEA.HI.X.SX32 R5, R0, R19, 0x1, P0 ;  /* 0x0000001300057211 */ /* 0x000fe200000f0eff */
[----:B------:R-:W-:Y:S01]  /*17640*/  IMAD R0, R53, 0x2, R14 ;  /* 0x0000000235007824 */ /* 0x000fe200078e020e */
[----:B------:R-:W-:Y:S01]  /*17650*/  LEA R12, P0, R14, R3, 0x1 ;  /* 0x000000030e0c7211 */ /* 0x000fe200078008ff */
[----:B------:R-:W3:Y:S01]  /*17660*/  LDC R53, c[0x0][0x278] ;  /* 0x00009e00ff357b82 */ /* 0x000ee20000000800 */
[-C--:B------:R-:W-:Y:S01]  /*17670*/  LEA.HI.X.SX32 R7, R2, R19.reuse, 0x1, P2 ;  /* 0x0000001302077211 */ /* 0x080fe200010f0eff */
[----:B-1----:R-:W-:Y:S01]  /*17680*/  IMAD R2, R15, 0x2, R0 ;  /* 0x000000020f027824 */ /* 0x002fe200078e0200 */
[----:B------:R-:W-:-:S05]  /*17690*/  LEA.HI.X.SX32 R13, R14, R19, 0x1, P0 ;  /* 0x000000130e0d7211 */ /* 0x000fca00000f0eff */
[----:B----4-:R-:W1:Y:S01]  /*176a0*/  LDC R47, c[0x0][0x278] ;  /* 0x00009e00ff2f7b82 */ /* 0x010e620000000800 */
[C---:B------:R-:W-:Y:S01]  /*176b0*/  LEA R14, P0, R0.reuse, R3, 0x1 ;  /* 0x00000003000e7211 */ /* 0x040fe200078008ff */
[----:B------:R4:W-:Y:S03]  /*176c0*/  STG.E.U16 desc[UR60][R4.64], R120 ;  /* 0x0000007804007986 */ /* 0x0009e6000c10153c */
[----:B------:R-:W-:Y:S02]  /*176d0*/  LEA.HI.X.SX32 R15, R0, R19, 0x1, P0 ;  /* 0x00000013000f7211 */ /* 0x000fe400000f0eff */
[----:B------:R-:W-:Y:S01]  /*176e0*/  LEA R0, R49, R2, 0x1 ;  /* 0x0000000231007211 */ /* 0x000fe200078e08ff */
[----:B------:R-:W1:Y:S01]  /*176f0*/  LDC R55, c[0x0][0x278] ;  /* 0x00009e00ff377b82 */ /* 0x000e620000000800 */
[----:B------:R0:W-:Y:S01]  /*17700*/  STG.E.U16 desc[UR60][R6.64], R121 ;  /* 0x0000007906007986 */ /* 0x0001e2000c10153c */
[----:B----4-:R-:W-:-:S06]  /*17710*/  LEA R4, P0, R2, R3, 0x1 ;  /* 0x0000000302047211 */ /* 0x010fcc00078008ff */
[----:B------:R-:W4:Y:S01]  /*17720*/  LDC R49, c[0x0][0x278] ;  /* 0x00009e00ff317b82 */ /* 0x000f220000000800 */
[----:B------:R-:W-:Y:S01]  /*17730*/  LEA.HI.X.SX32 R5, R2, R19, 0x1, P0 ;  /* 0x0000001302057211 */ /* 0x000fe200000f0eff */
[----:B0-----:R-:W-:Y:S01]  /*17740*/  IMAD R2, R45, 0x2, R0 ;  /* 0x000000022d027824 */ /* 0x001fe200078e0200 */
[C---:B------:R-:W-:Y:S01]  /*17750*/  LEA R6, P0, R0.reuse, R3, 0x1 ;  /* 0x0000000300067211 */ /* 0x040fe200078008ff */
[----:B------:R0:W-:Y:S03]  /*17760*/  STG.E.U16 desc[UR60][R12.64], R122 ;  /* 0x0000007a0c007986 */ /* 0x0001e6000c10153c */
[----:B------:R-:W-:Y:S01]  /*17770*/  LEA.HI.X.SX32 R7, R0, R19, 0x1, P0 ;  /* 0x0000001300077211 */ /* 0x000fe200000f0eff */
[----:B---3--:R-:W-:Y:S01]  /*17780*/  IMAD R0, R51, 0x2, R2 ;  /* 0x0000000233007824 */ /* 0x008fe200078e0202 */
[----:B------:R-:W-:Y:S01]  /*17790*/  STG.E.U16 desc[UR60][R14.64], R123 ;  /* 0x0000007b0e007986 */ /* 0x000fe2000c10153c */
[----:B------:R-:W3:Y:S01]  /*177a0*/  LDC R51, c[0x0][0x278] ;  /* 0x00009e00ff337b82 */ /* 0x000ee20000000800 */
[----:B0-----:R-:W-:-:S02]  /*177b0*/  PRMT R13, R120, 0x7632, R13 ;  /* 0x00007632780d7816 */ /* 0x001fc4000000000d */
[----:B------:R-:W-:-:S03]  /*177c0*/  LEA R12, P0, R2, R3, 0x1 ;  /* 0x00000003020c7211 */ /* 0x000fc600078008ff */
[----:B------:R0:W-:Y:S01]  /*177d0*/  STG.E.U16 desc[UR60][R4.64], R13 ;  /* 0x0000000d04007986 */ /* 0x0001e2000c10153c */
[----:B------:R-:W-:Y:S02]  /*177e0*/  PRMT R48, R121, 0x7632, R48 ;  /* 0x0000763279307816 */ /* 0x000fe40000000030 */
[----:B0-----:R-:W-:Y:S01]  /*177f0*/  LEA.HI.X.SX32 R13, R2, R19, 0x1, P0 ;  /* 0x00000013020d7211 */ /* 0x001fe200000f0eff */
[----:B-1----:R-:W-:Y:S01]  /*17800*/  IMAD R2, R47, 0x2, R0 ;  /* 0x000000022f027824 */ /* 0x002fe200078e0200 */
[C---:B------:R-:W-:Y:S01]  /*17810*/  LEA R44, P0, R0.reuse, R3, 0x1 ;  /* 0x00000003002c7211 */ /* 0x040fe200078008ff */
[----:B------:R-:W0:Y:S03]  /*17820*/  LDC R47, c[0x0][0x278] ;  /* 0x00009e00ff2f7b82 */ /* 0x000e260000000800 */
[----:B------:R-:W-:Y:S02]  /*17830*/  LEA.HI.X.SX32 R45, R0, R19, 0x1, P0 ;  /* 0x00000013002d7211 */ /* 0x000fe400000f0eff */
[----:B------:R-:W-:-:S02]  /*17840*/  LEA R0, R53, R2, 0x1 ;  /* 0x0000000235007211 */ /* 0x000fc400078e08ff */
[----:B------:R-:W-:Y:S01]  /*17850*/  LEA R4, P0, R2, R3, 0x1 ;  /* 0x0000000302047211 */ /* 0x000fe200078008ff */
[----:B------:R1:W-:Y:S01]  /*17860*/  STG.E.U16 desc[UR60][R6.64], R48 ;  /* 0x0000003006007986 */ /* 0x0003e2000c10153c */
[----:B------:R-:W-:Y:S01]  /*17870*/  PRMT R50, R122, 0x7632, R50 ;  /* 0x000076327a327816 */ /* 0x000fe20000000032 */
[----:B----4-:R-:W-:Y:S01]  /*17880*/  IMAD R46, R49, 0x2, R0 ;  /* 0x00000002312e7824 */ /* 0x010fe200078e0200 */
[----:B------:R-:W-:Y:S01]  /*17890*/  PRMT R52, R123, 0x7632, R52 ;  /* 0x000076327b347816 */ /* 0x000fe20000000034 */
[----:B------:R-:W4:Y:S01]  /*178a0*/  LDC R49, c[0x0][0x278] ;  /* 0x00009e00ff317b82 */ /* 0x000f220000000800 */
[----:B------:R-:W-:Y:S01]  /*178b0*/  LEA.HI.X.SX32 R5, R2, R19, 0x1, P0 ;  /* 0x0000001302057211 */ /* 0x000fe200000f0eff */
[----:B------:R3:W-:Y:S01]  /*178c0*/  STG.E.U16 desc[UR60][R12.64], R50 ;  /* 0x000000320c007986 */ /* 0x0007e2000c10153c */
[-C--:B------:R-:W-:Y:S02]  /*178d0*/  LEA R14, P2, R0, R3.reuse, 0x1 ;  /* 0x00000003000e7211 */ /* 0x080fe400078408ff */
[----:B-1----:R-:W-:-:S03]  /*178e0*/  LEA R6, P0, R46, R3, 0x1 ;  /* 0x000000032e067211 */ /* 0x002fc600078008ff */
[----:B------:R-:W1:Y:S01]  /*178f0*/  LDC R53, c[0x0][0x278] ;  /* 0x00009e00ff357b82 */ /* 0x000e620000000800 */
[----:B------:R2:W-:Y:S01]  /*17900*/  STG.E.U16 desc[UR60][R44.64], R52 ;  /* 0x000000342c007986 */ /* 0x0005e2000c10153c */
[-C--:B------:R-:W-:Y:S01]  /*17910*/  LEA.HI.X.SX32 R7, R46, R19.reuse, 0x1, P0 ;  /* 0x000000132e077211 */ /* 0x080fe200000f0eff */
[----:B------:R-:W-:Y:S01]  /*17920*/  IMAD R46, R55, 0x2, R46 ;  /* 0x00000002372e7824 */ /* 0x000fe200078e022e */
[----:B------:R-:W-:-:S03]  /*17930*/  LEA.HI.X.SX32 R15, R0, R19, 0x1, P2 ;  /* 0x00000013000f7211 */ /* 0x000fc600010f0eff */
[----:B0-----:R-:W-:Y:S01]  /*17940*/  IMAD R0, R47, 0x2, R46 ;  /* 0x000000022f007824 */ /* 0x001fe200078e022e */
[C---:B---3--:R-:W-:Y:S01]  /*17950*/  LEA R12, P0, R46.reuse, R3, 0x1 ;  /* 0x000000032e0c7211 */ /* 0x048fe200078008ff */
[----:B------:R-:W0:Y:S08]  /*17960*/  LDC R47, c[0x0][0x278] ;  /* 0x00009e00ff2f7b82 */ /* 0x000e300000000800 */
[----:B--2---:R-:W2:Y:S01]  /*17970*/  LDC R45, c[0x0][0x278] ;  /* 0x00009e00ff2d7b82 */ /* 0x004ea20000000800 */
[----:B------:R3:W-:Y:S01]  /*17980*/  STG.E.U16 desc[UR60][R4.64], R116 ;  /* 0x0000007404007986 */ /* 0x0007e2000c10153c */
[----:B------:R-:W-:-:S02]  /*17990*/  LEA.HI.X.SX32 R13, R46, R19, 0x1, P0 ;  /* 0x000000132e0d7211 */ /* 0x000fc400000f0eff */
[----:B------:R-:W-:Y:S01]  /*179a0*/  LEA R2, R51, R0, 0x1 ;  /* 0x0000000033027211 */ /* 0x000fe200078e08ff */
[----:B------:R1:W-:Y:S03]  /*179b0*/  STG.E.U16 desc[UR60][R14.64], R117 ;  /* 0x000000750e007986 */ /* 0x0003e6000c10153c */
[----:B------:R-:W0:Y:S01]  /*179c0*/  LDC R51, c[0x0][0x278] ;  /* 0x00009e00ff337b82 */ /* 0x000e220000000800 */
[----:B------:R1:W-:Y:S01]  /*179d0*/  STG.E.U16 desc[UR60][R6.64], R118 ;  /* 0x0000007606007986 */ /* 0x0003e2000c10153c */
[----:B---3--:R-:W-:-:S04]  /*179e0*/  LEA R4, P0, R0, R3, 0x1 ;  /* 0x0000000300047211 */ /* 0x008fc800078008ff */
[----:B------:R-:W-:Y:S01]  /*179f0*/  LEA.HI.X.SX32 R5, R0, R19, 0x1, P0 ;  /* 0x0000001300057211 */ /* 0x000fe200000f0eff */
[----:B----4-:R-:W-:Y:S01]  /*17a00*/  IMAD R0, R49, 0x2, R2 ;  /* 0x0000000231007824 */ /* 0x010fe200078e0202 */
[----:B-1----:R-:W-:Y:S01]  /*17a10*/  PRMT R15, R116, 0x7632, R15 ;  /* 0x00007632740f7816 */ /* 0x002fe2000000000f */
[----:B------:R-:W1:Y:S01]  /*17a20*/  LDC R49, c[0x0][0x278] ;  /* 0x00009e00ff317b82 */ /* 0x000e620000000800 */
[C---:B------:R-:W-:Y:S01]  /*17a30*/  LEA R6, P0, R2.reuse, R3, 0x1 ;  /* 0x0000000302067211 */ /* 0x040fe200078008ff */
[----:B------:R-:W-:Y:S03]  /*17a40*/  STG.E.U16 desc[UR60][R12.64], R119 ;  /* 0x000000770c007986 */ /* 0x000fe6000c10153c */
[----:B------:R-:W-:Y:S01]  /*17a50*/  LEA.HI.X.SX32 R7, R2, R19, 0x1, P0 ;  /* 0x0000001302077211 */ /* 0x000fe200000f0eff */
[----:B------:R-:W-:Y:S01]  /*17a60*/  IMAD R2, R53, 0x2, R0 ;  /* 0x0000000235027824 */ /* 0x000fe200078e0200 */
[----:B------:R-:W-:Y:S01]  /*17a70*/  LEA R14, P0, R0, R3, 0x1 ;  /* 0x00000003000e7211 */ /* 0x000fe200078008ff */
[----:B------:R3:W-:Y:S01]  /*17a80*/  STG.E.U16 desc[UR60][R4.64], R15 ;  /* 0x0000000f04007986 */ /* 0x0007e2000c10153c */
[----:B------:R-:W4:Y:S01]  /*17a90*/  LDC R53, c[0x0][0x278] ;  /* 0x00009e00ff357b82 */ /* 0x000f220000000800 */
[----:B------:R-:W-:-:S02]  /*17aa0*/  PRMT R48, R117, 0x7632, R48 ;  /* 0x0000763275307816 */ /* 0x000fc40000000030 */
[----:B---3--:R-:W-:Y:S01]  /*17ab0*/  LEA.HI.X.SX32 R15, R0, R19, 0x1, P0 ;  /* 0x00000013000f7211 */ /* 0x008fe200000f0eff */
[----:B--2---:R-:W-:Y:S01]  /*17ac0*/  IMAD R0, R45, 0x2, R2 ;  /* 0x000000022d007824 */ /* 0x004fe200078e0202 */
[----:B------:R-:W-:-:S04]  /*17ad0*/  LEA R44, P0, R2, R3, 0x1 ;  /* 0x00000003022c7211 */ /* 0x000fc800078008ff */
[----:B------:R-:W-:Y:S02]  /*17ae0*/  LEA.HI.X.SX32 R45, R2, R19, 0x1, P0 ;  /* 0x00000013022d7211 */ /* 0x000fe400000f0eff */
[----:B0-----:R-:W-:Y:S02]  /*17af0*/  LEA R2, R47, R0, 0x1 ;  /* 0x000000002f027211 */ /* 0x001fe400078e08ff */
[C---:B------:R-:W-:Y:S01]  /*17b00*/  LEA R4, P0, R0.reuse, R3, 0x1 ;  /* 0x0000000300047211 */ /* 0x040fe200078008ff */
[----:B------:R-:W0:Y:S02]  /*17b10*/  LDC R47, c[0x0][0x278] ;  /* 0x00009e00ff2f7b82 */ /* 0x000e240000000800 */
[----:B------:R-:W-:Y:S01]  /*17b20*/  IMAD R46, R51, 0x2, R2 ;  /* 0x00000002332e7824 */ /* 0x000fe200078e0202 */
[----:B------:R2:W-:Y:S01]  /*17b30*/  STG.E.U16 desc[UR60][R6.64], R48 ;  /* 0x0000003006007986 */ /* 0x0005e2000c10153c */
[----:B------:R-:W-:-:S04]  /*17b40*/  LEA.HI.X.SX32 R5, R0, R19, 0x1, P0 ;  /* 0x0000001300057211 */ /* 0x000fc800000f0eff */
[----:B------:R-:W3:Y:S01]  /*17b50*/  LDC R51, c[0x0][0x278] ;  /* 0x00009e00ff337b82 */ /* 0x000ee20000000800 */
[----:B------:R-:W-:Y:S02]  /*17b60*/  PRMT R50, R118, 0x7632, R50 ;  /* 0x0000763276327816 */ /* 0x000fe40000000032 */
[C---:B--2---:R-:W-:Y:S02]  /*17b70*/  LEA R6, P0, R46.reuse, R3, 0x1 ;  /* 0x000000032e067211 */ /* 0x044fe400078008ff */
[----:B------:R-:W-:Y:S02]  /*17b80*/  PRMT R52, R119, 0x7632, R52 ;  /* 0x0000763277347816 */ /* 0x000fe40000000034 */
[----:B------:R-:W-:Y:S01]  /*17b90*/  LEA.HI.X.SX32 R7, R46, R19, 0x1, P0 ;  /* 0x000000132e077211 */ /* 0x000fe200000f0eff */
[----:B-1----:R-:W-:Y:S02]  /*17ba0*/  IMAD R46, R49, 0x2, R46 ;  /* 0x00000002312e7824 */ /* 0x002fe400078e022e */
[----:B------:R-:W1:Y:S01]  /*17bb0*/  LDC R49, c[0x0][0x278] ;  /* 0x00009e00ff317b82 */ /* 0x000e620000000800 */
[----:B------:R2:W-:Y:S04]  /*17bc0*/  STG.E.U16 desc[UR60][R14.64], R50 ;  /* 0x000000320e007986 */ /* 0x0005e8000c10153c */
[----:B------:R2:W-:Y:S01]  /*17bd0*/  STG.E.U16 desc[UR60][R44.64], R52 ;  /* 0x000000342c007986 */ /* 0x0005e2000c10153c */
[----:B------:R-:W-:Y:S01]  /*17be0*/  LEA R12, P2, R2, R3, 0x1 ;  /* 0x00000003020c7211 */ /* 0x000fe200078408ff */
[----:B----4-:R-:W-:-:S02]  /*17bf0*/  IMAD R0, R53, 0x2, R46 ;  /* 0x0000000235007824 */ /* 0x010fc400078e022e */
[----:B------:R-:W4:Y:S01]  /*17c00*/  LDC R53, c[0x0][0x278] ;  /* 0x00009e00ff357b82 */ /* 0x000f220000000800 */
[----:B------:R-:W-:Y:S02]  /*17c10*/  LEA.HI.X.SX32 R13, R2, R19, 0x1, P2 ;  /* 0x00000013020d7211 */ /* 0x000fe400010f0eff */
[----:B--2---:R-:W-:-:S05]  /*17c20*/  LEA R14, P0, R46, R3, 0x1 ;  /* 0x000000032e0e7211 */ /* 0x004fca00078008ff */
[----:B------:R-:W2:Y:S01]  /*17c30*/  LDC R45, c[0x0][0x278] ;  /* 0x00009e00ff2d7b82 */ /* 0x000ea20000000800 */
[----:B------:R3:W-:Y:S01]  /*17c40*/  STG.E.U16 desc[UR60][R4.64], R112 ;  /* 0x0000007004007986 */ /* 0x0007e2000c10153c */
[----:B------:R-:W-:Y:S02]  /*17c50*/  LEA.HI.X.SX32 R15, R46, R19, 0x1, P0 ;  /* 0x000000132e0f7211 */ /* 0x000fe400000f0eff */
[----:B0-----:R-:W-:Y:S01]  /*17c60*/  LEA R2, R47, R0, 0x1 ;  /* 0x000000002f027211 */ /* 0x001fe200078e08ff */
[----:B------:R0:W-:Y:S03]  /*17c70*/  STG.E.U16 desc[UR60][R12.64], R113 ;  /* 0x000000710c007986 */ /* 0x0001e6000c10153c */
[----:B------:R-:W4:Y:S01]  /*17c80*/  LDC R47, c[0x0][0x278] ;  /* 0x00009e00ff2f7b82 */ /* 0x000f220000000800 */
[----:B------:R0:W-:Y:S01]  /*17c90*/  STG.E.U16 desc[UR60][R6.64], R114 ;  /* 0x0000007206007986 */ /* 0x0001e2000c10153c */
[----:B---3--:R-:W-:-:S04]  /*17ca0*/  LEA R4, P0, R0, R3, 0x1 ;  /* 0x0000000300047211 */ /* 0x008fc800078008ff */
[----:B------:R-:W-:Y:S01]  /*17cb0*/  LEA.HI.X.SX32 R5, R0, R19, 0x1, P0 ;  /* 0x0000001300057211 */ /* 0x000fe200000f0eff */
[----:B------:R-:W-:Y:S01]  /*17cc0*/  IMAD R0, R51, 0x2, R2 ;  /* 0x0000000233007824 */ /* 0x000fe200078e0202 */
[----:B0-----:R-:W-:Y:S01]  /*17cd0*/  PRMT R13, R112, 0x7632, R13 ;  /* 0x00007632700d7816 */ /* 0x001fe2000000000d */
[----:B------:R-:W0:Y:S01]  /*17ce0*/  LDC R51, c[0x0][0x278] ;  /* 0x00009e00ff337b82 */ /* 0x000e220000000800 */
[C---:B------:R-:W-:Y:S01]  /*17cf0*/  LEA R6, P0, R2.reuse, R3, 0x1 ;  /* 0x0000000302067211 */ /* 0x040fe200078008ff */
[----:B------:R-:W-:Y:S03]  /*17d00*/  STG.E.U16 desc[UR60][R14.64], R115 ;  /* 0x000000730e007986 */ /* 0x000fe6000c10153c */
[----:B------:R-:W-:Y:S01]  /*17d10*/  LEA.HI.X.SX32 R7, R2, R19, 0x1, P0 ;  /* 0x0000001302077211 */ /* 0x000fe200000f0eff */
[----:B-1----:R-:W-:Y:S01]  /*17d20*/  IMAD R2, R49, 0x2, R0 ;  /* 0x0000000231027824 */ /* 0x002fe200078e0200 */
[----:B------:R-:W-:Y:S01]  /*17d30*/  LEA R12, P0, R0, R3, 0x1 ;  /* 0x00000003000c7211 */ /* 0x000fe200078008ff */
[----:B------:R1:W-:Y:S01]  /*17d40*/  STG.E.U16 desc[UR60][R4.64], R13 ;  /* 0x0000000d04007986 */ /* 0x0003e2000c10153c */
[----:B------:R-:W3:Y:S01]  /*17d50*/  LDC R49, c[0x0][0x278] ;  /* 0x00009e00ff317b82 */ /* 0x000ee20000000800 */
[----:B------:R-:W-:-:S02]  /*17d60*/  PRMT R48, R113, 0x7632, R48 ;  /* 0x0000763271307816 */ /* 0x000fc40000000030 */
[----:B-1----:R-:W-:Y:S01]  /*17d70*/  LEA.HI.X.SX32 R13, R0, R19, 0x1, P0 ;  /* 0x00000013000d7211 */ /* 0x002fe200000f0eff */
[----:B--2---:R-:W-:Y:S01]  /*17d80*/  IMAD R0, R45, 0x2, R2 ;  /* 0x000000022d007824 */ /* 0x004fe200078e0202 */
[----:B------:R-:W-:-:S04]  /*17d90*/  LEA R44, P0, R2, R3, 0x1 ;  /* 0x00000003022c7211 */ /* 0x000fc800078008ff */
[----:B------:R-:W-:Y:S02]  /*17da0*/  LEA.HI.X.SX32 R45, R2, R19, 0x1, P0 ;  /* 0x00000013022d7211 */ /* 0x000fe400000f0eff */
[----:B----4-:R-:W-:Y:S02]  /*17db0*/  LEA R2, R53, R0, 0x1 ;  /* 0x0000000035027211 */ /* 0x010fe400078e08ff */
[C---:B------:R-:W-:Y:S01]  /*17dc0*/  LEA R4, P0, R0.reuse, R3, 0x1 ;  /* 0x0000000300047211 */ /* 0x040fe200078008ff */
[----:B------:R-:W1:Y:S02]  /*17dd0*/  LDC R53, c[0x0][0x278] ;  /* 0x00009e00ff357b82 */ /* 0x000e640000000800 */
[----:B------:R-:W-:Y:S01]  /*17de0*/  IMAD R46, R47, 0x2, R2 ;  /* 0x000000022f2e7824 */ /* 0x000fe200078e0202 */
[----:B------:R2:W-:Y:S01]  /*17df0*/  STG.E.U16 desc[UR60][R6.64], R48 ;  /* 0x0000003006007986 */ /* 0x0005e2000c10153c */
[----:B------:R-:W-:-:S04]  /*17e00*/  LEA.HI.X.SX32 R5, R0, R19, 0x1, P0 ;  /* 0x0000001300057211 */ /* 0x000fc800000f0eff */
[----:B------:R-:W4:Y:S01]  /*17e10*/  LDC R47, c[0x0][0x278] ;  /* 0x00009e00ff2f7b82 */ /* 0x000f220000000800 */
[----:B------:R-:W-:Y:S02]  /*17e20*/  PRMT R50, R114, 0x7632, R50 ;  /* 0x0000763272327816 */ /* 0x000fe40000000032 */
[C---:B--2---:R-:W-:Y:S02]  /*17e30*/  LEA R6, P0, R46.reuse, R3, 0x1 ;  /* 0x000000032e067211 */ /* 0x044fe400078008ff */
[----:B------:R-:W-:Y:S02]  /*17e40*/  PRMT R52, R115, 0x7632, R52 ;  /* 0x0000763273347816 */ /* 0x000fe40000000034 */
[----:B------:R-:W-:Y:S01]  /*17e50*/  LEA.HI.X.SX32 R7, R46, R19, 0x1, P0 ;  /* 0x000000132e077211 */ /* 0x000fe200000f0eff */
[----:B0-----:R-:W-:Y:S02]  /*17e60*/  IMAD R46, R51, 0x2, R46 ;  /* 0x00000002332e7824 */ /* 0x001fe400078e022e */
[----:B------:R-:W0:Y:S01]  /*17e70*/  LDC R51, c[0x0][0x278] ;  /* 0x00009e00ff337b82 */ /* 0x000e220000000800 */
[----:B------:R2:W-:Y:S04]  /*17e80*/  STG.E.U16 desc[UR60][R12.64], R50 ;  /* 0x000000320c007986 */ /* 0x0005e8000c10153c */
[----:B------:R2:W-:Y:S01]  /*17e90*/  STG.E.U16 desc[UR60][R44.64], R52 ;  /* 0x000000342c007986 */ /* 0x0005e2000c10153c */
[----:B------:R-:W-:Y:S01]  /*17ea0*/  LEA R14, P2, R2, R3, 0x1 ;  /* 0x00000003020e7211 */ /* 0x000fe200078408ff */
[----:B---3--:R-:W-:-:S02]  /*17eb0*/  IMAD R0, R49, 0x2, R46 ;  /* 0x0000000231007824 */ /* 0x008fc400078e022e */
[----:B------:R-:W3:Y:S01]  /*17ec0*/  LDC R49, c[0x0][0x278] ;  /* 0x00009e00ff317b82 */ /* 0x000ee20000000800 */
[----:B------:R-:W-:Y:S02]  /*17ed0*/  LEA.HI.X.SX32 R15, R2, R19, 0x1, P2 ;  /* 0x00000013020f7211 */ /* 0x000fe400010f0eff */
[----:B--2---:R-:W-:-:S05]  /*17ee0*/  LEA R12, P0, R46, R3, 0x1 ;  /* 0x000000032e0c7211 */ /* 0x004fca00078008ff */
[----:B------:R-:W2:Y:S01]  /*17ef0*/  LDC R45, c[0x0][0x278] ;  /* 0x00009e00ff2d7b82 */ /* 0x000ea20000000800 */
[----:B------:R4:W-:Y:S01]  /*17f00*/  STG.E.U16 desc[UR60][R4.64], R108 ;  /* 0x0000006c04007986 */ /* 0x0009e2000c10153c */
[----:B------:R-:W-:Y:S02]  /*17f10*/  LEA.HI.X.SX32 R13, R46, R19, 0x1, P0 ;  /* 0x000000132e0d7211 */ /* 0x000fe400000f0eff */
[----:B-1----:R-:W-:Y:S01]  /*17f20*/  LEA R2, R53, R0, 0x1 ;  /* 0x0000000035027211 */ /* 0x002fe200078e08ff */
[----:B------:R1:W-:Y:S03]  /*17f30*/  STG.E.U16 desc[UR60][R14.64], R109 ;  /* 0x0000006d0e007986 */ /* 0x0003e6000c10153c */
[----:B------:R-:W3:Y:S01]  /*17f40*/  LDC R53, c[0x0][0x278] ;  /* 0x00009e00ff357b82 */ /* 0x000ee20000000800 */
[----:B------:R1:W-:Y:S01]  /*17f50*/  STG.E.U16 desc[UR60][R6.64], R110 ;  /* 0x0000006e06007986 */ /* 0x0003e2000c10153c */
[----:B----4-:R-:W-:-:S04]  /*17f60*/  LEA R4, P0, R0, R3, 0x1 ;  /* 0x0000000300047211 */ /* 0x010fc800078008ff */
[----:B------:R-:W-:Y:S01]  /*17f70*/  LEA.HI.X.SX32 R5, R0, R19, 0x1, P0 ;  /* 0x0000001300057211 */ /* 0x000fe200000f0eff */
[----:B------:R-:W-:Y:S01]  /*17f80*/  IMAD R0, R47, 0x2, R2 ;  /* 0x000000022f007824 */ /* 0x000fe200078e0202 */
[----:B-1----:R-:W-:Y:S01]  /*17f90*/  PRMT R15, R108, 0x7632, R15 ;  /* 0x000076326c0f7816 */ /* 0x002fe2000000000f */
[----:B------:R-:W1:Y:S01]  /*17fa0*/  LDC R47, c[0x0][0x278] ;  /* 0x00009e00ff2f7b82 */ /* 0x000e620000000800 */
[C---:B------:R-:W-:Y:S01]  /*17fb0*/  LEA R6, P0, R2.reuse, R3, 0x1 ;  /* 0x0000000302067211 */ /* 0x040fe200078008ff */
[----:B------:R-:W-:Y:S03]  /*17fc0*/  STG.E.U16 desc[UR60][R12.64], R111 ;  /* 0x0000006f0c007986 */ /* 0x000fe6000c10153c */
[----:B------:R-:W-:Y:S01]  /*17fd0*/  LEA.HI.X.SX32 R7, R2, R19, 0x1, P0 ;  /* 0x0000001302077211 */ /* 0x000fe200000f0eff */
[----:B0-----:R-:W-:Y:S01]  /*17fe0*/  IMAD R2, R51, 0x2, R0 ;  /* 0x0000000233027824 */ /* 0x001fe200078e0200 */
[----:B------:R-:W-:Y:S01]  /*17ff0*/  LEA R14, P0, R0, R3, 0x1 ;  /* 0x00000003000e7211 */ /* 0x000fe200078008ff */
[----:B------:R0:W-:Y:S01]  /*18000*/  STG.E.U16 desc[UR60][R4.64], R15 ;  /* 0x0000000f04007986 */ /* 0x0001e2000c10153c */
[----:B------:R-:W4:Y:S01]  /*18010*/  LDC R51, c[0x0][0x278] ;  /* 0x00009e00ff337b82 */ /* 0x000f220000000800 */
[----:B------:R-:W-:-:S02]  /*18020*/  PRMT R48, R109, 0x7632, R48 ;  /* 0x000076326d307816 */ /* 0x000fc40000000030 */
[----:B0-----:R-:W-:Y:S01]  /*18030*/  LEA.HI.X.SX32 R15, R0, R19, 0x1, P0 ;  /* 0x00000013000f7211 */ /* 0x001fe200000f0eff */
[----:B--2---:R-:W-:Y:S01]  /*18040*/  IMAD R0, R45, 0x2, R2 ;  /* 0x000000022d007824 */ /* 0x004fe200078e0202 */
[----:B------:R-:W-:-:S04]  /*18050*/  LEA R44, P0, R2, R3, 0x1 ;  /* 0x00000003022c7211 */ /* 0x000fc800078008ff */
[----:B------:R-:W-:Y:S02]  /*18060*/  LEA.HI.X.SX32 R45, R2, R19, 0x1, P0 ;  /* 0x00000013022d7211 */ /* 0x000fe400000f0eff */
[----:B---3--:R-:W-:Y:S02]  /*18070*/  LEA R2, R49, R0, 0x1 ;  /* 0x0000000031027211 */ /* 0x008fe400078e08ff */
        /* <DEDUP_REMOVED lines=603> */
[----:B------:R-:W-:-:S04]  /*1a630*/  LEA R6, P0, R2, R3, 0x1 ;  /* 0x0000000302067211 */ /* 0x000fc800078008ff */
[----:B------:R-:W-:Y:S01]  /*1a640*/  LEA.HI.X.SX32 R7, R2, R19, 0x1, P0 ;  /* 0x0000001302077211 */ /* 0x000fe200000f0eff */
[----:B0-----:R-:W-:Y:S01]  /*1a650*/  IMAD R2, R53, 0x2, R0 ;  /* 0x0000000235027824 */ /* 0x001fe200078e0200 */
[C---:B------:R-:W-:Y:S02]  /*1a660*/  LEA R8, P0, R0.reuse, R3, 0x1 ;  /* 0x0000000300087211 */ /* 0x040fe400078008ff */
[----:B------:R-:W-:Y:S02]  /*1a670*/  PRMT R44, R9, 0x7632, R44 ;  /* 0x00007632092c7816 */ /* 0x000fe4000000002c */
[----:B------:R-:W-:Y:S01]  /*1a680*/  LEA.HI.X.SX32 R9, R0, R19, 0x1, P0 ;  /* 0x0000001300097211 */ /* 0x000fe200000f0eff */
[----:B--2---:R-:W-:Y:S01]  /*1a690*/  IMAD R0, R45, 0x2, R2 ;  /* 0x000000022d007824 */ /* 0x004fe200078e0202 */
[C---:B------:R-:W-:Y:S01]  /*1a6a0*/  LEA R14, P0, R2.reuse, R3, 0x1 ;  /* 0x00000003020e7211 */ /* 0x040fe200078008ff */
[----:B------:R0:W-:Y:S01]  /*1a6b0*/  STG.E.U16 desc[UR60][R12.64], R11 ;  /* 0x0000000b0c007986 */ /* 0x0001e2000c10153c */
[----:B------:R-:W2:Y:S03]  /*1a6c0*/  LDC R45, c[0x0][0x278] ;  /* 0x00009e00ff2d7b82 */ /* 0x000ea60000000800 */
[----:B------:R4:W-:Y:S05]  /*1a6d0*/  STG.E.U16 desc[UR60][R4.64], R15 ;  /* 0x0000000f04007986 */ /* 0x0009ea000c10153c */
[----:B0-----:R-:W0:Y:S01]  /*1a6e0*/  LDC R13, c[0x0][0x278] ;  /* 0x00009e00ff0d7b82 */ /* 0x001e220000000800 */
[----:B----4-:R-:W-:-:S02]  /*1a6f0*/  LEA.HI.X.SX32 R15, R2, R19, 0x1, P0 ;  /* 0x00000013020f7211 */ /* 0x010fc400000f0eff */
[----:B---3--:R-:W-:Y:S02]  /*1a700*/  LEA R2, R47, R0, 0x1 ;  /* 0x000000002f027211 */ /* 0x008fe400078e08ff */
[C---:B------:R-:W-:Y:S01]  /*1a710*/  LEA R4, P0, R0.reuse, R3, 0x1 ;  /* 0x0000000300047211 */ /* 0x040fe200078008ff */
[----:B------:R3:W-:Y:S02]  /*1a720*/  STG.E.U16 desc[UR60][R6.64], R44 ;  /* 0x0000002c06007986 */ /* 0x0007e4000c10153c */
[----:B------:R-:W4:Y:S01]  /*1a730*/  LDC R47, c[0x0][0x278] ;  /* 0x00009e00ff2f7b82 */ /* 0x000f220000000800 */
[----:B------:R-:W-:Y:S01]  /*1a740*/  IMAD R12, R51, 0x2, R2 ;  /* 0x00000002330c7824 */ /* 0x000fe200078e0202 */
[----:B------:R-:W-:Y:S02]  /*1a750*/  LEA.HI.X.SX32 R5, R0, R19, 0x1, P0 ;  /* 0x0000001300057211 */ /* 0x000fe400000f0eff */
[----:B------:R-:W-:Y:S02]  /*1a760*/  PRMT R48, R10, 0x7632, R48 ;  /* 0x000076320a307816 */ /* 0x000fe40000000030 */
[----:B------:R-:W-:-:S02]  /*1a770*/  PRMT R46, R11, 0x7632, R46 ;  /* 0x000076320b2e7816 */ /* 0x000fc4000000002e */
[----:B------:R-:W4:Y:S01]  /*1a780*/  LDC R51, c[0x0][0x278] ;  /* 0x00009e00ff337b82 */ /* 0x000f220000000800 */
[----:B---3--:R-:W-:-:S04]  /*1a790*/  LEA R6, P0, R12, R3, 0x1 ;  /* 0x000000030c067211 */ /* 0x008fc800078008ff */
[----:B------:R-:W-:Y:S01]  /*1a7a0*/  LEA.HI.X.SX32 R7, R12, R19, 0x1, P0 ;  /* 0x000000130c077211 */ /* 0x000fe200000f0eff */
[----:B-1----:R-:W-:Y:S02]  /*1a7b0*/  IMAD R12, R49, 0x2, R12 ;  /* 0x00000002310c7824 */ /* 0x002fe400078e020c */
[----:B------:R-:W1:Y:S01]  /*1a7c0*/  LDC R49, c[0x0][0x278] ;  /* 0x00009e00ff317b82 */ /* 0x000e620000000800 */
[----:B------:R3:W-:Y:S01]  /*1a7d0*/  STG.E.U16 desc[UR60][R8.64], R48 ;  /* 0x0000003008007986 */ /* 0x0007e2000c10153c */
[----:B------:R-:W-:-:S03]  /*1a7e0*/  LEA R10, P2, R2, R3, 0x1 ;  /* 0x00000003020a7211 */ /* 0x000fc600078408ff */
[----:B------:R2:W-:Y:S01]  /*1a7f0*/  STG.E.U16 desc[UR60][R14.64], R46 ;  /* 0x0000002e0e007986 */ /* 0x0005e2000c10153c */
[----:B0-----:R-:W-:Y:S01]  /*1a800*/  IMAD R0, R13, 0x2, R12 ;  /* 0x000000020d007824 */ /* 0x001fe200078e020c */
[----:B------:R-:W-:Y:S02]  /*1a810*/  LEA.HI.X.SX32 R11, R2, R19, 0x1, P2 ;  /* 0x00000013020b7211 */ /* 0x000fe400010f0eff */
[----:B------:R0:W-:Y:S01]  /*1a820*/  STG.E.U16 desc[UR60][R4.64], R128 ;  /* 0x0000008004007986 */ /* 0x0001e2000c10153c */
[C---:B---3--:R-:W-:Y:S01]  /*1a830*/  LEA R8, P0, R12.reuse, R3, 0x1 ;  /* 0x000000030c087211 */ /* 0x048fe200078008ff */
[----:B--2---:R-:W2:Y:S03]  /*1a840*/  LDC R15, c[0x0][0x278] ;  /* 0x00009e00ff0f7b82 */ /* 0x004ea60000000800 */
[----:B------:R-:W-:Y:S02]  /*1a850*/  LEA.HI.X.SX32 R9, R12, R19, 0x1, P0 ;  /* 0x000000130c097211 */ /* 0x000fe400000f0eff */
[----:B------:R-:W-:-:S02]  /*1a860*/  LEA R2, R45, R0, 0x1 ;  /* 0x000000002d027211 */ /* 0x000fc400078e08ff */
[C---:B0-----:R-:W-:Y:S01]  /*1a870*/  LEA R4, P0, R0.reuse, R3, 0x1 ;  /* 0x0000000300047211 */ /* 0x041fe200078008ff */
[----:B------:R0:W-:Y:S01]  /*1a880*/  STG.E.U16 desc[UR60][R10.64], R129 ;  /* 0x000000810a007986 */ /* 0x0001e2000c10153c */
[----:B------:R-:W3:Y:S02]  /*1a890*/  LDC R45, c[0x0][0x278] ;  /* 0x00009e00ff2d7b82 */ /* 0x000ee40000000800 */
[----:B------:R-:W-:Y:S01]  /*1a8a0*/  LEA.HI.X.SX32 R5, R0, R19, 0x1, P0 ;  /* 0x0000001300057211 */ /* 0x000fe200000f0eff */
[----:B------:R1:W-:Y:S01]  /*1a8b0*/  STG.E.U16 desc[UR60][R6.64], R130 ;  /* 0x0000008206007986 */ /* 0x0003e2000c10153c */
[----:B----4-:R-:W-:Y:S01]  /*1a8c0*/  IMAD R0, R47, 0x2, R2 ;  /* 0x000000022f007824 */ /* 0x010fe200078e0202 */
[----:B------:R-:W-:Y:S02]  /*1a8d0*/  PRMT R44, R129, 0x7632, R44 ;  /* 0x00007632812c7816 */ /* 0x000fe4000000002c */
[----:B------:R-:W-:Y:S01]  /*1a8e0*/  STG.E.U16 desc[UR60][R8.64], R131 ;  /* 0x0000008308007986 */ /* 0x000fe2000c10153c */
[----:B------:R-:W4:Y:S01]  /*1a8f0*/  LDC R47, c[0x0][0x278] ;  /* 0x00009e00ff2f7b82 */ /* 0x000f220000000800 */
[----:B0-----:R-:W-:-:S02]  /*1a900*/  PRMT R11, R128, 0x7632, R11 ;  /* 0x00007632800b7816 */ /* 0x001fc4000000000b */
[----:B-1----:R-:W-:-:S04]  /*1a910*/  LEA R6, P0, R2, R3, 0x1 ;  /* 0x0000000302067211 */ /* 0x002fc800078008ff */
[----:B------:R-:W-:Y:S01]  /*1a920*/  LEA.HI.X.SX32 R7, R2, R19, 0x1, P0 ;  /* 0x0000001302077211 */ /* 0x000fe200000f0eff */
[----:B------:R-:W-:Y:S01]  /*1a930*/  IMAD R2, R49, 0x2, R0 ;  /* 0x0000000231027824 */ /* 0x000fe200078e0200 */
[----:B------:R-:W-:Y:S01]  /*1a940*/  LEA R10, P0, R0, R3, 0x1 ;  /* 0x00000003000a7211 */ /* 0x000fe200078008ff */
[----:B------:R0:W-:Y:S01]  /*1a950*/  STG.E.U16 desc[UR60][R4.64], R11 ;  /* 0x0000000b04007986 */ /* 0x0001e2000c10153c */
[----:B------:R-:W-:Y:S01]  /*1a960*/  PRMT R13, R130, 0x7632, R13 ;  /* 0x00007632820d7816 */ /* 0x000fe2000000000d */
[----:B------:R-:W1:Y:S02]  /*1a970*/  LDC R49, c[0x0][0x278] ;  /* 0x00009e00ff317b82 */ /* 0x000e640000000800 */
[----:B------:R-:W-:Y:S01]  /*1a980*/  STG.E.U16 desc[UR60][R6.64], R44 ;  /* 0x0000002c06007986 */ /* 0x000fe2000c10153c */
[----:B0-----:R-:W-:Y:S01]  /*1a990*/  LEA.HI.X.SX32 R11, R0, R19, 0x1, P0 ;  /* 0x00000013000b7211 */ /* 0x001fe200000f0eff */
[----:B--2---:R-:W-:Y:S01]  /*1a9a0*/  IMAD R0, R15, 0x2, R2 ;  /* 0x000000020f007824 */ /* 0x004fe200078e0202 */
[----:B------:R-:W-:-:S03]  /*1a9b0*/  LEA R12, P0, R2, R3, 0x1 ;  /* 0x00000003020c7211 */ /* 0x000fc600078008ff */
[----:B------:R-:W0:Y:S01]  /*1a9c0*/  LDC R15, c[0x0][0x278] ;  /* 0x00009e00ff0f7b82 */ /* 0x000e220000000800 */
[----:B------:R2:W-:Y:S02]  /*1a9d0*/  STG.E.U16 desc[UR60][R10.64], R13 ;  /* 0x0000000d0a007986 */ /* 0x0005e4000c10153c */
[----:B--2---:R-:W-:Y:S02]  /*1a9e0*/  LEA.HI.X.SX32 R13, R2, R19, 0x1, P0 ;  /* 0x00000013020d7211 */ /* 0x004fe400000f0eff */
[----:B------:R-:W-:Y:S02]  /*1a9f0*/  LEA R2, R51, R0, 0x1 ;  /* 0x0000000033027211 */ /* 0x000fe400078e08ff */
[----:B------:R-:W-:-:S03]  /*1aa00*/  LEA R4, P0, R0, R3, 0x1 ;  /* 0x0000000300047211 */ /* 0x000fc600078008ff */
[----:B---3--:R-:W-:Y:S01]  /*1aa10*/  IMAD R14, R45, 0x2, R2 ;  /* 0x000000022d0e7824 */ /* 0x008fe200078e0202 */
[----:B------:R-:W-:Y:S01]  /*1aa20*/  LEA.HI.X.SX32 R5, R0, R19, 0x1, P0 ;  /* 0x0000001300057211 */ /* 0x000fe200000f0eff */
[----:B------:R-:W2:Y:S03]  /*1aa30*/  LDC R45, c[0x0][0x278] ;  /* 0x00009e00ff2d7b82 */ /* 0x000ea60000000800 */
[C---:B------:R-:W-:Y:S02]  /*1aa40*/  LEA R6, P0, R14.reuse, R3, 0x1 ;  /* 0x000000030e067211 */ /* 0x040fe400078008ff */
[----:B------:R-:W-:Y:S02]  /*1aa50*/  PRMT R46, R131, 0x7632, R46 ;  /* 0x00007632832e7816 */ /* 0x000fe4000000002e */
[----:B------:R-:W-:Y:S01]  /*1aa60*/  LEA.HI.X.SX32 R7, R14, R19, 0x1, P0 ;  /* 0x000000130e077211 */ /* 0x000fe200000f0eff */
[----:B----4-:R-:W-:-:S02]  /*1aa70*/  IMAD R14, R47, 0x2, R14 ;  /* 0x000000022f0e7824 */ /* 0x010fc400078e020e */
[----:B------:R-:W3:Y:S01]  /*1aa80*/  LDC R47, c[0x0][0x278] ;  /* 0x00009e00ff2f7b82 */ /* 0x000ee20000000800 */
[----:B------:R4:W-:Y:S01]  /*1aa90*/  STG.E.U16 desc[UR60][R12.64], R46 ;  /* 0x0000002e0c007986 */ /* 0x0009e2000c10153c */
[-C--:B------:R-:W-:Y:S02]  /*1aaa0*/  LEA R8, P2, R2, R3.reuse, 0x1 ;  /* 0x0000000302087211 */ /* 0x080fe400078408ff */
[----:B------:R-:W-:Y:S02]  /*1aab0*/  LEA R10, P0, R14, R3, 0x1 ;  /* 0x000000030e0a7211 */ /* 0x000fe400078008ff */
[----:B0-----:R-:W-:Y:S02]  /*1aac0*/  LEA R0, R15, R14, 0x1 ;  /* 0x0000000e0f007211 */ /* 0x001fe400078e08ff */
[----:B------:R-:W0:Y:S01]  /*1aad0*/  LDC R15, c[0x0][0x278] ;  /* 0x00009e00ff0f7b82 */ /* 0x000e220000000800 */
[----:B------:R-:W-:-:S07]  /*1aae0*/  LEA.HI.X.SX32 R9, R2, R19, 0x1, P2 ;  /* 0x0000001302097211 */ /* 0x000fce00010f0eff */
[----:B----4-:R-:W4:Y:S01]  /*1aaf0*/  LDC R13, c[0x0][0x278] ;  /* 0x00009e00ff0d7b82 */ /* 0x010f220000000800 */
[----:B------:R2:W-:Y:S01]  /*1ab00*/  STG.E.U16 desc[UR60][R4.64], R132 ;  /* 0x0000008404007986 */ /* 0x0005e2000c10153c */
[----:B------:R-:W-:Y:S01]  /*1ab10*/  LEA.HI.X.SX32 R11, R14, R19, 0x1, P0 ;  /* 0x000000130e0b7211 */ /* 0x000fe200000f0eff */
[----:B-1----:R-:W-:Y:S02]  /*1ab20*/  IMAD R2, R49, 0x2, R0 ;  /* 0x0000000231027824 */ /* 0x002fe400078e0200 */
[----:B------:R1:W-:Y:S03]  /*1ab30*/  STG.E.U16 desc[UR60][R8.64], R133 ;  /* 0x0000008508007986 */ /* 0x0003e6000c10153c */
[----:B------:R-:W0:Y:S01]  /*1ab40*/  LDC R49, c[0x0][0x278] ;  /* 0x00009e00ff317b82 */ /* 0x000e220000000800 */
[----:B------:R3:W-:Y:S01]  /*1ab50*/  STG.E.U16 desc[UR60][R6.64], R134 ;  /* 0x0000008606007986 */ /* 0x0007e2000c10153c */
[----:B--2---:R-:W-:-:S04]  /*1ab60*/  LEA R4, P0, R0, R3, 0x1 ;  /* 0x0000000300047211 */ /* 0x004fc800078008ff */
[----:B------:R-:W-:Y:S01]  /*1ab70*/  LEA.HI.X.SX32 R5, R0, R19, 0x1, P0 ;  /* 0x0000001300057211 */ /* 0x000fe200000f0eff */
[----:B------:R-:W-:Y:S01]  /*1ab80*/  IMAD R0, R45, 0x2, R2 ;  /* 0x000000022d007824 */ /* 0x000fe200078e0202 */
[----:B-1----:R-:W-:Y:S01]  /*1ab90*/  PRMT R9, R132, 0x7632, R9 ;  /* 0x0000763284097816 */ /* 0x002fe20000000009 */
[----:B------:R-:W1:Y:S01]  /*1aba0*/  LDC R45, c[0x0][0x278] ;  /* 0x00009e00ff2d7b82 */ /* 0x000e620000000800 */
[C---:B---3--:R-:W-:Y:S01]  /*1abb0*/  LEA R6, P0, R2.reuse, R3, 0x1 ;  /* 0x0000000302067211 */ /* 0x048fe200078008ff */
[----:B------:R-:W-:Y:S03]  /*1abc0*/  STG.E.U16 desc[UR60][R10.64], R135 ;  /* 0x000000870a007986 */ /* 0x000fe6000c10153c */
[----:B------:R-:W-:Y:S02]  /*1abd0*/  LEA.HI.X.SX32 R7, R2, R19, 0x1, P0 ;  /* 0x0000001302077211 */ /* 0x000fe400000f0eff */
[----:B------:R-:W-:-:S02]  /*1abe0*/  LEA R8, P0, R0, R3, 0x1 ;  /* 0x0000000300087211 */ /* 0x000fc400078008ff */
[----:B------:R-:W-:Y:S01]  /*1abf0*/  LEA R2, R47, R0, 0x1 ;  /* 0x000000002f027211 */ /* 0x000fe200078e08ff */
[----:B------:R2:W-:Y:S01]  /*1ac00*/  STG.E.U16 desc[UR60][R4.64], R9 ;  /* 0x0000000904007986 */ /* 0x0005e2000c10153c */
[----:B------:R-:W3:Y:S01]  /*1ac10*/  LDC R47, c[0x0][0x278] ;  /* 0x00009e00ff2f7b82 */ /* 0x000ee20000000800 */
[----:B------:R-:W-:Y:S02]  /*1ac20*/  PRMT R44, R133, 0x7632, R44 ;  /* 0x00007632852c7816 */ /* 0x000fe4000000002c */
[----:B--2---:R-:W-:Y:S01]  /*1ac30*/  LEA.HI.X.SX32 R9, R0, R19, 0x1, P0 ;  /* 0x0000001300097211 */ /* 0x004fe200000f0eff */
[----:B----4-:R-:W-:Y:S01]  /*1ac40*/  IMAD R0, R13, 0x2, R2 ;  /* 0x000000020d007824 */ /* 0x010fe200078e0202 */
[----:B------:R-:W-:-:S04]  /*1ac50*/  LEA R12, P0, R2, R3, 0x1 ;  /* 0x00000003020c7211 */ /* 0x000fc800078008ff */
[----:B------:R-:W-:Y:S01]  /*1ac60*/  LEA.HI.X.SX32 R13, R2, R19, 0x1, P0 ;  /* 0x00000013020d7211 */ /* 0x000fe200000f0eff */
[----:B0-----:R-:W-:Y:S01]  /*1ac70*/  IMAD R2, R15, 0x2, R0 ;  /* 0x000000020f027824 */ /* 0x001fe200078e0200 */
[C---:B------:R-:W-:Y:S01]  /*1ac80*/  LEA R4, P0, R0.reuse, R3, 0x1 ;  /* 0x0000000300047211 */ /* 0x040fe200078008ff */
[----:B------:R-:W0:Y:S03]  /*1ac90*/  LDC R15, c[0x0][0x278] ;  /* 0x00009e00ff0f7b82 */ /* 0x000e260000000800 */
[----:B------:R-:W-:Y:S01]  /*1aca0*/  LEA R14, R49, R2, 0x1 ;  /* 0x00000002310e7211 */ /* 0x000fe200078e08ff */
[----:B------:R2:W-:Y:S01]  /*1acb0*/  STG.E.U16 desc[UR60][R6.64], R44 ;  /* 0x0000002c06007986 */ /* 0x0005e2000c10153c */
[----:B------:R-:W-:-:S03]  /*1acc0*/  LEA.HI.X.SX32 R5, R0, R19, 0x1, P0 ;  /* 0x0000001300057211 */ /* 0x000fc600000f0eff */
[----:B------:R-:W4:Y:S01]  /*1acd0*/  LDC R49, c[0x0][0x278] ;  /* 0x00009e00ff317b82 */ /* 0x000f220000000800 */
[----:B------:R-:W-:Y:S02]  /*1ace0*/  PRMT R46, R134, 0x7632, R46 ;  /* 0x00007632862e7816 */ /* 0x000fe4000000002e */
[----:B------:R-:W-:Y:S02]  /*1acf0*/  PRMT R48, R135, 0x7632, R48 ;  /* 0x0000763287307816 */ /* 0x000fe40000000030 */
[----:B--2---:R-:W-:-:S04]  /*1ad00*/  LEA R6, P0, R14, R3, 0x1 ;  /* 0x000000030e067211 */ /* 0x004fc800078008ff */
[----:B------:R-:W-:Y:S01]  /*1ad10*/  LEA.HI.X.SX32 R7, R14, R19, 0x1, P0 ;  /* 0x000000130e077211 */ /* 0x000fe200000f0eff */
[----:B-1----:R-:W-:Y:S02]  /*1ad20*/  IMAD R14, R45, 0x2, R14 ;  /* 0x000000022d0e7824 */ /* 0x002fe400078e020e */
[----:B------:R-:W1:Y:S01]  /*1ad30*/  LDC R45, c[0x0][0x278] ;  /* 0x00009e00ff2d7b82 */ /* 0x000e620000000800 */
        /* <DEDUP_REMOVED lines=10> */
[----:B0-----:R-:W-:Y:S01]  /*1ade0*/  LEA R2, R15, R0, 0x1 ;  /* 0x000000000f027211 */ /* 0x001fe200078e08ff */
[----:B------:R0:W-:Y:S03]  /*1adf0*/  STG.E.U16 desc[UR60][R10.64], R125 ;  /* 0x0000007d0a007986 */ /* 0x0001e6000c10153c */
[----:B------:R-:W3:Y:S01]  /*1ae00*/  LDC R15, c[0x0][0x278] ;  /* 0x00009e00ff0f7b82 */ /* 0x000ee20000000800 */
[----:B------:R0:W-:Y:S01]  /*1ae10*/  STG.E.U16 desc[UR60][R6.64], R126 ;  /* 0x0000007e06007986 */ /* 0x0001e2000c10153c */
[----:B----4-:R-:W-:-:S04]  /*1ae20*/  LEA R4, P0, R0, R3, 0x1 ;  /* 0x0000000300047211 */ /* 0x010fc800078008ff */
        /* <DEDUP_REMOVED lines=10> */
[----:B------:R-:W4:Y:S01]  /*1aed0*/  LDC R45, c[0x0][0x278] ;  /* 0x00009e00ff2d7b82 */ /* 0x000f220000000800 */
[----:B------:R-:W-:-:S02]  /*1aee0*/  PRMT R44, R125, 0x7632, R44 ;  /* 0x000076327d2c7816 */ /* 0x000fc4000000002c */
[----:B-1----:R-:W-:Y:S02]  /*1aef0*/  LEA.HI.X.SX32 R11, R0, R19, 0x1, P0 ;  /* 0x00000013000b7211 */ /* 0x002fe400000f0eff */
[C---:B------:R-:W-:Y:S02]  /*1af00*/  LEA R12, P0, R2.reuse, R3, 0x1 ;  /* 0x00000003020c7211 */ /* 0x040fe400078008ff */
[----:B--2---:R-:W-:Y:S02]  /*1af10*/  LEA R0, R13, R2, 0x1 ;  /* 0x000000020d007211 */ /* 0x004fe400078e08ff */
[----:B------:R-:W-:-:S03]  /*1af20*/  LEA.HI.X.SX32 R13, R2, R19, 0x1, P0 ;  /* 0x00000013020d7211 */ /* 0x000fc600000f0eff */
[----:B---3--:R-:W-:Y:S01]  /*1af30*/  IMAD R2, R47, 0x2, R0 ;  /* 0x000000022f027824 */ /* 0x008fe200078e0200 */
[C---:B------:R-:W-:Y:S01]  /*1af40*/  LEA R4, P0, R0.reuse, R3, 0x1 ;  /* 0x0000000300047211 */ /* 0x040fe200078008ff */
[----:B------:R-:W1:Y:S02]  /*1af50*/  LDC R47, c[0x0][0x278] ;  /* 0x00009e00ff2f7b82 */ /* 0x000e640000000800 */
[----:B------:R-:W-:Y:S01]  /*1af60*/  IMAD R14, R15, 0x2, R2 ;  /* 0x000000020f0e7824 */ /* 0x000fe200078e0202 */
[----:B------:R2:W-:Y:S01]  /*1af70*/  STG.E.U16 desc[UR60][R6.64], R44 ;  /* 0x0000002c06007986 */ /* 0x0005e2000c10153c */
[----:B------:R-:W-:-:S04]  /*1af80*/  LEA.HI.X.SX32 R5, R0, R19, 0x1, P0 ;  /* 0x0000001300057211 */ /* 0x000fc800000f0eff */
[----:B------:R-:W3:Y:S01]  /*1af90*/  LDC R15, c[0x0][0x278] ;  /* 0x00009e00ff0f7b82 */ /* 0x000ee20000000800 */
[----:B------:R-:W-:Y:S02]  /*1afa0*/  PRMT R46, R126, 0x7632, R46 ;  /* 0x000076327e2e7816 */ /* 0x000fe4000000002e */
[C---:B--2---:R-:W-:Y:S02]  /*1afb0*/  LEA R6, P0, R14.reuse, R3, 0x1 ;  /* 0x000000030e067211 */ /* 0x044fe400078008ff */
[----:B------:R-:W-:Y:S02]  /*1afc0*/  PRMT R48, R127, 0x7632, R48 ;  /* 0x000076327f307816 */ /* 0x000fe40000000030 */
[----:B------:R-:W-:Y:S02]  /*1afd0*/  LEA.HI.X.SX32 R7, R14, R19, 0x1, P0 ;  /* 0x000000130e077211 */ /* 0x000fe400000f0eff */
[----:B0-----:R-:W-:Y:S02]  /*1afe0*/  LEA R14, R49, R14, 0x1 ;  /* 0x0000000e310e7211 */ /* 0x001fe400078e08ff */
[----:B------:R-:W0:Y:S01]  /*1aff0*/  LDC R49, c[0x0][0x278] ;  /* 0x00009e00ff317b82 */ /* 0x000e220000000800 */
        /* <DEDUP_REMOVED lines=9> */
[----:B------:R-:W-:Y:S01]  /*1b090*/  LEA.HI.X.SX32 R11, R14, R19, 0x1, P0 ;  /* 0x000000130e0b7211 */ /* 0x000fe200000f0eff */
[----:B-1----:R-:W-:Y:S02]  /*1b0a0*/  IMAD R2, R47, 0x2, R0 ;  /* 0x000000022f027824 */ /* 0x002fe400078e0200 */
[----:B------:R-:W-:Y:S03]  /*1b0b0*/  STG.E.U16 desc[UR60][R8.64], R137 ;  /* 0x0000008908007986 */ /* 0x000fe6000c10153c */
[----:B------:R-:W1:Y:S01]  /*1b0c0*/  LDC R47, c[0x0][0x278] ;  /* 0x00009e00ff2f7b82 */ /* 0x000e620000000800 */
[----:B------:R0:W-:Y:S01]  /*1b0d0*/  STG.E.U16 desc[UR60][R6.64], R138 ;  /* 0x0000008a06007986 */ /* 0x0001e2000c10153c */
[----:B---3--:R-:W-:-:S04]  /*1b0e0*/  LEA R4, P0, R0, R3, 0x1 ;  /* 0x0000000300047211 */ /* 0x008fc800078008ff */
[----:B------:R-:W-:Y:S02]  /*1b0f0*/  LEA.HI.X.SX32 R5, R0, R19, 0x1, P0 ;  /* 0x0000001300057211 */ /* 0x000fe400000f0eff */
[----:B------:R-:W-:Y:S02]  /*1b100*/  LEA R0, R15, R2, 0x1 ;  /* 0x000000020f007211 */ /* 0x000fe400078e08ff */
[----:B0-----:R-:W-:Y:S01]  /*1b110*/  LEA R6, P0, R2, R3, 0x1 ;  /* 0x0000000302067211 */ /* 0x001fe200078008ff */
[----:B------:R-:W0:Y:S01]  /*1b120*/  LDC R15, c[0x0][0x278] ;  /* 0x00009e00ff0f7b82 */ /* 0x000e220000000800 */
[----:B------:R-:W-:Y:S02]  /*1b130*/  PRMT R9, R136, 0x7632, R9 ;  /* 0x0000763288097816 */ /* 0x000fe40000000009 */
[----:B------:R-:W-:Y:S01]  /*1b140*/  LEA.HI.X.SX32 R7, R2, R19, 0x1, P0 ;  /* 0x0000001302077211 */ /* 0x000fe200000f0eff */
[----:B------:R-:W-:Y:S01]  /*1b150*/  IMAD R2, R49, 0x2, R0 ;  /* 0x0000000231027824 */ /* 0x000fe200078e0200 */
[----:B------:R-:W-:Y:S01]  /*1b160*/  LEA R8, P0, R0, R3, 0x1 ;  /* 0x0000000300087211 */ /* 0x000fe200078008ff */
[----:B------:R-:W-:Y:S02]  /*1b170*/  STG.E.U16 desc[UR60][R10.64], R139 ;  /* 0x0000008b0a007986 */ /* 0x000fe4000c10153c */
[----:B------:R-:W3:Y:S02]  /*1b180*/  LDC R49, c[0x0][0x278] ;  /* 0x00009e00ff317b82 */ /* 0x000ee40000000800 */
[----:B------:R4:W-:Y:S01]  /*1b190*/  STG.E.U16 desc[UR60][R4.64], R9 ;  /* 0x0000000904007986 */ /* 0x0009e2000c10153c */
[----:B------:R-:W-:-:S02]  /*1b1a0*/  PRMT R44, R137, 0x7632, R44 ;  /* 0x00007632892c7816 */ /* 0x000fc4000000002c */
[----:B----4-:R-:W-:Y:S01]  /*1b1b0*/  LEA.HI.X.SX32 R9, R0, R19, 0x1, P0 ;  /* 0x0000001300097211 */ /* 0x010fe200000f0eff */
[----:B--2---:R-:W-:Y:S01]  /*1b1c0*/  IMAD R0, R13, 0x2, R2 ;  /* 0x000000020d007824 */ /* 0x004fe200078e0202 */
[----:B------:R-:W-:-:S04]  /*1b1d0*/  LEA R12, P0, R2, R3, 0x1 ;  /* 0x00000003020c7211 */ /* 0x000fc800078008ff */
[----:B------:R-:W-:Y:S02]  /*1b1e0*/  LEA.HI.X.SX32 R13, R2, R19, 0x1, P0 ;  /* 0x00000013020d7211 */ /* 0x000fe400000f0eff */
[----:B------:R-:W-:Y:S02]  /*1b1f0*/  LEA R2, R45, R0, 0x1 ;  /* 0x000000002d027211 */ /* 0x000fe400078e08ff */
[----:B------:R-:W2:Y:S01]  /*1b200*/  LDC R45, c[0x0][0x278] ;  /* 0x00009e00ff2d7b82 */ /* 0x000ea20000000800 */
[C---:B------:R-:W-:Y:S02]  /*1b210*/  LEA R4, P0, R0.reuse, R3, 0x1 ;  /* 0x0000000300047211 */ /* 0x040fe400078008ff */
[----:B-1----:R-:W-:Y:S01]  /*1b220*/  IMAD R14, R47, 0x2, R2 ;  /* 0x000000022f0e7824 */ /* 0x002fe200078e0202 */
[----:B------:R1:W-:Y:S01]  /*1b230*/  STG.E.U16 desc[UR60][R6.64], R44 ;  /* 0x0000002c06007986 */ /* 0x0003e2000c10153c */
[----:B------:R-:W-:-:S03]  /*1b240*/  LEA.HI.X.SX32 R5, R0, R19, 0x1, P0 ;  /* 0x0000001300057211 */ /* 0x000fc600000f0eff */
[----:B------:R-:W4:Y:S01]  /*1b250*/  LDC R47, c[0x0][0x278] ;  /* 0x00009e00ff2f7b82 */ /* 0x000f220000000800 */
[----:B------:R-:W-:Y:S02]  /*1b260*/  PRMT R46, R138, 0x7632, R46 ;  /* 0x000076328a2e7816 */ /* 0x000fe4000000002e */
[----:B------:R-:W-:Y:S02]  /*1b270*/  PRMT R48, R139, 0x7632, R48 ;  /* 0x000076328b307816 */ /* 0x000fe40000000030 */
[-C--:B-1----:R-:W-:Y:S02]  /*1b280*/  LEA R6, P0, R14, R3.reuse, 0x1 ;  /* 0x000000030e067211 */ /* 0x082fe400078008ff */
[----:B------:R-:W-:Y:S02]  /*1b290*/  LEA R10, P2, R2, R3, 0x1 ;  /* 0x00000003020a7211 */ /* 0x000fe400078408ff */
[----:B------:R-:W-:Y:S01]  /*1b2a0*/  LEA.HI.X.SX32 R7, R14, R19, 0x1, P0 ;  /* 0x000000130e077211 */ /* 0x000fe200000f0eff */
[----:B0-----:R-:W-:-:S02]  /*1b2b0*/  IMAD R14, R15, 0x2, R14 ;  /* 0x000000020f0e7824 */ /* 0x001fc400078e020e */
[----:B------:R-:W0:Y:S01]  /*1b2c0*/  LDC R15, c[0x0][0x278] ;  /* 0x00009e00ff0f7b82 */ /* 0x000e220000000800 */
[----:B------:R1:W-:Y:S01]  /*1b2d0*/  STG.E.U16 desc[UR60][R8.64], R46 ;  /* 0x0000002e08007986 */ /* 0x0003e2000c10153c */
[----:B------:R-:W-:-:S03]  /*1b2e0*/  LEA.HI.X.SX32 R11, R2, R19, 0x1, P2 ;  /* 0x00000013020b7211 */ /* 0x000fc600010f0eff */
[----:B------:R1:W-:Y:S01]  /*1b2f0*/  STG.E.U16 desc[UR60][R12.64], R48 ;  /* 0x000000300c007986 */ /* 0x0003e2000c10153c */
[----:B------:R-:W-:Y:S02]  /*1b300*/  PRMT R44, R21, 0x7632, R44 ;  /* 0x00007632152c7816 */ /* 0x000fe4000000002c */
[----:B---3--:R-:W-:Y:S01]  /*1b310*/  LEA R0, R49, R14, 0x1 ;  /* 0x0000000e31007211 */ /* 0x008fe200078e08ff */
[----:B------:R3:W-:Y:S04]  /*1b320*/  STG.E.U16 desc[UR60][R4.64], R20 ;  /* 0x0000001404007986 */ /* 0x0007e8000c10153c */
[----:B------:R3:W-:Y:S01]  /*1b330*/  STG.E.U16 desc[UR60][R10.64], R21 ;  /* 0x000000150a007986 */ /* 0x0007e2000c10153c */
[C---:B-1----:R-:W-:Y:S01]  /*1b340*/  LEA R8, P0, R14.reuse, R3, 0x1 ;  /* 0x000000030e087211 */ /* 0x042fe200078008ff */
[----:B------:R-:W1:Y:S03]  /*1b350*/  LDC R13, c[0x0][0x278] ;  /* 0x00009e00ff0d7b82 */ /* 0x000e660000000800 */
[----:B------:R-:W-:Y:S01]  /*1b360*/  LEA.HI.X.SX32 R9, R14, R19, 0x1, P0 ;  /* 0x000000130e097211 */ /* 0x000fe200000f0eff */
[----:B--2---:R-:W-:Y:S01]  /*1b370*/  IMAD R2, R45, 0x2, R0 ;  /* 0x000000022d027824 */ /* 0x004fe200078e0200 */
[----:B---3--:R-:W-:-:S03]  /*1b380*/  LEA R4, P0, R0, R3, 0x1 ;  /* 0x0000000300047211 */ /* 0x008fc600078008ff */
[----:B------:R-:W2:Y:S01]  /*1b390*/  LDC R21, c[0x0][0x278] ;  /* 0x00009e00ff157b82 */ /* 0x000ea20000000800 */
[----:B------:R3:W-:Y:S01]  /*1b3a0*/  STG.E.U16 desc[UR60][R6.64], R22 ;  /* 0x0000001606007986 */ /* 0x0007e2000c10153c */
[----:B------:R-:W-:Y:S01]  /*1b3b0*/  LEA.HI.X.SX32 R5, R0, R19, 0x1, P0 ;  /* 0x0000001300057211 */ /* 0x000fe200000f0eff */
[----:B----4-:R-:W-:-:S05]  /*1b3c0*/  IMAD R0, R47, 0x2, R2 ;  /* 0x000000022f007824 */ /* 0x010fca00078e0202 */
[----:B------:R-:W4:Y:S01]  /*1b3d0*/  LDC R45, c[0x0][0x278] ;  /* 0x00009e00ff2d7b82 */ /* 0x000f220000000800 */
[----:B------:R-:W-:Y:S02]  /*1b3e0*/  PRMT R11, R20, 0x7632, R11 ;  /* 0x00007632140b7816 */ /* 0x000fe4000000000b */
[C---:B---3--:R-:W-:Y:S01]  /*1b3f0*/  LEA R6, P0, R2.reuse, R3, 0x1 ;  /* 0x0000000302067211 */ /* 0x048fe200078008ff */
[----:B------:R-:W-:Y:S04]  /*1b400*/  STG.E.U16 desc[UR60][R8.64], R23 ;  /* 0x0000001708007986 */ /* 0x000fe8000c10153c */
[----:B------:R-:W3:Y:S01]  /*1b410*/  LDC R47, c[0x0][0x278] ;  /* 0x00009e00ff2f7b82 */ /* 0x000ee20000000800 */
[----:B------:R-:W-:Y:S02]  /*1b420*/  LEA.HI.X.SX32 R7, R2, R19, 0x1, P0 ;  /* 0x0000001302077211 */ /* 0x000fe400000f0eff */
[----:B------:R-:W-:-:S02]  /*1b430*/  LEA R10, P0, R0, R3, 0x1 ;  /* 0x00000003000a7211 */ /* 0x000fc400078008ff */
[----:B0-----:R-:W-:Y:S01]  /*1b440*/  LEA R2, R15, R0, 0x1 ;  /* 0x000000000f027211 */ /* 0x001fe200078e08ff */
[----:B------:R0:W-:Y:S02]  /*1b450*/  STG.E.U16 desc[UR60][R4.64], R11 ;  /* 0x0000000b04007986 */ /* 0x0001e4000c10153c */
[----:B------:R-:W3:Y:S01]  /*1b460*/  LDC R15, c[0x0][0x278] ;  /* 0x00009e00ff0f7b82 */ /* 0x000ee20000000800 */
[----:B0-----:R-:W-:Y:S01]  /*1b470*/  LEA.HI.X.SX32 R11, R0, R19, 0x1, P0 ;  /* 0x00000013000b7211 */ /* 0x001fe200000f0eff */
[----:B-1----:R-:W-:Y:S01]  /*1b480*/  IMAD R0, R13, 0x2, R2 ;  /* 0x000000020d007824 */ /* 0x002fe200078e0202 */
[----:B------:R-:W-:-:S04]  /*1b490*/  LEA R12, P0, R2, R3, 0x1 ;  /* 0x00000003020c7211 */ /* 0x000fc800078008ff */
[----:B------:R-:W-:Y:S01]  /*1b4a0*/  LEA.HI.X.SX32 R13, R2, R19, 0x1, P0 ;  /* 0x00000013020d7211 */ /* 0x000fe200000f0eff */
[----:B--2---:R-:W-:Y:S02]  /*1b4b0*/  IMAD R2, R21, 0x2, R0 ;  /* 0x0000000215027824 */ /* 0x004fe400078e0200 */
[----:B------:R-:W0:Y:S01]  /*1b4c0*/  LDC R21, c[0x0][0x278] ;  /* 0x00009e00ff157b82 */ /* 0x000e220000000800 */
[----:B------:R-:W-:Y:S02]  /*1b4d0*/  PRMT R20, R22, 0x7632, R20 ;  /* 0x0000763216147816 */ /* 0x000fe40000000014 */
[----:B------:R-:W-:Y:S02]  /*1b4e0*/  PRMT R22, R23, 0x7632, R22 ;  /* 0x0000763217167816 */ /* 0x000fe40000000016 */
[C---:B------:R-:W-:Y:S02]  /*1b4f0*/  LEA R4, P0, R0.reuse, R3, 0x1 ;  /* 0x0000000300047211 */ /* 0x040fe400078008ff */
[----:B----4-:R-:W-:Y:S01]  /*1b500*/  LEA R14, R45, R2, 0x1 ;  /* 0x000000022d0e7211 */ /* 0x010fe200078e08ff */
[----:B------:R-:W1:Y:S01]  /*1b510*/  LDC R23, c[0x0][0x278] ;  /* 0x00009e00ff177b82 */ /* 0x000e620000000800 */
[----:B------:R2:W-:Y:S01]  /*1b520*/  STG.E.U16 desc[UR60][R6.64], R44 ;  /* 0x0000002c06007986 */ /* 0x0005e2000c10153c */
[----:B------:R-:W-:-:S03]  /*1b530*/  LEA.HI.X.SX32 R5, R0, R19, 0x1, P0 ;  /* 0x0000001300057211 */ /* 0x000fc600000f0eff */
[----:B------:R-:W-:Y:S03]  /*1b540*/  STG.E.U16 desc[UR60][R10.64], R20 ;  /* 0x000000140a007986 */ /* 0x000fe6000c10153c */
[----:B------:R-:W4:Y:S01]  /*1b550*/  LDC R45, c[0x0][0x278] ;  /* 0x00009e00ff2d7b82 */ /* 0x000f220000000800 */
[C---:B--2---:R-:W-:Y:S01]  /*1b560*/  LEA R6, P0, R14.reuse, R3, 0x1 ;  /* 0x000000030e067211 */ /* 0x044fe200078008ff */
[----:B------:R2:W-:Y:S03]  /*1b570*/  STG.E.U16 desc[UR60][R12.64], R22 ;  /* 0x000000160c007986 */ /* 0x0005e6000c10153c */
[----:B------:R-:W-:Y:S01]  /*1b580*/  LEA.HI.X.SX32 R7, R14, R19, 0x1, P0 ;  /* 0x000000130e077211 */ /* 0x000fe200000f0eff */
[----:B---3--:R-:W-:Y:S01]  /*1b590*/  IMAD R14, R47, 0x2, R14 ;  /* 0x000000022f0e7824 */ /* 0x008fe200078e020e */
[----:B------:R-:W-:-:S03]  /*1b5a0*/  LEA R8, P2, R2, R3, 0x1 ;  /* 0x0000000302087211 */ /* 0x000fc600078408ff */
[----:B------:R-:W-:Y:S01]  /*1b5b0*/  IMAD R0, R15, 0x2, R14 ;  /* 0x000000020f007824 */ /* 0x000fe200078e020e */
[----:B--2---:R-:W2:Y:S01]  /*1b5c0*/  LDC R13, c[0x0][0x278] ;  /* 0x00009e00ff0d7b82 */ /* 0x004ea20000000800 */
[----:B------:R-:W-:Y:S01]  /*1b5d0*/  LEA R10, P0, R14, R3, 0x1 ;  /* 0x000000030e0a7211 */ /* 0x000fe200078008ff */
[----:B------:R3:W-:Y:S01]  /*1b5e0*/  STG.E.U16 desc[UR60][R4.64], R24 ;  /* 0x0000001804007986 */ /* 0x0007e2000c10153c */
[-C--:B------:R-:W-:Y:S02]  /*1b5f0*/  LEA.HI.X.SX32 R9, R2, R19.reuse, 0x1, P2 ;  /* 0x0000001302097211 */ /* 0x080fe400010f0eff */
[----:B------:R-:W-:-:S03]  /*1b600*/  LEA.HI.X.SX32 R11, R14, R19, 0x1, P0 ;  /* 0x000000130e0b7211 */ /* 0x000fc600000f0eff */
[----:B------:R-:W2:Y:S01]  /*1b610*/  LDC R15, c[0x0][0x278] ;  /* 0x00009e00ff0f7b82 */ /* 0x000ea20000000800 */
[----:B0-----:R-:W-:Y:S01]  /*1b620*/  LEA R2, R21, R0, 0x1 ;  /* 0x0000000015027211 */ /* 0x001fe200078e08ff */
[----:B------:R0:W-:Y:S01]  /*1b630*/  STG.E.U16 desc[UR60][R8.64], R25 ;  /* 0x0000001908007986 */ /* 0x0001e2000c10153c */
[----:B---3--:R-:W-:-:S05]  /*1b640*/  LEA R4, P0, R0, R3, 0x1 ;  /* 0x0000000300047211 */ /* 0x008fca00078008ff */
[----:B------:R-:W3:Y:S01]  /*1b650*/  LDC R21, c[0x0][0x278] ;  /* 0x00009e00ff157b82 */ /* 0x000ee20000000800 */
[----:B------:R4:W-:Y:S01]  /*1b660*/  STG.E.U16 desc[UR60][R6.64], R26 ;  /* 0x0000001a06007986 */ /* 0x0009e2000c10153c */
[----:B------:R-:W-:Y:S01]  /*1b670*/  LEA.HI.X.SX32 R5, R0, R19, 0x1, P0 ;  /* 0x0000001300057211 */ /* 0x000fe200000f0eff */
[----:B-1----:R-:W-:Y:S01]  /*1b680*/  IMAD R0, R23, 0x2, R2 ;  /* 0x0000000217007824 */ /* 0x002fe200078e0202 */
[----:B0-----:R-:W-:-:S04]  /*1b690*/  PRMT R9, R24, 0x7632, R9 ;  /* 0x0000763218097816 */ /* 0x001fc80000000009 */
[----:B------:R-:W0:Y:S01]  /*1b6a0*/  LDC R23, c[0x0][0x278] ;  /* 0x00009e00ff177b82 */ /* 0x000e220000000800 */
[C---:B----4-:R-:W-:Y:S01]  /*1b6b0*/  LEA R6, P0, R2.reuse, R3, 0x1 ;  /* 0x0000000302067211 */ /* 0x050fe200078008ff */
[----:B------:R-:W-:Y:S03]  /*1b6c0*/  STG.E.U16 desc[UR60][R10.64], R27 ;  /* 0x0000001b0a007986 */ /* 0x000fe6000c10153c */
[----:B------:R-:W-:Y:S01]  /*1b6d0*/  LEA.HI.X.SX32 R7, R2, R19, 0x1, P0 ;  /* 0x0000001302077211 */ /* 0x000fe200000f0eff */
[----:B------:R-:W-:Y:S01]  /*1b6e0*/  IMAD R2, R45, 0x2, R0 ;  /* 0x000000022d027824 */ /* 0x000fe200078e0200 */
[C---:B------:R-:W-:Y:S01]  /*1b6f0*/  LEA R8, P0, R0.reuse, R3, 0x1 ;  /* 0x0000000300087211 */ /* 0x040fe200078008ff */
[----:B------:R1:W-:Y:S01]  /*1b700*/  STG.E.U16 desc[UR60][R4.64], R9 ;  /* 0x0000000904007986 */ /* 0x0003e2000c10153c */
[----:B------:R-:W-:Y:S02]  /*1b710*/  PRMT R20, R25, 0x7632, R20 ;  /* 0x0000763219147816 */ /* 0x000fe40000000014 */
[----:B------:R-:W4:Y:S01]  /*1b720*/  LDC R25, c[0x0][0x278] ;  /* 0x00009e00ff197b82 */ /* 0x000f220000000800 */
[----:B-1----:R-:W-:-:S02]  /*1b730*/  LEA.HI.X.SX32 R9, R0, R19, 0x1, P0 ;  /* 0x0000001300097211 */ /* 0x002fc400000f0eff */
[C---:B------:R-:W-:Y:S02]  /*1b740*/  LEA R12, P0, R2.reuse, R3, 0x1 ;  /* 0x00000003020c7211 */ /* 0x040fe400078008ff */
[----:B--2---:R-:W-:Y:S02]  /*1b750*/  LEA R0, R13, R2, 0x1 ;  /* 0x000000020d007211 */ /* 0x004fe400078e08ff */
[----:B------:R-:W-:-:S03]  /*1b760*/  LEA.HI.X.SX32 R13, R2, R19, 0x1, P0 ;  /* 0x00000013020d7211 */ /* 0x000fc600000f0eff */
[----:B------:R-:W-:Y:S01]  /*1b770*/  IMAD R2, R15, 0x2, R0 ;  /* 0x000000020f027824 */ /* 0x000fe200078e0200 */
[C---:B------:R-:W-:Y:S01]  /*1b780*/  LEA R4, P0, R0.reuse, R3, 0x1 ;  /* 0x0000000300047211 */ /* 0x040fe200078008ff */
[----:B------:R-:W1:Y:S02]  /*1b790*/  LDC R15, c[0x0][0x278] ;  /* 0x00009e00ff0f7b82 */ /* 0x000e640000000800 */
[----:B---3--:R-:W-:Y:S01]  /*1b7a0*/  IMAD R14, R21, 0x2, R2 ;  /* 0x00000002150e7824 */ /* 0x008fe200078e0202 */
[----:B------:R2:W-:Y:S01]  /*1b7b0*/  STG.E.U16 desc[UR60][R6.64], R20 ;  /* 0x0000001406007986 */ /* 0x0005e2000c10153c */
[----:B------:R-:W-:-:S04]  /*1b7c0*/  LEA.HI.X.SX32 R5, R0, R19, 0x1, P0 ;  /* 0x0000001300057211 */ /* 0x000fc800000f0eff */
[----:B------:R-:W3:Y:S01]  /*1b7d0*/  LDC R21, c[0x0][0x278] ;  /* 0x00009e00ff157b82 */ /* 0x000ee20000000800 */
[----:B------:R-:W-:Y:S02]  /*1b7e0*/  PRMT R22, R26, 0x7632, R22 ;  /* 0x000076321a167816 */ /* 0x000fe40000000016 */
[C---:B--2---:R-:W-:Y:S02]  /*1b7f0*/  LEA R6, P0, R14.reuse, R3, 0x1 ;  /* 0x000000030e067211 */ /* 0x044fe400078008ff */
[----:B------:R-:W-:Y:S02]  /*1b800*/  PRMT R24, R27, 0x7632, R24 ;  /* 0x000076321b187816 */ /* 0x000fe40000000018 */
[----:B------:R-:W-:Y:S01]  /*1b810*/  LEA.HI.X.SX32 R7, R14, R19, 0x1, P0 ;  /* 0x000000130e077211 */ /* 0x000fe200000f0eff */
[----:B------:R2:W-:Y:S01]  /*1b820*/  STG.E.U16 desc[UR60][R8.64], R22 ;  /* 0x0000001608007986 */ /* 0x0005e2000c10153c */
[----:B0-----:R-:W-:Y:S01]  /*1b830*/  LEA R14, R23, R14, 0x1 ;  /* 0x0000000e170e7211 */ /* 0x001fe200078e08ff */
[----:B------:R-:W0:Y:S02]  /*1b840*/  LDC R27, c[0x0][0x278] ;  /* 0x00009e00ff1b7b82 */ /* 0x000e240000000800 */
[----:B------:R2:W-:Y:S06]  /*1b850*/  STG.E.U16 desc[UR60][R12.64], R24 ;  /* 0x000000180c007986 */ /* 0x0005ec000c10153c */
[----:B------:R-:W0:Y:S01]  /*1b860*/  LDC R23, c[0x0][0x278] ;  /* 0x00009e00ff177b82 */ /* 0x000e220000000800 */
[-C--:B------:R-:W-:Y:S01]  /*1b870*/  LEA R10, P2, R2, R3.reuse, 0x1 ;  /* 0x00000003020a7211 */ /* 0x080fe200078408ff */
[----:B----4-:R-:W-:Y:S01]  /*1b880*/  IMAD R0, R25, 0x2, R14 ;  /* 0x0000000219007824 */ /* 0x010fe200078e020e */
[----:B--2---:R-:W-:-:S05]  /*1b890*/  LEA R8, P0, R14, R3, 0x1 ;  /* 0x000000030e087211 */ /* 0x004fca00078008ff */
[----:B------:R-:W2:Y:S01]  /*1b8a0*/  LDC R13, c[0x0][0x278] ;  /* 0x00009e00ff0d7b82 */ /* 0x000ea20000000800 */
[-C--:B------:R-:W-:Y:S01]  /*1b8b0*/  LEA.HI.X.SX32 R11, R2, R19.reuse, 0x1, P2 ;  /* 0x00000013020b7211 */ /* 0x080fe200010f0eff */
[----:B------:R4:W-:Y:S01]  /*1b8c0*/  STG.E.U16 desc[UR60][R4.64], R28 ;  /* 0x0000001c04007986 */ /* 0x0009e2000c10153c */
[----:B------:R-:W-:Y:S01]  /*1b8d0*/  LEA.HI.X.SX32 R9, R14, R19, 0x1, P0 ;  /* 0x000000130e097211 */ /* 0x000fe200000f0eff */
[----:B-1----:R-:W-:-:S04]  /*1b8e0*/  IMAD R2, R15, 0x2, R0 ;  /* 0x000000020f027824 */ /* 0x002fc800078e0200 */
[----:B------:R-:W1:Y:S01]  /*1b8f0*/  LDC R25, c[0x0][0x278] ;  /* 0x00009e00ff197b82 */ /* 0x000e620000000800 */
[----:B------:R3:W-:Y:S01]  /*1b900*/  STG.E.U16 desc[UR60][R10.64], R29 ;  /* 0x0000001d0a007986 */ /* 0x0007e2000c10153c */
[----:B----4-:R-:W-:-:S06]  /*1b910*/  LEA R4, P0, R0, R3, 0x1 ;  /* 0x0000000300047211 */ /* 0x010fcc00078008ff */
[----:B------:R-:W4:Y:S01]  /*1b920*/  LDC R15, c[0x0][0x278] ;  /* 0x00009e00ff0f7b82 */ /* 0x000f220000000800 */
[----:B------:R0:W-:Y:S01]  /*1b930*/  STG.E.U16 desc[UR60][R6.64], R30 ;  /* 0x0000001e06007986 */ /* 0x0001e2000c10153c */
[----:B------:R-:W-:Y:S02]  /*1b940*/  LEA.HI.X.SX32 R5, R0, R19, 0x1, P0 ;  /* 0x0000001300057211 */ /* 0x000fe400000f0eff */
[----:B---3--:R-:W-:Y:S02]  /*1b950*/  LEA R0, R21, R2, 0x1 ;  /* 0x0000000215007211 */ /* 0x008fe400078e08ff */
[----:B------:R-:W-:Y:S01]  /*1b960*/  PRMT R11, R28, 0x7632, R11 ;  /* 0x000076321c0b7816 */ /* 0x000fe2000000000b */
[----:B------:R-:W-:Y:S01]  /*1b970*/  STG.E.U16 desc[UR60][R8.64], R31 ;  /* 0x0000001f08007986 */ /* 0x000fe2000c10153c */
[----:B------:R-:W3:Y:S01]  /*1b980*/  LDC R21, c[0x0][0x278] ;  /* 0x00009e00ff157b82 */ /* 0x000ee20000000800 */
[----:B0-----:R-:W-:-:S04]  /*1b990*/  LEA R6, P0, R2, R3, 0x1 ;  /* 0x0000000302067211 */ /* 0x001fc800078008ff */
[----:B------:R-:W-:Y:S01]  /*1b9a0*/  LEA.HI.X.SX32 R7, R2, R19, 0x1, P0 ;  /* 0x0000001302077211 */ /* 0x000fe200000f0eff */
[----:B------:R-:W-:Y:S01]  /*1b9b0*/  IMAD R2, R23, 0x2, R0 ;  /* 0x0000000217027824 */ /* 0x000fe200078e0200 */
[C---:B------:R-:W-:Y:S01]  /*1b9c0*/  LEA R10, P0, R0.reuse, R3, 0x1 ;  /* 0x00000003000a7211 */ /* 0x040fe200078008ff */
[----:B------:R0:W-:Y:S01]  /*1b9d0*/  STG.E.U16 desc[UR60][R4.64], R11 ;  /* 0x0000000b04007986 */ /* 0x0001e2000c10153c */
[----:B------:R-:W3:Y:S01]  /*1b9e0*/  LDC R23, c[0x0][0x278] ;  /* 0x00009e00ff177b82 */ /* 0x000ee20000000800 */
[----:B------:R-:W-:Y:S02]  /*1b9f0*/  PRMT R20, R29, 0x7632, R20 ;  /* 0x000076321d147816 */ /* 0x000fe40000000014 */
[----:B0-----:R-:W-:Y:S01]  /*1ba00*/  LEA.HI.X.SX32 R11, R0, R19, 0x1, P0 ;  /* 0x00000013000b7211 */ /* 0x001fe200000f0eff */
[----:B--2---:R-:W-:Y:S01]  /*1ba10*/  IMAD R0, R13, 0x2, R2 ;  /* 0x000000020d007824 */ /* 0x004fe200078e0202 */
[----:B------:R-:W-:-:S03]  /*1ba20*/  LEA R12, P0, R2, R3, 0x1 ;  /* 0x00000003020c7211 */ /* 0x000fc600078008ff */
[----:B------:R-:W0:Y:S01]  /*1ba30*/  LDC R29, c[0x0][0x278] ;  /* 0x00009e00ff1d7b82 */ /* 0x000e220000000800 */
[----:B------:R-:W-:Y:S02]  /*1ba40*/  LEA.HI.X.SX32 R13, R2, R19, 0x1, P0 ;  /* 0x00000013020d7211 */ /* 0x000fe400000f0eff */
[----:B-1----:R-:W-:Y:S02]  /*1ba50*/  LEA R2, R25, R0, 0x1 ;  /* 0x0000000019027211 */ /* 0x002fe400078e08ff */
[----:B------:R-:W-:-:S03]  /*1ba60*/  LEA R4, P0, R0, R3, 0x1 ;  /* 0x0000000300047211 */ /* 0x000fc600078008ff */
[----:B------:R-:W1:Y:S01]  /*1ba70*/  LDC R25, c[0x0][0x278] ;  /* 0x00009e00ff197b82 */ /* 0x000e620000000800 */
[----:B----4-:R-:W-:Y:S01]  /*1ba80*/  IMAD R14, R15, 0x2, R2 ;  /* 0x000000020f0e7824 */ /* 0x010fe200078e0202 */
[----:B------:R2:W-:Y:S01]  /*1ba90*/  STG.E.U16 desc[UR60][R6.64], R20 ;  /* 0x0000001406007986 */ /* 0x0005e2000c10153c */
[----:B------:R-:W-:-:S05]  /*1baa0*/  LEA.HI.X.SX32 R5, R0, R19, 0x1, P0 ;  /* 0x0000001300057211 */ /* 0x000fca00000f0eff */
[----:B------:R-:W4:Y:S01]  /*1bab0*/  LDC R15, c[0x0][0x278] ;  /* 0x00009e00ff0f7b82 */ /* 0x000f220000000800 */
[----:B------:R-:W-:Y:S02]  /*1bac0*/  PRMT R22, R30, 0x7632, R22 ;  /* 0x000076321e167816 */ /* 0x000fe40000000016 */
[C---:B--2---:R-:W-:Y:S02]  /*1bad0*/  LEA R6, P0, R14.reuse, R3, 0x1 ;  /* 0x000000030e067211 */ /* 0x044fe400078008ff */
[----:B------:R-:W-:Y:S02]  /*1bae0*/  PRMT R24, R31, 0x7632, R24 ;  /* 0x000076321f187816 */ /* 0x000fe40000000018 */
[----:B------:R-:W-:Y:S01]  /*1baf0*/  LEA.HI.X.SX32 R7, R14, R19, 0x1, P0 ;  /* 0x000000130e077211 */ /* 0x000fe200000f0eff */
[----:B---3--:R-:W-:Y:S01]  /*1bb00*/  IMAD R14, R21, 0x2, R14 ;  /* 0x00000002150e7824 */ /* 0x008fe200078e020e */
[----:B------:R2:W-:Y:S01]  /*1bb10*/  STG.E.U16 desc[UR60][R10.64], R22 ;  /* 0x000000160a007986 */ /* 0x0005e2000c10153c */
[----:B------:R-:W3:Y:S03]  /*1bb20*/  LDC R21, c[0x0][0x278] ;  /* 0x00009e00ff157b82 */ /* 0x000ee60000000800 */
[----:B------:R0:W-:Y:S01]  /*1bb30*/  STG.E.U16 desc[UR60][R12.64], R24 ;  /* 0x000000180c007986 */ /* 0x0001e2000c10153c */
[----:B------:R-:W-:-:S02]  /*1bb40*/  LEA R8, P2, R2, R3, 0x1 ;  /* 0x0000000302087211 */ /* 0x000fc400078408ff */
[----:B------:R-:W-:Y:S02]  /*1bb50*/  LEA R0, R23, R14, 0x1 ;  /* 0x0000000e17007211 */ /* 0x000fe400078e08ff */
[----:B------:R-:W3:Y:S01]  /*1bb60*/  LDC R23, c[0x0][0x278] ;  /* 0x00009e00ff177b82 */ /* 0x000ee20000000800 */
[----:B--2---:R-:W-:-:S07]  /*1bb70*/  LEA R10, P0, R14, R3, 0x1 ;  /* 0x000000030e0a7211 */ /* 0x004fce00078008ff */
[----:B0-----:R-:W0:Y:S01]  /*1bb80*/  LDC R13, c[0x0][0x278] ;  /* 0x00009e00ff0d7b82 */ /* 0x001e220000000800 */
[-C--:B------:R-:W-:Y:S01]  /*1bb90*/  LEA.HI.X.SX32 R9, R2, R19.reuse, 0x1, P2 ;  /* 0x0000001302097211 */ /* 0x080fe200010f0eff */
[----:B------:R2:W-:Y:S01]  /*1bba0*/  STG.E.U16 desc[UR60][R4.64], R32 ;  /* 0x0000002004007986 */ /* 0x0005e2000c10153c */
[----:B------:R-:W-:Y:S01]  /*1bbb0*/  LEA.HI.X.SX32 R11, R14, R19, 0x1, P0 ;  /* 0x000000130e0b7211 */ /* 0x000fe200000f0eff */
[----:B-1----:R-:W-:Y:S02]  /*1bbc0*/  IMAD R2, R25, 0x2, R0 ;  /* 0x0000000219027824 */ /* 0x002fe400078e0200 */
[----:B------:R-:W-:Y:S02]  /*1bbd0*/  STG.E.U16 desc[UR60][R8.64], R33 ;  /* 0x0000002108007986 */ /* 0x000fe4000c10153c */
[----:B------:R-:W1:Y:S02]  /*1bbe0*/  LDC R25, c[0x0][0x278] ;  /* 0x00009e00ff197b82 */ /* 0x000e640000000800 */
[----:B------:R4:W-:Y:S01]  /*1bbf0*/  STG.E.U16 desc[UR60][R6.64], R34 ;  /* 0x0000002206007986 */ /* 0x0009e2000c10153c */
[----:B--2---:R-:W-:-:S02]  /*1bc00*/  LEA R4, P0, R0, R3, 0x1 ;  /* 0x0000000300047211 */ /* 0x004fc400078008ff */
[----:B------:R-:W-:-:S03]  /*1bc10*/  PRMT R20, R33, 0x7632, R20 ;  /* 0x0000763221147816 */ /* 0x000fc60000000014 */
[----:B------:R-:W2:Y:S01]  /*1bc20*/  LDC R31, c[0x0][0x278] ;  /* 0x00009e00ff1f7b82 */ /* 0x000ea20000000800 */
[----:B------:R-:W-:Y:S01]  /*1bc30*/  LEA.HI.X.SX32 R5, R0, R19, 0x1, P0 ;  /* 0x0000001300057211 */ /* 0x000fe200000f0eff */
[----:B----4-:R-:W-:Y:S01]  /*1bc40*/  IMAD R0, R15, 0x2, R2 ;  /* 0x000000020f007824 */ /* 0x010fe200078e0202 */
[----:B------:R-:W-:Y:S02]  /*1bc50*/  LEA R6, P0, R2, R3, 0x1 ;  /* 0x0000000302067211 */ /* 0x000fe400078008ff */
[----:B------:R-:W-:-:S03]  /*1bc60*/  PRMT R9, R32, 0x7632, R9 ;  /* 0x0000763220097816 */ /* 0x000fc60000000009 */
[----:B------:R-:W4:Y:S01]  /*1bc70*/  LDC R15, c[0x0][0x278] ;  /* 0x00009e00ff0f7b82 */ /* 0x000f220000000800 */
[----:B------:R-:W-:Y:S02]  /*1bc80*/  LEA.HI.X.SX32 R7, R2, R19, 0x1, P0 ;  /* 0x0000001302077211 */ /* 0x000fe400000f0eff */
[----:B------:R-:W-:Y:S01]  /*1bc90*/  LEA R8, P0, R0, R3, 0x1 ;  /* 0x0000000300087211 */ /* 0x000fe200078008ff */
[----:B------:R-:W-:Y:S01]  /*1bca0*/  STG.E.U16 desc[UR60][R10.64], R35 ;  /* 0x000000230a007986 */ /* 0x000fe2000c10153c */
[----:B---3--:R-:W-:-:S03]  /*1bcb0*/  LEA R2, R21, R0, 0x1 ;  /* 0x0000000015027211 */ /* 0x008fc600078e08ff */
[----:B------:R3:W-:Y:S01]  /*1bcc0*/  STG.E.U16 desc[UR60][R4.64], R9 ;  /* 0x0000000904007986 */ /* 0x0007e2000c10153c */
[----:B------:R-:W2:Y:S01]  /*1bcd0*/  LDC R21, c[0x0][0x278] ;  /* 0x00009e00ff157b82 */ /* 0x000ea20000000800 */
[----:B---3--:R-:W-:Y:S01]  /*1bce0*/  LEA.HI.X.SX32 R9, R0, R19, 0x1, P0 ;  /* 0x0000001300097211 */ /* 0x008fe200000f0eff */
[----:B0-----:R-:W-:Y:S01]  /*1bcf0*/  IMAD R0, R13, 0x2, R2 ;  /* 0x000000020d007824 */ /* 0x001fe200078e0202 */
[----:B------:R-:W-:-:S04]  /*1bd00*/  LEA R12, P0, R2, R3, 0x1 ;  /* 0x00000003020c7211 */ /* 0x000fc800078008ff */
[----:B------:R-:W-:Y:S01]  /*1bd10*/  LEA.HI.X.SX32 R13, R2, R19, 0x1, P0 ;  /* 0x00000013020d7211 */ /* 0x000fe200000f0eff */
[----:B------:R-:W-:Y:S01]  /*1bd20*/  IMAD R2, R23, 0x2, R0 ;  /* 0x0000000217027824 */ /* 0x000fe200078e0200 */
[C---:B------:R-:W-:Y:S01]  /*1bd30*/  LEA R4, P0, R0.reuse, R3, 0x1 ;  /* 0x0000000300047211 */ /* 0x040fe200078008ff */
[----:B------:R-:W0:Y:S03]  /*1bd40*/  LDC R23, c[0x0][0x278] ;  /* 0x00009e00ff177b82 */ /* 0x000e260000000800 */
[----:B-1----:R-:W-:Y:S01]  /*1bd50*/  LEA R14, R25, R2, 0x1 ;  /* 0x00000002190e7211 */ /* 0x002fe200078e08ff */
[----:B------:R1:W-:Y:S01]  /*1bd60*/  STG.E.U16 desc[UR60][R6.64], R20 ;  /* 0x0000001406007986 */ /* 0x0003e2000c10153c */
[----:B------:R-:W-:-:S03]  /*1bd70*/  LEA.HI.X.SX32 R5, R0, R19, 0x1, P0 ;  /* 0x0000001300057211 */ /* 0x000fc600000f0eff */
[----:B------:R-:W3:Y:S01]  /*1bd80*/  LDC R25, c[0x0][0x278] ;  /* 0x00009e00ff197b82 */ /* 0x000ee20000000800 */
[----:B------:R-:W-:Y:S02]  /*1bd90*/  PRMT R22, R34, 0x7632, R22 ;  /* 0x0000763222167816 */ /* 0x000fe40000000016 */
[----:B------:R-:W-:Y:S02]  /*1bda0*/  PRMT R24, R35, 0x7632, R24 ;  /* 0x0000763223187816 */ /* 0x000fe40000000018 */
[----:B-1----:R-:W-:-:S04]  /*1bdb0*/  LEA R6, P0, R14, R3, 0x1 ;  /* 0x000000030e067211 */ /* 0x002fc800078008ff */
[----:B------:R-:W-:Y:S01]  /*1bdc0*/  LEA.HI.X.SX32 R7, R14, R19, 0x1, P0 ;  /* 0x000000130e077211 */ /* 0x000fe200000f0eff */
[----:B----4-:R-:W-:Y:S02]  /*1bdd0*/  IMAD R14, R15, 0x2, R14 ;  /* 0x000000020f0e7824 */ /* 0x010fe400078e020e */
[----:B------:R-:W1:Y:S01]  /*1bde0*/  LDC R15, c[0x0][0x278] ;  /* 0x00009e00ff0f7b82 */ /* 0x000e620000000800 */
[----:B------:R4:W-:Y:S04]  /*1bdf0*/  STG.E.U16 desc[UR60][R8.64], R22 ;  /* 0x0000001608007986 */ /* 0x0009e8000c10153c */
[----:B------:R4:W-:Y:S01]  /*1be00*/  STG.E.U16 desc[UR60][R12.64], R24 ;  /* 0x000000180c007986 */ /* 0x0009e2000c10153c */
[----:B------:R-:W-:Y:S01]  /*1be10*/  LEA R10, P2, R2, R3, 0x1 ;  /* 0x00000003020a7211 */ /* 0x000fe200078408ff */
[----:B--2---:R-:W-:-:S02]  /*1be20*/  IMAD R0, R21, 0x2, R14 ;  /* 0x0000000215007824 */ /* 0x004fc400078e020e */
[----:B------:R-:W2:Y:S01]  /*1be30*/  LDC R21, c[0x0][0x278] ;  /* 0x00009e00ff157b82 */ /* 0x000ea20000000800 */
[----:B------:R-:W-:Y:S02]  /*1be40*/  LEA.HI.X.SX32 R11, R2, R19, 0x1, P2 ;  /* 0x00000013020b7211 */ /* 0x000fe400010f0eff */
[----:B----4-:R-:W-:-:S05]  /*1be50*/  LEA R8, P0, R14, R3, 0x1 ;  /* 0x000000030e087211 */ /* 0x010fca00078008ff */
[----:B------:R-:W4:Y:S01]  /*1be60*/  LDC R13, c[0x0][0x278] ;  /* 0x00009e00ff0d7b82 */ /* 0x000f220000000800 */
[----:B------:R3:W-:Y:S01]  /*1be70*/  STG.E.U16 desc[UR60][R4.64], R140 ;  /* 0x0000008c04007986 */ /* 0x0007e2000c10153c */
[----:B------:R-:W-:Y:S02]  /*1be80*/  LEA.HI.X.SX32 R9, R14, R19, 0x1, P0 ;  /* 0x000000130e097211 */ /* 0x000fe400000f0eff */
[----:B0-----:R-:W-:Y:S01]  /*1be90*/  LEA R2, R23, R0, 0x1 ;  /* 0x0000000017027211 */ /* 0x001fe200078e08ff */
[----:B------:R0:W-:Y:S03]  /*1bea0*/  STG.E.U16 desc[UR60][R10.64], R141 ;  /* 0x0000008d0a007986 */ /* 0x0001e6000c10153c */
[----:B------:R-:W2:Y:S01]  /*1beb0*/  LDC R23, c[0x0][0x278] ;  /* 0x00009e00ff177b82 */ /* 0x000ea20000000800 */
        /* <DEDUP_REMOVED lines=14> */
[----:B-1----:R-:W-:Y:S02]  /*1bfa0*/  LEA.HI.X.SX32 R11, R0, R19, 0x1, P0 ;  /* 0x00000013000b7211 */ /* 0x002fe400000f0eff */
[C---:B------:R-:W-:Y:S02]  /*1bfb0*/  LEA R12, P0, R2.reuse, R3, 0x1 ;  /* 0x00000003020c7211 */ /* 0x040fe400078008ff */
[----:B----4-:R-:W-:Y:S02]  /*1bfc0*/  LEA R0, R13, R2, 0x1 ;  /* 0x000000020d007211 */ /* 0x010fe400078e08ff */
[----:B------:R-:W-:-:S03]  /*1bfd0*/  LEA.HI.X.SX32 R13, R2, R19, 0x1, P0 ;  /* 0x00000013020d7211 */ /* 0x000fc600000f0eff */
[----:B--2---:R-:W-:Y:S01]  /*1bfe0*/  IMAD R2, R21, 0x2, R0 ;  /* 0x0000000215027824 */ /* 0x004fe200078e0200 */
[C---:B------:R-:W-:Y:S01]  /*1bff0*/  LEA R4, P0, R0.reuse, R3, 0x1 ;  /* 0x0000000300047211 */ /* 0x040fe200078008ff */
[----:B------:R-:W1:Y:S02]  /*1c000*/  LDC R21, c[0x0][0x278] ;  /* 0x00009e00ff157b82 */ /* 0x000e640000000800 */
[----:B------:R-:W-:Y:S01]  /*1c010*/  IMAD R14, R23, 0x2, R2 ;  /* 0x00000002170e7824 */ /* 0x000fe200078e0202 */
[----:B------:R2:W-:Y:S01]  /*1c020*/  STG.E.U16 desc[UR60][R6.64], R20 ;  /* 0x0000001406007986 */ /* 0x0005e2000c10153c */
[----:B------:R-:W-:Y:S02]  /*1c030*/  LEA.HI.X.SX32 R5, R0, R19, 0x1, P0 ;  /* 0x0000001300057211 */ /* 0x000fe400000f0eff */
[----:B------:R-:W-:Y:S02]  /*1c040*/  PRMT R22, R142, 0x7632, R22 ;  /* 0x000076328e167816 */ /* 0x000fe40000000016 */
[----:B------:R-:W4:Y:S01]  /*1c050*/  LDC R23, c[0x0][0x278] ;  /* 0x00009e00ff177b82 */ /* 0x000f220000000800 */
[----:B------:R-:W-:-:S02]  /*1c060*/  PRMT R24, R143, 0x7632, R24 ;  /* 0x000076328f187816 */ /* 0x000fc40000000018 */
[----:B--2---:R-:W-:-:S04]  /*1c070*/  LEA R6, P0, R14, R3, 0x1 ;  /* 0x000000030e067211 */ /* 0x004fc800078008ff */
[----:B------:R-:W-:Y:S02]  /*1c080*/  LEA.HI.X.SX32 R7, R14, R19, 0x1, P0 ;  /* 0x000000130e077211 */ /* 0x000fe400000f0eff */
[----:B0-----:R-:W-:Y:S02]  /*1c090*/  LEA R14, R25, R14, 0x1 ;  /* 0x0000000e190e7211 */ /* 0x001fe400078e08ff */
        /* <DEDUP_REMOVED lines=15> */
[----:B----4-:R-:W-:-:S04]  /*1c190*/  LEA R4, P0, R0, R3, 0x1 ;  /* 0x0000000300047211 */ /* 0x010fc800078008ff */
        /* <DEDUP_REMOVED lines=9> */
[----:B------:R-:W4:Y:S02]  /*1c230*/  LDC R25, c[0x0][0x278] ;  /* 0x00009e00ff197b82 */ /* 0x000f240000000800 */
[----:B------:R3:W-:Y:S01]  /*1c240*/  STG.E.U16 desc[UR60][R4.64], R9 ;  /* 0x0000000904007986 */ /* 0x0007e2000c10153c */
[----:B------:R-:W-:-:S02]  /*1c250*/  PRMT R20, R37, 0x7632, R20 ;  /* 0x0000763225147816 */ /* 0x000fc40000000014 */
[----:B---3--:R-:W-:Y:S01]  /*1c260*/  LEA.HI.X.SX32 R9, R0, R19, 0x1, P0 ;  /* 0x0000001300097211 */ /* 0x008fe200000f0eff */
[----:B--2---:R-:W-:Y:S01]  /*1c270*/  IMAD R0, R13, 0x2, R2 ;  /* 0x000000020d007824 */ /* 0x004fe200078e0202 */
[----:B------:R-:W-:-:S04]  /*1c280*/  LEA R12, P0, R2, R3, 0x1 ;  /* 0x00000003020c7211 */ /* 0x000fc800078008ff */
[----:B------:R-:W-:Y:S02]  /*1c290*/  LEA R14, R15, R0, 0x1 ;  /* 0x000000000f0e7211 */ /* 0x000fe400078e08ff */
[----:B------:R-:W2:Y:S01]  /*1c2a0*/  LDC R15, c[0x0][0x278] ;  /* 0x00009e00ff0f7b82 */ /* 0x000ea20000000800 */
[----:B------:R-:W-:Y:S02]  /*1c2b0*/  LEA.HI.X.SX32 R13, R2, R19, 0x1, P0 ;  /* 0x00000013020d7211 */ /* 0x000fe400000f0eff */
[----:B------:R-:W-:Y:S01]  /*1c2c0*/  LEA R10, P2, R0, R3, 0x1 ;  /* 0x00000003000a7211 */ /* 0x000fe200078408ff */
[----:B-1----:R-:W-:Y:S01]  /*1c2d0*/  IMAD R2, R21, 0x2, R14 ;  /* 0x0000000215027824 */ /* 0x002fe200078e020e */
[----:B------:R-:W-:Y:S01]  /*1c2e0*/  PRMT R22, R38, 0x7632, R22 ;  /* 0x0000763226167816 */ /* 0x000fe20000000016 */
[----:B------:R1:W-:Y:S01]  /*1c2f0*/  STG.E.U16 desc[UR60][R6.64], R20 ;  /* 0x0000001406007986 */ /* 0x0003e2000c10153c */
[----:B------:R-:W-:Y:S02]  /*1c300*/  LEA.HI.X.SX32 R11, R0, R19, 0x1, P2 ;  /* 0x00000013000b7211 */ /* 0x000fe400010f0eff */
[----:B------:R-:W-:Y:S01]  /*1c310*/  PRMT R24, R39, 0x7632, R24 ;  /* 0x0000763227187816 */ /* 0x000fe20000000018 */
[----:B------:R-:W-:Y:S01]  /*1c320*/  STG.E.U16 desc[UR60][R8.64], R22 ;  /* 0x0000001608007986 */ /* 0x000fe2000c10153c */
[----:B------:R-:W-:-:S02]  /*1c330*/  LEA R4, P0, R14, R3, 0x1 ;  /* 0x000000030e047211 */ /* 0x000fc400078008ff */
[C---:B-1----:R-:W-:Y:S01]  /*1c340*/  LEA R6, P2, R2.reuse, R3, 0x1 ;  /* 0x0000000302067211 */ /* 0x042fe200078408ff */
[----:B------:R1:W-:Y:S03]  /*1c350*/  STG.E.U16 desc[UR60][R12.64], R24 ;  /* 0x000000180c007986 */ /* 0x0003e6000c10153c */
[-C--:B------:R-:W-:Y:S01]  /*1c360*/  LEA.HI.X.SX32 R7, R2, R19.reuse, 0x1, P2 ;  /* 0x0000001302077211 */ /* 0x080fe200010f0eff */
[----:B0-----:R-:W-:Y:S01]  /*1c370*/  IMAD R2, R23, 0x2, R2 ;  /* 0x0000000217027824 */ /* 0x001fe200078e0202 */
[----:B------:R-:W-:Y:S01]  /*1c380*/  LEA.HI.X.SX32 R5, R14, R19, 0x1, P0 ;  /* 0x000000130e057211 */ /* 0x000fe200000f0eff */
[----:B-1----:R-:W0:Y:S03]  /*1c390*/  LDC R13, c[0x0][0x278] ;  /* 0x00009e00ff0d7b82 */ /* 0x002e260000000800 */
[----:B------:R-:W-:Y:S01]  /*1c3a0*/  LEA R8, P0, R2, R3, 0x1 ;  /* 0x0000000302087211 */ /* 0x000fe200078008ff */
[----:B------:R-:W-:Y:S01]  /*1c3b0*/  STG.E.U16 desc[UR60][R10.64], R40 ;  /* 0x000000280a007986 */ /* 0x000fe2000c10153c */
[----:B----4-:R-:W-:-:S02]  /*1c3c0*/  LEA R0, R25, R2, 0x1 ;  /* 0x0000000219007211 */ /* 0x010fc400078e08ff */
[----:B------:R-:W-:Y:S01]  /*1c3d0*/  LEA.HI.X.SX32 R9, R2, R19, 0x1, P0 ;  /* 0x0000001302097211 */ /* 0x000fe200000f0eff */
[----:B------:R-:W1:Y:S01]  /*1c3e0*/  LDS.128 R20, [R18] ;  /* 0x0000000012147984 */ /* 0x000e620000000c00 */
[----:B------:R-:W3:Y:S01]  /*1c3f0*/  LDC R25, c[0x0][0x278] ;  /* 0x00009e00ff197b82 */ /* 0x000ee20000000800 */
[----:B--2---:R-:W-:Y:S02]  /*1c400*/  IMAD R2, R15, 0x2, R0 ;  /* 0x000000020f027824 */ /* 0x004fe400078e0200 */
[----:B------:R2:W-:Y:S05]  /*1c410*/  STG.E.U16 desc[UR60][R4.64], R41 ;  /* 0x0000002904007986 */ /* 0x0005ea000c10153c */
[----:B------:R-:W4:Y:S01]  /*1c420*/  LDC R15, c[0x0][0x278] ;  /* 0x00009e00ff0f7b82 */ /* 0x000f220000000800 */
[----:B------:R2:W-:Y:S02]  /*1c430*/  STG.E.U16 desc[UR60][R6.64], R42 ;  /* 0x0000002a06007986 */ /* 0x0005e4000c10153c */
[----:B--2---:R-:W-:-:S04]  /*1c440*/  LEA R4, P0, R0, R3, 0x1 ;  /* 0x0000000300047211 */ /* 0x004fc800078008ff */
[----:B------:R-:W-:Y:S01]  /*1c450*/  LEA.HI.X.SX32 R5, R0, R19, 0x1, P0 ;  /* 0x0000001300057211 */ /* 0x000fe200000f0eff */
[----:B------:R-:W-:Y:S01]  /*1c460*/  IMAD R0, R27, 0x2, R2 ;  /* 0x000000021b007824 */ /* 0x000fe200078e0202 */
[----:B------:R-:W-:Y:S01]  /*1c470*/  LEA R6, P0, R2, R3, 0x1 ;  /* 0x0000000302067211 */ /* 0x000fe200078008ff */
[----:B------:R-:W2:Y:S01]  /*1c480*/  LDC R27, c[0x0][0x278] ;  /* 0x00009e00ff1b7b82 */ /* 0x000ea20000000800 */
[----:B------:R-:W-:Y:S02]  /*1c490*/  PRMT R11, R40, 0x7632, R11 ;  /* 0x00007632280b7816 */ /* 0x000fe4000000000b */
[----:B------:R-:W-:Y:S02]  /*1c4a0*/  LEA.HI.X.SX32 R7, R2, R19, 0x1, P0 ;  /* 0x0000001302077211 */ /* 0x000fe400000f0eff */
[----:B------:R-:W-:Y:S02]  /*1c4b0*/  LEA R10, P0, R0, R3, 0x1 ;  /* 0x00000003000a7211 */ /* 0x000fe400078008ff */
[----:B------:R-:W-:Y:S01]  /*1c4c0*/  LEA R2, R29, R0, 0x1 ;  /* 0x000000001d027211 */ /* 0x000fe200078e08ff */
[----:B------:R-:W-:Y:S01]  /*1c4d0*/  STG.E.U16 desc[UR60][R8.64], R43 ;  /* 0x0000002b08007986 */ /* 0x000fe2000c10153c */
[----:B------:R-:W1:Y:S03]  /*1c4e0*/  LDC R29, c[0x0][0x278] ;  /* 0x00009e00ff1d7b82 */ /* 0x000e660000000800 */
[----:B------:R0:W-:Y:S01]  /*1c4f0*/  STG.E.U16 desc[UR60][R4.64], R11 ;  /* 0x0000000b04007986 */ /* 0x0001e2000c10153c */
[----:B------:R-:W-:-:S02]  /*1c500*/  PRMT R14, R41, 0x7632, R14 ;  /* 0x00007632290e7816 */ /* 0x000fc4000000000e */
[----:B0-----:R-:W-:Y:S01]  /*1c510*/  LEA.HI.X.SX32 R11, R0, R19, 0x1, P0 ;  /* 0x00000013000b7211 */ /* 0x001fe200000f0eff */
[----:B------:R-:W-:Y:S01]  /*1c520*/  IMAD R0, R13, 0x2, R2 ;  /* 0x000000020d007824 */ /* 0x000fe200078e0202 */
[----:B------:R-:W-:-:S04]  /*1c530*/  LEA R12, P0, R2, R3, 0x1 ;  /* 0x00000003020c7211 */ /* 0x000fc800078008ff */
[----:B------:R-:W-:Y:S01]  /*1c540*/  LEA.HI.X.SX32 R13, R2, R19, 0x1, P0 ;  /* 0x00000013020d7211 */ /* 0x000fe200000f0eff */
[----:B---3--:R-:W-:Y:S01]  /*1c550*/  IMAD R2, R25, 0x2, R0 ;  /* 0x0000000219027824 */ /* 0x008fe200078e0200 */
[C---:B------:R-:W-:Y:S01]  /*1c560*/  LEA R4, P0, R0.reuse, R3, 0x1 ;  /* 0x0000000300047211 */ /* 0x040fe200078008ff */
[----:B------:R-:W0:Y:S01]  /*1c570*/  LDC R25, c[0x0][0x278] ;  /* 0x00009e00ff197b82 */ /* 0x000e220000000800 */
[----:B------:R3:W-:Y:S02]  /*1c580*/  STG.E.U16 desc[UR60][R6.64], R14 ;  /* 0x0000000e06007986 */ /* 0x0007e4000c10153c */
[----:B------:R-:W-:Y:S02]  /*1c590*/  LEA.HI.X.SX32 R5, R0, R19, 0x1, P0 ;  /* 0x0000001300057211 */ /* 0x000fe400000f0eff */
[----:B----4-:R-:W-:-:S03]  /*1c5a0*/  LEA R0, R15, R2, 0x1 ;  /* 0x000000020f007211 */ /* 0x010fc600078e08ff */
[----:B------:R-:W4:Y:S01]  /*1c5b0*/  LDC R15, c[0x0][0x278] ;  /* 0x00009e00ff0f7b82 */ /* 0x000f220000000800 */
[----:B------:R-:W-:Y:S02]  /*1c5c0*/  PRMT R24, R42, 0x7632, R24 ;  /* 0x000076322a187816 */ /* 0x000fe40000000018 */
[-C--:B---3--:R-:W-:Y:S02]  /*1c5d0*/  LEA R6, P0, R2, R3.reuse, 0x1 ;  /* 0x0000000302067211 */ /* 0x088fe400078008ff */
[----:B------:R-:W-:Y:S02]  /*1c5e0*/  LEA R8, P2, R0, R3, 0x1 ;  /* 0x0000000300087211 */ /* 0x000fe400078408ff */
[-C--:B------:R-:W-:Y:S01]  /*1c5f0*/  LEA.HI.X.SX32 R7, R2, R19.reuse, 0x1, P0 ;  /* 0x0000001302077211 */ /* 0x080fe200000f0eff */
[----:B--2---:R-:W-:Y:S01]  /*1c600*/  IMAD R2, R27, 0x2, R0 ;  /* 0x000000021b027824 */ /* 0x004fe200078e0200 */
[----:B------:R2:W-:Y:S01]  /*1c610*/  STG.E.U16 desc[UR60][R10.64], R24 ;  /* 0x000000180a007986 */ /* 0x0005e2000c10153c */
[----:B------:R-:W-:-:S02]  /*1c620*/  LEA.HI.X.SX32 R9, R0, R19, 0x1, P2 ;  /* 0x0000001300097211 */ /* 0x000fc400010f0eff */
[----:B-1----:R-:W-:Y:S01]  /*1c630*/  IMAD R0, R29, 0x2, R2 ;  /* 0x000000021d007824 */ /* 0x002fe200078e0202 */
[----:B------:R-:W-:Y:S02]  /*1c640*/  PRMT R26, R43, 0x7632, R26 ;  /* 0x000076322b1a7816 */ /* 0x000fe4000000001a */
[----:B--2---:R-:W-:-:S03]  /*1c650*/  LEA R10, P0, R2, R3, 0x1 ;  /* 0x00000003020a7211 */ /* 0x004fc600078008ff */
[----:B------:R1:W-:Y:S01]  /*1c660*/  STG.E.U16 desc[UR60][R12.64], R26 ;  /* 0x0000001a0c007986 */ /* 0x0003e2000c10153c */
[----:B------:R-:W-:Y:S02]  /*1c670*/  LEA.HI.X.SX32 R11, R2, R19, 0x1, P0 ;  /* 0x00000013020b7211 */ /* 0x000fe400000f0eff */
[----:B------:R-:W-:Y:S01]  /*1c680*/  LEA R2, R31, R0, 0x1 ;  /* 0x000000001f027211 */ /* 0x000fe200078e08ff */
[----:B------:R2:W-:Y:S04]  /*1c690*/  STG.E.U16 desc[UR60][R4.64], R20 ;  /* 0x0000001404007986 */ /* 0x0005e8000c10153c */
[----:B0-----:R-:W-:Y:S01]  /*1c6a0*/  IMAD R14, R25, 0x2, R2 ;  /* 0x00000002190e7824 */ /* 0x001fe200078e0202 */
[C---:B-1----:R-:W-:Y:S01]  /*1c6b0*/  LEA R12, P0, R0.reuse, R3, 0x1 ;  /* 0x00000003000c7211 */ /* 0x042fe200078008ff */
[----:B------:R0:W-:Y:S03]  /*1c6c0*/  STG.E.U16 desc[UR60][R6.64], R21 ;  /* 0x0000001506007986 */ /* 0x0001e6000c10153c */
[----:B------:R-:W-:Y:S01]  /*1c6d0*/  LEA.HI.X.SX32 R13, R0, R19, 0x1, P0 ;  /* 0x00000013000d7211 */ /* 0x000fe200000f0eff */
[----:B------:R4:W-:Y:S01]  /*1c6e0*/  STG.E.U16 desc[UR60][R8.64], R22 ;  /* 0x0000001608007986 */ /* 0x0009e2000c10153c */
[----:B--2---:R-:W-:-:S04]  /*1c6f0*/  LEA R4, P0, R2, R3, 0x1 ;  /* 0x0000000302047211 */ /* 0x004fc800078008ff */
[----:B------:R-:W-:Y:S02]  /*1c700*/  LEA.HI.X.SX32 R5, R2, R19, 0x1, P0 ;  /* 0x0000001302057211 */ /* 0x000fe400000f0eff */
[-C--:B------:R-:W-:Y:S02]  /*1c710*/  LEA R2, P0, R14, R3.reuse, 0x1 ;  /* 0x000000030e027211 */ /* 0x080fe400078008ff */
[----:B0-----:R-:W-:Y:S01]  /*1c720*/  PRMT R7, R20, 0x7632, R7 ;  /* 0x0000763214077816 */ /* 0x001fe20000000007 */
[----:B----4-:R-:W-:Y:S01]  /*1c730*/  IMAD R8, R15, 0x2, R14 ;  /* 0x000000020f087824 */ /* 0x010fe200078e020e */
[----:B------:R-:W-:Y:S01]  /*1c740*/  PRMT R18, R21, 0x7632, R18 ;  /* 0x0000763215127816 */ /* 0x000fe20000000012 */
[----:B------:R-:W-:Y:S03]  /*1c750*/  STG.E.U16 desc[UR60][R10.64], R23 ;  /* 0x000000170a007986 */ /* 0x000fe6000c10153c */
[----:B------:R-:W-:Y:S01]  /*1c760*/  LEA R6, P2, R8, R3, 0x1 ;  /* 0x0000000308067211 */ /* 0x000fe200078408ff */
[----:B------:R0:W-:Y:S01]  /*1c770*/  STG.E.U16 desc[UR60][R12.64], R7 ;  /* 0x000000070c007986 */ /* 0x0001e2000c10153c */
[----:B------:R-:W-:-:S02]  /*1c780*/  PRMT R24, R22, 0x7632, R24 ;  /* 0x0000763216187816 */ /* 0x000fc40000000018 */
[-C--:B------:R-:W-:Y:S02]  /*1c790*/  LEA.HI.X.SX32 R3, R14, R19.reuse, 0x1, P0 ;  /* 0x000000130e037211 */ /* 0x080fe400000f0eff */
[----:B------:R-:W-:Y:S01]  /*1c7a0*/  PRMT R20, R23, 0x7632, R20 ;  /* 0x0000763217147816 */ /* 0x000fe20000000014 */
[----:B------:R1:W-:Y:S01]  /*1c7b0*/  STG.E.U16 desc[UR60][R4.64], R18 ;  /* 0x0000001204007986 */ /* 0x0003e2000c10153c */
[----:B0-----:R-:W-:-:S03]  /*1c7c0*/  LEA.HI.X.SX32 R7, R8, R19, 0x1, P2 ;  /* 0x0000001308077211 */ /* 0x001fc600010f0eff */
[----:B------:R1:W-:Y:S04]  /*1c7d0*/  STG.E.U16 desc[UR60][R2.64], R24 ;  /* 0x0000001802007986 */ /* 0x0003e8000c10153c */
[----:B------:R1:W-:Y:S01]  /*1c7e0*/  STG.E.U16 desc[UR60][R6.64], R20 ;  /* 0x0000001406007986 */ /* 0x0003e2000c10153c */
[----:B------:R-:W-:Y:S02]  /*1c7f0*/  FSEL R0, R159, -INF , P1 ;  /* 0xff8000009f007808 */ /* 0x000fe40000800000 */
[----:B------:R-:W-:-:S03]  /*1c800*/  FSEL R9, R158, -INF , P5 ;  /* 0xff8000009e097808 */ /* 0x000fc60002800000 */
[----:B------:R-:W-:Y:S02]  /*1c810*/  FFMA R8, R0, 0.69314718246459960938, R17 ;  /* 0x3f31721800087823 */ /* 0x000fe40000000011 */
[----:B------:R-:W-:Y:S01]  /*1c820*/  FFMA R9, R9, 0.69314718246459960938, R16 ;  /* 0x3f31721809097823 */ /* 0x000fe20000000010 */
[----:B------:R-:W-:Y:S08]  /*1c830*/  BAR.SYNC.DEFER_BLOCKING 0x0 ;  /* 0x0000000000007b1d */ /* 0x000ff00000010000 */
[----:B------:R-:W0:Y:S01]  /*1c840*/  LDC R0, c[0x0][0x27c] ;  /* 0x00009f00ff007b82 */ /* 0x000e220000000800 */
[----:B------:R1:W-:Y:S07]  /*1c850*/  STS.64 [R157], R8 ;  /* 0x000000089d007388 */ /* 0x0003ee0000000a00 */
[----:B------:R-:W-:Y:S06]  /*1c860*/  BAR.SYNC.DEFER_BLOCKING 0x0 ;  /* 0x0000000000007b1d */ /* 0x000fec0000010000 */
[----:B------:R-:W-:Y:S05]  /*1c870*/  @P4 EXIT ;  /* 0x000000000000494d */ /* 0x000fea0003800000 */
[----:B-1----:R-:W2:Y:S01]  /*1c880*/  LDL.LU R157, [R1+0x208] ;  /* 0x00020800019d7983 */ /* 0x002ea20000300800 */
[----:B------:R-:W1:Y:S01]  /*1c890*/  LDC.64 R6, c[0x0][0x230] ;  /* 0x00008c00ff067b82 */ /* 0x000e620000000a00 */
[----:B0-----:R-:W-:Y:S02]  /*1c8a0*/  IMAD R0, R150, R0, RZ ;  /* 0x0000000096007224 */ /* 0x001fe400078e02ff */
[C---:B------:R-:W-:Y:S02]  /*1c8b0*/  IMAD.SHL.U32 R2, R148.reuse, 0x4, RZ ;  /* 0x0000000494027824 */ /* 0x040fe400078e00ff */
[----:B------:R-:W-:Y:S01]  /*1c8c0*/  IMAD.HI R4, R148, 0x4, RZ ;  /* 0x0000000494047827 */ /* 0x000fe200078e02ff */
[----:B------:R-:W-:-:S03]  /*1c8d0*/  SHF.L.U32 R3, R0, 0x2, RZ ;  /* 0x0000000200037819 */ /* 0x000fc600000006ff */
[----:B------:R-:W-:Y:S01]  /*1c8e0*/  IMAD.HI R0, R0, 0x4, RZ ;  /* 0x0000000400007827 */ /* 0x000fe200078e02ff */
[----:B-1----:R-:W-:-:S04]  /*1c8f0*/  IADD3 R2, P0, P1, R2, R6, R3 ;  /* 0x0000000602027210 */ /* 0x002fc8000791e003 */
[----:B------:R-:W-:Y:S01]  /*1c900*/  IADD3.X R3, R4, R7, R0, P0, P1 ;  /* 0x0000000704037210 */ /* 0x000fe200007e2400 */
[----:B--2---:R-:W0:Y:S04]  /*1c910*/  LDS R5, [R157] ;  /* 0x000000009d057984 */ /* 0x004e280000000800 */
[----:B0-----:R-:W-:Y:S01]  /*1c920*/  STG.E desc[UR60][R2.64], R5 ;  /* 0x0000000502007986 */ /* 0x001fe2000c10193c */
[----:B------:R-:W-:Y:S05]  /*1c930*/  EXIT ;  /* 0x000000000000794d */ /* 0x000fea0003800000 */
.L_x_2:
[----:B------:R-:W-:-:S00]  /*1c940*/  BRA `(.L_x_2) ;  /* 0xfffffffc00fc7947 */ /* 0x000fc0000383ffff */
[----:B------:R-:W-:-:S00]  /*1c950*/  NOP ;  /* 0x0000000000007918 */ /* 0x000fc00000000000 */
        /* <DEDUP_REMOVED lines=10> */
.L_x_3:


//--------------------- .nv.global.init           --------------------------
	.section	.nv.global.init,"aw",@progbits
.nv.global.init:
	.type		_$_str,@object
	.size		_$_str,(.L_0 - _$_str)
_$_str:
        /*0000*/ 	.byte	0x5f, 0x5f, 0x43, 0x55, 0x44, 0x41, 0x5f, 0x46, 0x54, 0x5a, 0x00
.L_0:


//--------------------- .nv.shared.attn_fwd       --------------------------
	.section	.nv.shared.attn_fwd,"aw",@nobits
	.sectionflags	@""
	.align	16
	.zero		1024


//--------------------- .nv.shared.reserved.0     --------------------------
	.section	.nv.shared.reserved.0,"aw",@nobits
	.weak		__nv_reservedSMEM_offset_0_alias
	.size		__nv_reservedSMEM_offset_0_alias, 0, 0
	.other		__nv_reservedSMEM_offset_0_alias,@"STO_CUDA_RESERVED_SHARED STV_DEFAULT"
__nv_reservedSMEM_offset_0_alias:
	.zero		0


//--------------------- .nv.constant0.attn_fwd    --------------------------
	.section	.nv.constant0.attn_fwd,"a",@progbits
	.sectionflags	@""
	.align	4
.nv.constant0.attn_fwd:
	.zero		664


//--------------------- SYMBOLS --------------------------

	.type		.nv.reservedSmem.offset0,@object
	.size		.nv.reservedSmem.offset0,0x4
